//
// Generated by NVIDIA NVVM Compiler
//
// Compiler Build ID: CL-36424714
// Cuda compilation tools, release 13.0, V13.0.88
// Based on NVVM 20.0.0
//

.version 9.0
.target sm_100
.address_size 64

	// .globl	_Z14countnewmatrixPdS_m
// _ZZN3cub18CUB_300001_SM_10006detail6reduce28DeviceReduceSingleTileKernelINS2_10policy_hubIdjN4cuda3__47maximumIvEEE10Policy1000EPdSB_jS8_ddNS5_3std3__410__identityEEEvT0_T1_T2_T3_T4_T6_E12temp_storage has been demoted
// _ZZN3cub18CUB_300001_SM_10006detail6reduce18DeviceReduceKernelINS2_10policy_hubIdjN4cuda3__47maximumIvEEE10Policy1000EPdjS8_dNS5_3std3__410__identityEEEvT0_PT3_T1_NS0_13GridEvenShareISI_EET2_T4_E12temp_storage has been demoted
// _ZZN3cub18CUB_300001_SM_10006detail6reduce28DeviceReduceSingleTileKernelINS2_10policy_hubIdjN4cuda3__47maximumIvEEE10Policy1000EPdSB_iS8_ddNS5_3std3__410__identityEEEvT0_T1_T2_T3_T4_T6_E12temp_storage has been demoted
.global .align 1 .b8 _ZN34_INTERNAL_8aff6e68_4_k_cu_28c15a924cuda3std3__45__cpo5beginE[1];
.global .align 1 .b8 _ZN34_INTERNAL_8aff6e68_4_k_cu_28c15a924cuda3std3__45__cpo3endE[1];
.global .align 1 .b8 _ZN34_INTERNAL_8aff6e68_4_k_cu_28c15a924cuda3std3__45__cpo6cbeginE[1];
.global .align 1 .b8 _ZN34_INTERNAL_8aff6e68_4_k_cu_28c15a924cuda3std3__45__cpo4cendE[1];
.global .align 1 .b8 _ZN34_INTERNAL_8aff6e68_4_k_cu_28c15a924cuda3std3__45__cpo6rbeginE[1];
.global .align 1 .b8 _ZN34_INTERNAL_8aff6e68_4_k_cu_28c15a924cuda3std3__45__cpo4rendE[1];
.global .align 1 .b8 _ZN34_INTERNAL_8aff6e68_4_k_cu_28c15a924cuda3std3__45__cpo7crbeginE[1];
.global .align 1 .b8 _ZN34_INTERNAL_8aff6e68_4_k_cu_28c15a924cuda3std3__45__cpo5crendE[1];
.global .align 1 .b8 _ZN34_INTERNAL_8aff6e68_4_k_cu_28c15a924cuda3std3__436_GLOBAL__N__8aff6e68_4_k_cu_28c15a926ignoreE[1];
.global .align 1 .b8 _ZN34_INTERNAL_8aff6e68_4_k_cu_28c15a924cuda3std3__419piecewise_constructE[1];
.global .align 1 .b8 _ZN34_INTERNAL_8aff6e68_4_k_cu_28c15a924cuda3std3__48in_placeE[1];
.global .align 1 .b8 _ZN34_INTERNAL_8aff6e68_4_k_cu_28c15a924cuda3std3__420unreachable_sentinelE[1];
.global .align 1 .b8 _ZN34_INTERNAL_8aff6e68_4_k_cu_28c15a924cuda3std3__47nulloptE[1];
.global .align 1 .b8 _ZN34_INTERNAL_8aff6e68_4_k_cu_28c15a924cuda3std3__48unexpectE[1];
.global .align 1 .b8 _ZN34_INTERNAL_8aff6e68_4_k_cu_28c15a924cuda3std6ranges3__45__cpo4swapE[1];
.global .align 1 .b8 _ZN34_INTERNAL_8aff6e68_4_k_cu_28c15a924cuda3std6ranges3__45__cpo9iter_moveE[1];
.global .align 1 .b8 _ZN34_INTERNAL_8aff6e68_4_k_cu_28c15a924cuda3std6ranges3__45__cpo5beginE[1];
.global .align 1 .b8 _ZN34_INTERNAL_8aff6e68_4_k_cu_28c15a924cuda3std6ranges3__45__cpo3endE[1];
.global .align 1 .b8 _ZN34_INTERNAL_8aff6e68_4_k_cu_28c15a924cuda3std6ranges3__45__cpo6cbeginE[1];
.global .align 1 .b8 _ZN34_INTERNAL_8aff6e68_4_k_cu_28c15a924cuda3std6ranges3__45__cpo4cendE[1];
.global .align 1 .b8 _ZN34_INTERNAL_8aff6e68_4_k_cu_28c15a924cuda3std6ranges3__45__cpo7advanceE[1];
.global .align 1 .b8 _ZN34_INTERNAL_8aff6e68_4_k_cu_28c15a924cuda3std6ranges3__45__cpo9iter_swapE[1];
.global .align 1 .b8 _ZN34_INTERNAL_8aff6e68_4_k_cu_28c15a924cuda3std6ranges3__45__cpo4nextE[1];
.global .align 1 .b8 _ZN34_INTERNAL_8aff6e68_4_k_cu_28c15a924cuda3std6ranges3__45__cpo4prevE[1];
.global .align 1 .b8 _ZN34_INTERNAL_8aff6e68_4_k_cu_28c15a924cuda3std6ranges3__45__cpo4dataE[1];
.global .align 1 .b8 _ZN34_INTERNAL_8aff6e68_4_k_cu_28c15a924cuda3std6ranges3__45__cpo5cdataE[1];
.global .align 1 .b8 _ZN34_INTERNAL_8aff6e68_4_k_cu_28c15a924cuda3std6ranges3__45__cpo4sizeE[1];
.global .align 1 .b8 _ZN34_INTERNAL_8aff6e68_4_k_cu_28c15a924cuda3std6ranges3__45__cpo5ssizeE[1];
.global .align 1 .b8 _ZN34_INTERNAL_8aff6e68_4_k_cu_28c15a924cuda3std6ranges3__45__cpo8distanceE[1];
.global .align 1 .b8 _ZN34_INTERNAL_8aff6e68_4_k_cu_28c15a926thrust24THRUST_300001_SM_1000_NS6system6detail10sequential3seqE[1];
.global .align 1 .b8 _ZN34_INTERNAL_8aff6e68_4_k_cu_28c15a926thrust24THRUST_300001_SM_1000_NS12placeholders2_1E[1];
.global .align 1 .b8 _ZN34_INTERNAL_8aff6e68_4_k_cu_28c15a926thrust24THRUST_300001_SM_1000_NS12placeholders2_2E[1];
.global .align 1 .b8 _ZN34_INTERNAL_8aff6e68_4_k_cu_28c15a926thrust24THRUST_300001_SM_1000_NS12placeholders2_3E[1];
.global .align 1 .b8 _ZN34_INTERNAL_8aff6e68_4_k_cu_28c15a926thrust24THRUST_300001_SM_1000_NS12placeholders2_4E[1];
.global .align 1 .b8 _ZN34_INTERNAL_8aff6e68_4_k_cu_28c15a926thrust24THRUST_300001_SM_1000_NS12placeholders2_5E[1];
.global .align 1 .b8 _ZN34_INTERNAL_8aff6e68_4_k_cu_28c15a926thrust24THRUST_300001_SM_1000_NS12placeholders2_6E[1];
.global .align 1 .b8 _ZN34_INTERNAL_8aff6e68_4_k_cu_28c15a926thrust24THRUST_300001_SM_1000_NS12placeholders2_7E[1];
.global .align 1 .b8 _ZN34_INTERNAL_8aff6e68_4_k_cu_28c15a926thrust24THRUST_300001_SM_1000_NS12placeholders2_8E[1];
.global .align 1 .b8 _ZN34_INTERNAL_8aff6e68_4_k_cu_28c15a926thrust24THRUST_300001_SM_1000_NS12placeholders2_9E[1];
.global .align 1 .b8 _ZN34_INTERNAL_8aff6e68_4_k_cu_28c15a926thrust24THRUST_300001_SM_1000_NS12placeholders3_10E[1];

.visible .entry _Z14countnewmatrixPdS_m(
	.param .u64 .ptr .align 1 _Z14countnewmatrixPdS_m_param_0,
	.param .u64 .ptr .align 1 _Z14countnewmatrixPdS_m_param_1,
	.param .u64 _Z14countnewmatrixPdS_m_param_2
)
{
	.reg .pred 	%p<4>;
	.reg .b32 	%r<3>;
	.reg .b64 	%rd<19>;
	.reg .b64 	%fd<9>;

	ld.param.u64 	%rd1, [_Z14countnewmatrixPdS_m_param_0];
	ld.param.u64 	%rd2, [_Z14countnewmatrixPdS_m_param_1];
	ld.param.u64 	%rd3, [_Z14countnewmatrixPdS_m_param_2];
	mov.u32 	%r1, %ctaid.x;
	setp.eq.s32 	%p1, %r1, 0;
	mov.u32 	%r2, %tid.x;
	setp.eq.s32 	%p2, %r2, 0;
	or.pred  	%p3, %p1, %p2;
	@%p3 bra 	$L__BB0_2;
	cvta.to.global.u64 	%rd4, %rd1;
	cvta.to.global.u64 	%rd5, %rd2;
	cvt.u64.u32 	%rd6, %r2;
	cvt.u64.u32 	%rd7, %r1;
	mul.lo.s64 	%rd8, %rd3, %rd7;
	add.s64 	%rd9, %rd8, %rd6;
	shl.b64 	%rd10, %rd9, 3;
	add.s64 	%rd11, %rd4, %rd10;
	ld.global.f64 	%fd1, [%rd11+-8];
	sub.s64 	%rd12, %rd8, %rd3;
	add.s64 	%rd13, %rd12, %rd6;
	shl.b64 	%rd14, %rd13, 3;
	add.s64 	%rd15, %rd4, %rd14;
	ld.global.f64 	%fd2, [%rd15];
	add.f64 	%fd3, %fd1, %fd2;
	shl.b64 	%rd16, %rd3, 3;
	add.s64 	%rd17, %rd11, %rd16;
	ld.global.f64 	%fd4, [%rd17];
	add.f64 	%fd5, %fd3, %fd4;
	ld.global.f64 	%fd6, [%rd11+8];
	add.f64 	%fd7, %fd5, %fd6;
	mul.f64 	%fd8, %fd7, 0d3FD0000000000000;
	add.s64 	%rd18, %rd5, %rd10;
	st.global.f64 	[%rd18], %fd8;
$L__BB0_2:
	ret;

}
	// .globl	_Z7finderrPdS_S_
.visible .entry _Z7finderrPdS_S_(
	.param .u64 .ptr .align 1 _Z7finderrPdS_S__param_0,
	.param .u64 .ptr .align 1 _Z7finderrPdS_S__param_1,
	.param .u64 .ptr .align 1 _Z7finderrPdS_S__param_2
)
{
	.reg .pred 	%p<4>;
	.reg .b32 	%r<5>;
	.reg .b64 	%rd<11>;
	.reg .b64 	%fd<5>;

	ld.param.u64 	%rd1, [_Z7finderrPdS_S__param_0];
	ld.param.u64 	%rd2, [_Z7finderrPdS_S__param_1];
	ld.param.u64 	%rd3, [_Z7finderrPdS_S__param_2];
	mov.u32 	%r2, %ctaid.x;
	mov.u32 	%r3, %ntid.x;
	mov.u32 	%r4, %tid.x;
	mad.lo.s32 	%r1, %r2, %r3, %r4;
	setp.eq.s32 	%p1, %r2, 0;
	setp.eq.s32 	%p2, %r4, 0;
	or.pred  	%p3, %p1, %p2;
	@%p3 bra 	$L__BB1_2;
	cvta.to.global.u64 	%rd4, %rd2;
	cvta.to.global.u64 	%rd5, %rd1;
	cvta.to.global.u64 	%rd6, %rd3;
	mul.wide.u32 	%rd7, %r1, 8;
	add.s64 	%rd8, %rd4, %rd7;
	ld.global.f64 	%fd1, [%rd8];
	add.s64 	%rd9, %rd5, %rd7;
	ld.global.f64 	%fd2, [%rd9];
	sub.f64 	%fd3, %fd1, %fd2;
	abs.f64 	%fd4, %fd3;
	add.s64 	%rd10, %rd6, %rd7;
	st.global.f64 	[%rd10], %fd4;
$L__BB1_2:
	ret;

}
	// .globl	_ZN3cub18CUB_300001_SM_10006detail11EmptyKernelIvEEvv
.visible .entry _ZN3cub18CUB_300001_SM_10006detail11EmptyKernelIvEEvv()
{


	ret;

}
	// .globl	_ZN3cub18CUB_300001_SM_10006detail6reduce28DeviceReduceSingleTileKernelINS2_10policy_hubIdjN4cuda3__47maximumIvEEE10Policy1000EPdSB_jS8_ddNS5_3std3__410__identityEEEvT0_T1_T2_T3_T4_T6_
.visible .entry _ZN3cub18CUB_300001_SM_10006detail6reduce28DeviceReduceSingleTileKernelINS2_10policy_hubIdjN4cuda3__47maximumIvEEE10Policy1000EPdSB_jS8_ddNS5_3std3__410__identityEEEvT0_T1_T2_T3_T4_T6_(
	.param .u64 .ptr .align 1 _ZN3cub18CUB_300001_SM_10006detail6reduce28DeviceReduceSingleTileKernelINS2_10policy_hubIdjN4cuda3__47maximumIvEEE10Policy1000EPdSB_jS8_ddNS5_3std3__410__identityEEEvT0_T1_T2_T3_T4_T6__param_0,
	.param .u64 .ptr .align 1 _ZN3cub18CUB_300001_SM_10006detail6reduce28DeviceReduceSingleTileKernelINS2_10policy_hubIdjN4cuda3__47maximumIvEEE10Policy1000EPdSB_jS8_ddNS5_3std3__410__identityEEEvT0_T1_T2_T3_T4_T6__param_1,
	.param .u32 _ZN3cub18CUB_300001_SM_10006detail6reduce28DeviceReduceSingleTileKernelINS2_10policy_hubIdjN4cuda3__47maximumIvEEE10Policy1000EPdSB_jS8_ddNS5_3std3__410__identityEEEvT0_T1_T2_T3_T4_T6__param_2,
	.param .align 1 .b8 _ZN3cub18CUB_300001_SM_10006detail6reduce28DeviceReduceSingleTileKernelINS2_10policy_hubIdjN4cuda3__47maximumIvEEE10Policy1000EPdSB_jS8_ddNS5_3std3__410__identityEEEvT0_T1_T2_T3_T4_T6__param_3[1],
	.param .f64 _ZN3cub18CUB_300001_SM_10006detail6reduce28DeviceReduceSingleTileKernelINS2_10policy_hubIdjN4cuda3__47maximumIvEEE10Policy1000EPdSB_jS8_ddNS5_3std3__410__identityEEEvT0_T1_T2_T3_T4_T6__param_4,
	.param .align 1 .b8 _ZN3cub18CUB_300001_SM_10006detail6reduce28DeviceReduceSingleTileKernelINS2_10policy_hubIdjN4cuda3__47maximumIvEEE10Policy1000EPdSB_jS8_ddNS5_3std3__410__identityEEEvT0_T1_T2_T3_T4_T6__param_5[1]
)
.maxntid 256
.minnctapersm 1
{
	.reg .pred 	%p<220>;
	.reg .b32 	%r<482>;
	.reg .b64 	%rd<205>;
	.reg .b64 	%fd<381>;
	// demoted variable
	.shared .align 8 .b8 _ZZN3cub18CUB_300001_SM_10006detail6reduce28DeviceReduceSingleTileKernelINS2_10policy_hubIdjN4cuda3__47maximumIvEEE10Policy1000EPdSB_jS8_ddNS5_3std3__410__identityEEEvT0_T1_T2_T3_T4_T6_E12temp_storage[80];
	ld.param.u64 	%rd16, [_ZN3cub18CUB_300001_SM_10006detail6reduce28DeviceReduceSingleTileKernelINS2_10policy_hubIdjN4cuda3__47maximumIvEEE10Policy1000EPdSB_jS8_ddNS5_3std3__410__identityEEEvT0_T1_T2_T3_T4_T6__param_0];
	ld.param.u64 	%rd17, [_ZN3cub18CUB_300001_SM_10006detail6reduce28DeviceReduceSingleTileKernelINS2_10policy_hubIdjN4cuda3__47maximumIvEEE10Policy1000EPdSB_jS8_ddNS5_3std3__410__identityEEEvT0_T1_T2_T3_T4_T6__param_1];
	ld.param.u32 	%r69, [_ZN3cub18CUB_300001_SM_10006detail6reduce28DeviceReduceSingleTileKernelINS2_10policy_hubIdjN4cuda3__47maximumIvEEE10Policy1000EPdSB_jS8_ddNS5_3std3__410__identityEEEvT0_T1_T2_T3_T4_T6__param_2];
	ld.param.f64 	%fd58, [_ZN3cub18CUB_300001_SM_10006detail6reduce28DeviceReduceSingleTileKernelINS2_10policy_hubIdjN4cuda3__47maximumIvEEE10Policy1000EPdSB_jS8_ddNS5_3std3__410__identityEEEvT0_T1_T2_T3_T4_T6__param_4];
	cvta.to.global.u64 	%rd1, %rd17;
	setp.ne.s32 	%p1, %r69, 0;
	@%p1 bra 	$L__BB3_3;
	mov.u32 	%r455, %tid.x;
	setp.ne.s32 	%p219, %r455, 0;
	@%p219 bra 	$L__BB3_76;
	st.global.f64 	[%rd1], %fd58;
	bra.uni 	$L__BB3_76;
$L__BB3_3:
	and.b64  	%rd18, %rd16, 31;
	setp.ne.s64 	%p2, %rd18, 0;
	@%p2 bra 	$L__BB3_39;
	setp.gt.u32 	%p110, %r69, 2047;
	@%p110 bra 	$L__BB3_23;
	mov.u32 	%r1, %tid.x;
	setp.ge.u32 	%p159, %r1, %r69;
	mov.f64 	%fd359, 0d0000000000000000;
	mov.u32 	%r459, %r1;
	@%p159 bra 	$L__BB3_7;
	mul.wide.u32 	%rd168, %r1, 8;
	add.s64 	%rd167, %rd16, %rd168;
	// begin inline asm
	ld.global.nc.u64 %rd166, [%rd167];
	// end inline asm
	mov.b64 	%fd359, %rd166;
	add.s32 	%r459, %r1, 256;
$L__BB3_7:
	setp.ge.u32 	%p160, %r459, %r69;
	@%p160 bra 	$L__BB3_14;
	not.b32 	%r331, %r459;
	add.s32 	%r4, %r69, %r331;
	and.b32  	%r332, %r4, 768;
	setp.eq.s32 	%p161, %r332, 768;
	@%p161 bra 	$L__BB3_11;
	mul.wide.u32 	%rd169, %r459, 8;
	add.s64 	%rd201, %rd16, %rd169;
	shr.u32 	%r333, %r4, 8;
	add.s32 	%r334, %r333, 1;
	and.b32  	%r335, %r334, 3;
	neg.s32 	%r457, %r335;
$L__BB3_10:
	.pragma "nounroll";
	// begin inline asm
	ld.global.nc.u64 %rd170, [%rd201];
	// end inline asm
	mov.b64 	%fd272, %rd170;
	setp.lt.f64 	%p162, %fd359, %fd272;
	selp.f64 	%fd359, %fd272, %fd359, %p162;
	add.s32 	%r459, %r459, 256;
	add.s64 	%rd201, %rd201, 2048;
	add.s32 	%r457, %r457, 1;
	setp.ne.s32 	%p163, %r457, 0;
	@%p163 bra 	$L__BB3_10;
$L__BB3_11:
	setp.lt.u32 	%p164, %r4, 768;
	@%p164 bra 	$L__BB3_14;
	mul.wide.u32 	%rd172, %r459, 8;
	add.s64 	%rd202, %rd16, %rd172;
$L__BB3_13:
	// begin inline asm
	ld.global.nc.u64 %rd173, [%rd202];
	// end inline asm
	mov.b64 	%fd273, %rd173;
	setp.lt.f64 	%p165, %fd359, %fd273;
	selp.f64 	%fd274, %fd273, %fd359, %p165;
	add.s64 	%rd176, %rd202, 2048;
	// begin inline asm
	ld.global.nc.u64 %rd175, [%rd176];
	// end inline asm
	mov.b64 	%fd275, %rd175;
	setp.lt.f64 	%p166, %fd274, %fd275;
	selp.f64 	%fd276, %fd275, %fd274, %p166;
	add.s64 	%rd178, %rd202, 4096;
	// begin inline asm
	ld.global.nc.u64 %rd177, [%rd178];
	// end inline asm
	mov.b64 	%fd277, %rd177;
	setp.lt.f64 	%p167, %fd276, %fd277;
	selp.f64 	%fd278, %fd277, %fd276, %p167;
	add.s64 	%rd180, %rd202, 6144;
	// begin inline asm
	ld.global.nc.u64 %rd179, [%rd180];
	// end inline asm
	mov.b64 	%fd279, %rd179;
	setp.lt.f64 	%p168, %fd278, %fd279;
	selp.f64 	%fd359, %fd279, %fd278, %p168;
	add.s32 	%r459, %r459, 1024;
	add.s64 	%rd202, %rd202, 8192;
	setp.lt.s32 	%p169, %r459, %r69;
	@%p169 bra 	$L__BB3_13;
$L__BB3_14:
	setp.lt.u32 	%p170, %r69, 256;
	@%p170 bra 	$L__BB3_19;
	// begin inline asm
	mov.u32 %r399, %laneid;
	// end inline asm
	mov.b64 	%rd191, %fd359;
	mov.b64 	{%r401, %r406}, %rd191;
	mov.b32 	%r407, 1;
	mov.b32 	%r448, 31;
	mov.b32 	%r449, -1;
	// begin inline asm
	shfl.sync.down.b32 %r400, %r401, %r407, %r448, %r449;
	// end inline asm
	// begin inline asm
	shfl.sync.down.b32 %r405, %r406, %r407, %r448, %r449;
	// end inline asm
	mov.b64 	%rd192, {%r400, %r405};
	mov.b64 	%fd327, %rd192;
	setp.gt.s32 	%p198, %r399, 30;
	setp.lt.f64 	%p199, %fd359, %fd327;
	selp.f64 	%fd328, %fd327, %fd359, %p199;
	selp.f64 	%fd329, %fd359, %fd328, %p198;
	mov.b64 	%rd193, %fd329;
	mov.b64 	{%r411, %r416}, %rd193;
	mov.b32 	%r417, 2;
	// begin inline asm
	shfl.sync.down.b32 %r410, %r411, %r417, %r448, %r449;
	// end inline asm
	// begin inline asm
	shfl.sync.down.b32 %r415, %r416, %r417, %r448, %r449;
	// end inline asm
	mov.b64 	%rd194, {%r410, %r415};
	mov.b64 	%fd330, %rd194;
	setp.gt.s32 	%p200, %r399, 29;
	setp.lt.f64 	%p201, %fd329, %fd330;
	selp.f64 	%fd331, %fd330, %fd329, %p201;
	selp.f64 	%fd332, %fd329, %fd331, %p200;
	mov.b64 	%rd195, %fd332;
	mov.b64 	{%r421, %r426}, %rd195;
	mov.b32 	%r427, 4;
	// begin inline asm
	shfl.sync.down.b32 %r420, %r421, %r427, %r448, %r449;
	// end inline asm
	// begin inline asm
	shfl.sync.down.b32 %r425, %r426, %r427, %r448, %r449;
	// end inline asm
	mov.b64 	%rd196, {%r420, %r425};
	mov.b64 	%fd333, %rd196;
	setp.gt.s32 	%p202, %r399, 27;
	setp.lt.f64 	%p203, %fd332, %fd333;
	selp.f64 	%fd334, %fd333, %fd332, %p203;
	selp.f64 	%fd335, %fd332, %fd334, %p202;
	mov.b64 	%rd197, %fd335;
	mov.b64 	{%r431, %r436}, %rd197;
	mov.b32 	%r437, 8;
	// begin inline asm
	shfl.sync.down.b32 %r430, %r431, %r437, %r448, %r449;
	// end inline asm
	// begin inline asm
	shfl.sync.down.b32 %r435, %r436, %r437, %r448, %r449;
	// end inline asm
	mov.b64 	%rd198, {%r430, %r435};
	mov.b64 	%fd336, %rd198;
	setp.gt.s32 	%p204, %r399, 23;
	setp.lt.f64 	%p205, %fd335, %fd336;
	selp.f64 	%fd337, %fd336, %fd335, %p205;
	selp.f64 	%fd338, %fd335, %fd337, %p204;
	mov.b64 	%rd199, %fd338;
	mov.b64 	{%r441, %r446}, %rd199;
	mov.b32 	%r447, 16;
	// begin inline asm
	shfl.sync.down.b32 %r440, %r441, %r447, %r448, %r449;
	// end inline asm
	// begin inline asm
	shfl.sync.down.b32 %r445, %r446, %r447, %r448, %r449;
	// end inline asm
	mov.b64 	%rd200, {%r440, %r445};
	mov.b64 	%fd339, %rd200;
	setp.gt.s32 	%p206, %r399, 15;
	setp.lt.f64 	%p207, %fd338, %fd339;
	selp.f64 	%fd10, %fd339, %fd338, %p207;
	selp.f64 	%fd380, %fd338, %fd10, %p206;
	setp.ne.s32 	%p208, %r399, 0;
	@%p208 bra 	$L__BB3_17;
	shr.u32 	%r450, %r1, 2;
	and.b32  	%r451, %r450, 248;
	mov.u32 	%r452, _ZZN3cub18CUB_300001_SM_10006detail6reduce28DeviceReduceSingleTileKernelINS2_10policy_hubIdjN4cuda3__47maximumIvEEE10Policy1000EPdSB_jS8_ddNS5_3std3__410__identityEEEvT0_T1_T2_T3_T4_T6_E12temp_storage;
	add.s32 	%r453, %r452, %r451;
	st.shared.f64 	[%r453+8], %fd10;
$L__BB3_17:
	bar.sync 	0;
	setp.ne.s32 	%p209, %r1, 0;
	@%p209 bra 	$L__BB3_74;
	ld.shared.f64 	%fd340, [_ZZN3cub18CUB_300001_SM_10006detail6reduce28DeviceReduceSingleTileKernelINS2_10policy_hubIdjN4cuda3__47maximumIvEEE10Policy1000EPdSB_jS8_ddNS5_3std3__410__identityEEEvT0_T1_T2_T3_T4_T6_E12temp_storage+16];
	setp.lt.f64 	%p210, %fd380, %fd340;
	selp.f64 	%fd341, %fd340, %fd380, %p210;
	ld.shared.f64 	%fd342, [_ZZN3cub18CUB_300001_SM_10006detail6reduce28DeviceReduceSingleTileKernelINS2_10policy_hubIdjN4cuda3__47maximumIvEEE10Policy1000EPdSB_jS8_ddNS5_3std3__410__identityEEEvT0_T1_T2_T3_T4_T6_E12temp_storage+24];
	setp.lt.f64 	%p211, %fd341, %fd342;
	selp.f64 	%fd343, %fd342, %fd341, %p211;
	ld.shared.f64 	%fd344, [_ZZN3cub18CUB_300001_SM_10006detail6reduce28DeviceReduceSingleTileKernelINS2_10policy_hubIdjN4cuda3__47maximumIvEEE10Policy1000EPdSB_jS8_ddNS5_3std3__410__identityEEEvT0_T1_T2_T3_T4_T6_E12temp_storage+32];
	setp.lt.f64 	%p212, %fd343, %fd344;
	selp.f64 	%fd345, %fd344, %fd343, %p212;
	ld.shared.f64 	%fd346, [_ZZN3cub18CUB_300001_SM_10006detail6reduce28DeviceReduceSingleTileKernelINS2_10policy_hubIdjN4cuda3__47maximumIvEEE10Policy1000EPdSB_jS8_ddNS5_3std3__410__identityEEEvT0_T1_T2_T3_T4_T6_E12temp_storage+40];
	setp.lt.f64 	%p213, %fd345, %fd346;
	selp.f64 	%fd347, %fd346, %fd345, %p213;
	ld.shared.f64 	%fd348, [_ZZN3cub18CUB_300001_SM_10006detail6reduce28DeviceReduceSingleTileKernelINS2_10policy_hubIdjN4cuda3__47maximumIvEEE10Policy1000EPdSB_jS8_ddNS5_3std3__410__identityEEEvT0_T1_T2_T3_T4_T6_E12temp_storage+48];
	setp.lt.f64 	%p214, %fd347, %fd348;
	selp.f64 	%fd349, %fd348, %fd347, %p214;
	ld.shared.f64 	%fd350, [_ZZN3cub18CUB_300001_SM_10006detail6reduce28DeviceReduceSingleTileKernelINS2_10policy_hubIdjN4cuda3__47maximumIvEEE10Policy1000EPdSB_jS8_ddNS5_3std3__410__identityEEEvT0_T1_T2_T3_T4_T6_E12temp_storage+56];
	setp.lt.f64 	%p215, %fd349, %fd350;
	selp.f64 	%fd351, %fd350, %fd349, %p215;
	ld.shared.f64 	%fd352, [_ZZN3cub18CUB_300001_SM_10006detail6reduce28DeviceReduceSingleTileKernelINS2_10policy_hubIdjN4cuda3__47maximumIvEEE10Policy1000EPdSB_jS8_ddNS5_3std3__410__identityEEEvT0_T1_T2_T3_T4_T6_E12temp_storage+64];
	setp.lt.f64 	%p216, %fd351, %fd352;
	selp.f64 	%fd380, %fd352, %fd351, %p216;
	bra.uni 	$L__BB3_74;
$L__BB3_19:
	// begin inline asm
	mov.u32 %r336, %laneid;
	// end inline asm
	and.b32  	%r387, %r1, 992;
	add.s32 	%r388, %r387, 32;
	setp.gt.u32 	%p171, %r388, %r69;
	not.b32 	%r389, %r387;
	add.s32 	%r390, %r69, %r389;
	selp.b32 	%r385, %r390, 31, %p171;
	mov.b64 	%rd181, %fd359;
	mov.b64 	{%r338, %r343}, %rd181;
	mov.b32 	%r344, 1;
	mov.b32 	%r386, -1;
	// begin inline asm
	shfl.sync.down.b32 %r337, %r338, %r344, %r385, %r386;
	// end inline asm
	// begin inline asm
	shfl.sync.down.b32 %r342, %r343, %r344, %r385, %r386;
	// end inline asm
	mov.b64 	%rd182, {%r337, %r342};
	mov.b64 	%fd280, %rd182;
	setp.lt.s32 	%p172, %r336, %r385;
	setp.lt.f64 	%p173, %fd359, %fd280;
	selp.f64 	%fd281, %fd280, %fd359, %p173;
	selp.f64 	%fd282, %fd281, %fd359, %p172;
	mov.b64 	%rd183, %fd282;
	mov.b64 	{%r348, %r353}, %rd183;
	mov.b32 	%r354, 2;
	// begin inline asm
	shfl.sync.down.b32 %r347, %r348, %r354, %r385, %r386;
	// end inline asm
	// begin inline asm
	shfl.sync.down.b32 %r352, %r353, %r354, %r385, %r386;
	// end inline asm
	mov.b64 	%rd184, {%r347, %r352};
	mov.b64 	%fd283, %rd184;
	add.s32 	%r391, %r336, 2;
	setp.gt.s32 	%p174, %r391, %r385;
	setp.lt.f64 	%p175, %fd282, %fd283;
	selp.f64 	%fd284, %fd283, %fd282, %p175;
	selp.f64 	%fd285, %fd282, %fd284, %p174;
	mov.b64 	%rd185, %fd285;
	mov.b64 	{%r358, %r363}, %rd185;
	mov.b32 	%r364, 4;
	// begin inline asm
	shfl.sync.down.b32 %r357, %r358, %r364, %r385, %r386;
	// end inline asm
	// begin inline asm
	shfl.sync.down.b32 %r362, %r363, %r364, %r385, %r386;
	// end inline asm
	mov.b64 	%rd186, {%r357, %r362};
	mov.b64 	%fd286, %rd186;
	add.s32 	%r392, %r336, 4;
	setp.gt.s32 	%p176, %r392, %r385;
	setp.lt.f64 	%p177, %fd285, %fd286;
	selp.f64 	%fd287, %fd286, %fd285, %p177;
	selp.f64 	%fd288, %fd285, %fd287, %p176;
	mov.b64 	%rd187, %fd288;
	mov.b64 	{%r368, %r373}, %rd187;
	mov.b32 	%r374, 8;
	// begin inline asm
	shfl.sync.down.b32 %r367, %r368, %r374, %r385, %r386;
	// end inline asm
	// begin inline asm
	shfl.sync.down.b32 %r372, %r373, %r374, %r385, %r386;
	// end inline asm
	mov.b64 	%rd188, {%r367, %r372};
	mov.b64 	%fd289, %rd188;
	add.s32 	%r393, %r336, 8;
	setp.gt.s32 	%p178, %r393, %r385;
	setp.lt.f64 	%p179, %fd288, %fd289;
	selp.f64 	%fd290, %fd289, %fd288, %p179;
	selp.f64 	%fd291, %fd288, %fd290, %p178;
	mov.b64 	%rd189, %fd291;
	mov.b64 	{%r378, %r383}, %rd189;
	mov.b32 	%r384, 16;
	// begin inline asm
	shfl.sync.down.b32 %r377, %r378, %r384, %r385, %r386;
	// end inline asm
	// begin inline asm
	shfl.sync.down.b32 %r382, %r383, %r384, %r385, %r386;
	// end inline asm
	mov.b64 	%rd190, {%r377, %r382};
	mov.b64 	%fd292, %rd190;
	add.s32 	%r394, %r336, 16;
	setp.gt.s32 	%p180, %r394, %r385;
	setp.lt.f64 	%p181, %fd291, %fd292;
	selp.f64 	%fd293, %fd292, %fd291, %p181;
	selp.f64 	%fd380, %fd291, %fd293, %p180;
	setp.ne.s32 	%p182, %r336, 0;
	@%p182 bra 	$L__BB3_21;
	shr.u32 	%r395, %r1, 2;
	and.b32  	%r396, %r395, 248;
	mov.u32 	%r397, _ZZN3cub18CUB_300001_SM_10006detail6reduce28DeviceReduceSingleTileKernelINS2_10policy_hubIdjN4cuda3__47maximumIvEEE10Policy1000EPdSB_jS8_ddNS5_3std3__410__identityEEEvT0_T1_T2_T3_T4_T6_E12temp_storage;
	add.s32 	%r398, %r397, %r396;
	st.shared.f64 	[%r398+8], %fd380;
$L__BB3_21:
	bar.sync 	0;
	setp.ne.s32 	%p183, %r1, 0;
	@%p183 bra 	$L__BB3_74;
	setp.gt.u32 	%p184, %r69, 32;
	ld.shared.f64 	%fd294, [_ZZN3cub18CUB_300001_SM_10006detail6reduce28DeviceReduceSingleTileKernelINS2_10policy_hubIdjN4cuda3__47maximumIvEEE10Policy1000EPdSB_jS8_ddNS5_3std3__410__identityEEEvT0_T1_T2_T3_T4_T6_E12temp_storage+16];
	setp.lt.f64 	%p185, %fd380, %fd294;
	selp.f64 	%fd296, %fd294, %fd380, %p185;
	selp.f64 	%fd297, %fd296, %fd380, %p184;
	setp.gt.u32 	%p186, %r69, 64;
	ld.shared.f64 	%fd299, [_ZZN3cub18CUB_300001_SM_10006detail6reduce28DeviceReduceSingleTileKernelINS2_10policy_hubIdjN4cuda3__47maximumIvEEE10Policy1000EPdSB_jS8_ddNS5_3std3__410__identityEEEvT0_T1_T2_T3_T4_T6_E12temp_storage+24];
	setp.lt.f64 	%p187, %fd297, %fd299;
	selp.f64 	%fd301, %fd299, %fd297, %p187;
	selp.f64 	%fd302, %fd301, %fd297, %p186;
	setp.gt.u32 	%p188, %r69, 96;
	ld.shared.f64 	%fd304, [_ZZN3cub18CUB_300001_SM_10006detail6reduce28DeviceReduceSingleTileKernelINS2_10policy_hubIdjN4cuda3__47maximumIvEEE10Policy1000EPdSB_jS8_ddNS5_3std3__410__identityEEEvT0_T1_T2_T3_T4_T6_E12temp_storage+32];
	setp.lt.f64 	%p189, %fd302, %fd304;
	selp.f64 	%fd306, %fd304, %fd302, %p189;
	selp.f64 	%fd307, %fd306, %fd302, %p188;
	setp.gt.u32 	%p190, %r69, 128;
	ld.shared.f64 	%fd309, [_ZZN3cub18CUB_300001_SM_10006detail6reduce28DeviceReduceSingleTileKernelINS2_10policy_hubIdjN4cuda3__47maximumIvEEE10Policy1000EPdSB_jS8_ddNS5_3std3__410__identityEEEvT0_T1_T2_T3_T4_T6_E12temp_storage+40];
	setp.lt.f64 	%p191, %fd307, %fd309;
	selp.f64 	%fd311, %fd309, %fd307, %p191;
	selp.f64 	%fd312, %fd311, %fd307, %p190;
	setp.gt.u32 	%p192, %r69, 160;
	ld.shared.f64 	%fd314, [_ZZN3cub18CUB_300001_SM_10006detail6reduce28DeviceReduceSingleTileKernelINS2_10policy_hubIdjN4cuda3__47maximumIvEEE10Policy1000EPdSB_jS8_ddNS5_3std3__410__identityEEEvT0_T1_T2_T3_T4_T6_E12temp_storage+48];
	setp.lt.f64 	%p193, %fd312, %fd314;
	selp.f64 	%fd316, %fd314, %fd312, %p193;
	selp.f64 	%fd317, %fd316, %fd312, %p192;
	setp.gt.u32 	%p194, %r69, 192;
	ld.shared.f64 	%fd319, [_ZZN3cub18CUB_300001_SM_10006detail6reduce28DeviceReduceSingleTileKernelINS2_10policy_hubIdjN4cuda3__47maximumIvEEE10Policy1000EPdSB_jS8_ddNS5_3std3__410__identityEEEvT0_T1_T2_T3_T4_T6_E12temp_storage+56];
	setp.lt.f64 	%p195, %fd317, %fd319;
	selp.f64 	%fd321, %fd319, %fd317, %p195;
	selp.f64 	%fd322, %fd321, %fd317, %p194;
	setp.gt.u32 	%p196, %r69, 224;
	ld.shared.f64 	%fd324, [_ZZN3cub18CUB_300001_SM_10006detail6reduce28DeviceReduceSingleTileKernelINS2_10policy_hubIdjN4cuda3__47maximumIvEEE10Policy1000EPdSB_jS8_ddNS5_3std3__410__identityEEEvT0_T1_T2_T3_T4_T6_E12temp_storage+64];
	setp.lt.f64 	%p197, %fd322, %fd324;
	selp.f64 	%fd326, %fd324, %fd322, %p197;
	selp.f64 	%fd380, %fd326, %fd322, %p196;
	bra.uni 	$L__BB3_74;
$L__BB3_23:
	mov.u32 	%r13, %tid.x;
	shl.b32 	%r263, %r13, 2;
	mul.wide.u32 	%rd127, %r263, 8;
	add.s64 	%rd117, %rd16, %rd127;
	// begin inline asm
	ld.global.nc.v2.u64 {%rd115, %rd116}, [%rd117];
	// end inline asm
	add.s64 	%rd120, %rd117, 16;
	// begin inline asm
	ld.global.nc.v2.u64 {%rd118, %rd119}, [%rd120];
	// end inline asm
	mov.b64 	%fd206, %rd115;
	mov.b64 	%fd207, %rd116;
	mov.b64 	%fd208, %rd118;
	mov.b64 	%fd209, %rd119;
	add.s64 	%rd123, %rd117, 8192;
	// begin inline asm
	ld.global.nc.v2.u64 {%rd121, %rd122}, [%rd123];
	// end inline asm
	add.s64 	%rd126, %rd117, 8208;
	// begin inline asm
	ld.global.nc.v2.u64 {%rd124, %rd125}, [%rd126];
	// end inline asm
	mov.b64 	%fd210, %rd121;
	mov.b64 	%fd211, %rd122;
	mov.b64 	%fd212, %rd124;
	mov.b64 	%fd213, %rd125;
	setp.lt.f64 	%p111, %fd206, %fd207;
	selp.f64 	%fd214, %fd207, %fd206, %p111;
	setp.lt.f64 	%p112, %fd214, %fd208;
	selp.f64 	%fd215, %fd208, %fd214, %p112;
	setp.lt.f64 	%p113, %fd215, %fd209;
	selp.f64 	%fd216, %fd209, %fd215, %p113;
	setp.lt.f64 	%p114, %fd216, %fd210;
	selp.f64 	%fd217, %fd210, %fd216, %p114;
	setp.lt.f64 	%p115, %fd217, %fd211;
	selp.f64 	%fd218, %fd211, %fd217, %p115;
	setp.lt.f64 	%p116, %fd218, %fd212;
	selp.f64 	%fd219, %fd212, %fd218, %p116;
	setp.lt.f64 	%p117, %fd219, %fd213;
	selp.f64 	%fd366, %fd213, %fd219, %p117;
	add.s32 	%r14, %r69, -2048;
	setp.lt.u32 	%p118, %r14, 2048;
	mov.b32 	%r462, 2048;
	@%p118 bra 	$L__BB3_27;
	mov.b32 	%r462, 2048;
$L__BB3_25:
	mul.wide.u32 	%rd140, %r462, 8;
	add.s64 	%rd130, %rd117, %rd140;
	// begin inline asm
	ld.global.nc.v2.u64 {%rd128, %rd129}, [%rd130];
	// end inline asm
	add.s64 	%rd133, %rd130, 16;
	// begin inline asm
	ld.global.nc.v2.u64 {%rd131, %rd132}, [%rd133];
	// end inline asm
	mov.b64 	%fd220, %rd128;
	mov.b64 	%fd221, %rd129;
	mov.b64 	%fd222, %rd131;
	mov.b64 	%fd223, %rd132;
	add.s64 	%rd136, %rd130, 8192;
	// begin inline asm
	ld.global.nc.v2.u64 {%rd134, %rd135}, [%rd136];
	// end inline asm
	add.s64 	%rd139, %rd130, 8208;
	// begin inline asm
	ld.global.nc.v2.u64 {%rd137, %rd138}, [%rd139];
	// end inline asm
	mov.b64 	%fd224, %rd134;
	mov.b64 	%fd225, %rd135;
	mov.b64 	%fd226, %rd137;
	mov.b64 	%fd227, %rd138;
	setp.lt.f64 	%p119, %fd366, %fd220;
	selp.f64 	%fd228, %fd220, %fd366, %p119;
	setp.lt.f64 	%p120, %fd228, %fd221;
	selp.f64 	%fd229, %fd221, %fd228, %p120;
	setp.lt.f64 	%p121, %fd229, %fd222;
	selp.f64 	%fd230, %fd222, %fd229, %p121;
	setp.lt.f64 	%p122, %fd230, %fd223;
	selp.f64 	%fd231, %fd223, %fd230, %p122;
	setp.lt.f64 	%p123, %fd231, %fd224;
	selp.f64 	%fd232, %fd224, %fd231, %p123;
	setp.lt.f64 	%p124, %fd232, %fd225;
	selp.f64 	%fd233, %fd225, %fd232, %p124;
	setp.lt.f64 	%p125, %fd233, %fd226;
	selp.f64 	%fd234, %fd226, %fd233, %p125;
	setp.lt.f64 	%p126, %fd234, %fd227;
	selp.f64 	%fd366, %fd227, %fd234, %p126;
	sub.s32 	%r265, %r69, %r462;
	setp.lt.u32 	%p127, %r265, 2048;
	@%p127 bra 	$L__BB3_35;
	add.s32 	%r462, %r462, 2048;
	setp.le.u32 	%p128, %r462, %r14;
	@%p128 bra 	$L__BB3_25;
$L__BB3_27:
	setp.le.u32 	%p129, %r69, %r462;
	@%p129 bra 	$L__BB3_35;
	sub.s32 	%r18, %r69, %r462;
	setp.ge.s32 	%p130, %r13, %r18;
	@%p130 bra 	$L__BB3_35;
	not.b32 	%r266, %r13;
	add.s32 	%r267, %r69, %r266;
	sub.s32 	%r19, %r267, %r462;
	and.b32  	%r268, %r19, 768;
	setp.eq.s32 	%p131, %r268, 768;
	mov.u32 	%r466, %r13;
	@%p131 bra 	$L__BB3_32;
	add.s32 	%r464, %r13, %r462;
	shr.u32 	%r269, %r19, 8;
	add.s32 	%r270, %r269, 1;
	and.b32  	%r271, %r270, 3;
	neg.s32 	%r463, %r271;
	mov.u32 	%r466, %r13;
$L__BB3_31:
	.pragma "nounroll";
	mul.wide.u32 	%rd143, %r464, 8;
	add.s64 	%rd142, %rd16, %rd143;
	// begin inline asm
	ld.global.nc.u64 %rd141, [%rd142];
	// end inline asm
	mov.b64 	%fd236, %rd141;
	setp.lt.f64 	%p132, %fd366, %fd236;
	selp.f64 	%fd366, %fd236, %fd366, %p132;
	add.s32 	%r466, %r466, 256;
	add.s32 	%r464, %r464, 256;
	add.s32 	%r463, %r463, 1;
	setp.ne.s32 	%p133, %r463, 0;
	@%p133 bra 	$L__BB3_31;
$L__BB3_32:
	setp.lt.u32 	%p134, %r19, 768;
	@%p134 bra 	$L__BB3_35;
	add.s32 	%r468, %r466, 512;
	add.s32 	%r467, %r466, %r462;
$L__BB3_34:
	mul.wide.u32 	%rd152, %r467, 8;
	add.s64 	%rd145, %rd16, %rd152;
	// begin inline asm
	ld.global.nc.u64 %rd144, [%rd145];
	// end inline asm
	mov.b64 	%fd237, %rd144;
	setp.lt.f64 	%p135, %fd366, %fd237;
	selp.f64 	%fd238, %fd237, %fd366, %p135;
	add.s32 	%r272, %r467, 256;
	mul.wide.u32 	%rd153, %r272, 8;
	add.s64 	%rd147, %rd16, %rd153;
	// begin inline asm
	ld.global.nc.u64 %rd146, [%rd147];
	// end inline asm
	mov.b64 	%fd239, %rd146;
	setp.lt.f64 	%p136, %fd238, %fd239;
	selp.f64 	%fd240, %fd239, %fd238, %p136;
	add.s32 	%r273, %r467, 512;
	mul.wide.u32 	%rd154, %r273, 8;
	add.s64 	%rd149, %rd16, %rd154;
	// begin inline asm
	ld.global.nc.u64 %rd148, [%rd149];
	// end inline asm
	mov.b64 	%fd241, %rd148;
	setp.lt.f64 	%p137, %fd240, %fd241;
	selp.f64 	%fd242, %fd241, %fd240, %p137;
	add.s32 	%r274, %r467, 768;
	mul.wide.u32 	%rd155, %r274, 8;
	add.s64 	%rd151, %rd16, %rd155;
	// begin inline asm
	ld.global.nc.u64 %rd150, [%rd151];
	// end inline asm
	mov.b64 	%fd243, %rd150;
	setp.lt.f64 	%p138, %fd242, %fd243;
	selp.f64 	%fd366, %fd243, %fd242, %p138;
	add.s32 	%r33, %r468, 1024;
	add.s32 	%r275, %r468, 512;
	add.s32 	%r467, %r467, 1024;
	setp.lt.s32 	%p139, %r275, %r18;
	mov.u32 	%r468, %r33;
	@%p139 bra 	$L__BB3_34;
$L__BB3_35:
	// begin inline asm
	mov.u32 %r276, %laneid;
	// end inline asm
	mov.b64 	%rd156, %fd366;
	mov.b64 	{%r278, %r283}, %rd156;
	mov.b32 	%r284, 1;
	mov.b32 	%r325, 31;
	mov.b32 	%r326, -1;
	// begin inline asm
	shfl.sync.down.b32 %r277, %r278, %r284, %r325, %r326;
	// end inline asm
	// begin inline asm
	shfl.sync.down.b32 %r282, %r283, %r284, %r325, %r326;
	// end inline asm
	mov.b64 	%rd157, {%r277, %r282};
	mov.b64 	%fd244, %rd157;
	setp.gt.s32 	%p140, %r276, 30;
	setp.lt.f64 	%p141, %fd366, %fd244;
	selp.f64 	%fd245, %fd244, %fd366, %p141;
	selp.f64 	%fd246, %fd366, %fd245, %p140;
	mov.b64 	%rd158, %fd246;
	mov.b64 	{%r288, %r293}, %rd158;
	mov.b32 	%r294, 2;
	// begin inline asm
	shfl.sync.down.b32 %r287, %r288, %r294, %r325, %r326;
	// end inline asm
	// begin inline asm
	shfl.sync.down.b32 %r292, %r293, %r294, %r325, %r326;
	// end inline asm
	mov.b64 	%rd159, {%r287, %r292};
	mov.b64 	%fd247, %rd159;
	setp.gt.s32 	%p142, %r276, 29;
	setp.lt.f64 	%p143, %fd246, %fd247;
	selp.f64 	%fd248, %fd247, %fd246, %p143;
	selp.f64 	%fd249, %fd246, %fd248, %p142;
	mov.b64 	%rd160, %fd249;
	mov.b64 	{%r298, %r303}, %rd160;
	mov.b32 	%r304, 4;
	// begin inline asm
	shfl.sync.down.b32 %r297, %r298, %r304, %r325, %r326;
	// end inline asm
	// begin inline asm
	shfl.sync.down.b32 %r302, %r303, %r304, %r325, %r326;
	// end inline asm
	mov.b64 	%rd161, {%r297, %r302};
	mov.b64 	%fd250, %rd161;
	setp.gt.s32 	%p144, %r276, 27;
	setp.lt.f64 	%p145, %fd249, %fd250;
	selp.f64 	%fd251, %fd250, %fd249, %p145;
	selp.f64 	%fd252, %fd249, %fd251, %p144;
	mov.b64 	%rd162, %fd252;
	mov.b64 	{%r308, %r313}, %rd162;
	mov.b32 	%r314, 8;
	// begin inline asm
	shfl.sync.down.b32 %r307, %r308, %r314, %r325, %r326;
	// end inline asm
	// begin inline asm
	shfl.sync.down.b32 %r312, %r313, %r314, %r325, %r326;
	// end inline asm
	mov.b64 	%rd163, {%r307, %r312};
	mov.b64 	%fd253, %rd163;
	setp.gt.s32 	%p146, %r276, 23;
	setp.lt.f64 	%p147, %fd252, %fd253;
	selp.f64 	%fd254, %fd253, %fd252, %p147;
	selp.f64 	%fd255, %fd252, %fd254, %p146;
	mov.b64 	%rd164, %fd255;
	mov.b64 	{%r318, %r323}, %rd164;
	mov.b32 	%r324, 16;
	// begin inline asm
	shfl.sync.down.b32 %r317, %r318, %r324, %r325, %r326;
	// end inline asm
	// begin inline asm
	shfl.sync.down.b32 %r322, %r323, %r324, %r325, %r326;
	// end inline asm
	mov.b64 	%rd165, {%r317, %r322};
	mov.b64 	%fd256, %rd165;
	setp.gt.s32 	%p148, %r276, 15;
	setp.lt.f64 	%p149, %fd255, %fd256;
	selp.f64 	%fd26, %fd256, %fd255, %p149;
	selp.f64 	%fd380, %fd255, %fd26, %p148;
	setp.ne.s32 	%p150, %r276, 0;
	@%p150 bra 	$L__BB3_37;
	shr.u32 	%r327, %r13, 2;
	and.b32  	%r328, %r327, 248;
	mov.u32 	%r329, _ZZN3cub18CUB_300001_SM_10006detail6reduce28DeviceReduceSingleTileKernelINS2_10policy_hubIdjN4cuda3__47maximumIvEEE10Policy1000EPdSB_jS8_ddNS5_3std3__410__identityEEEvT0_T1_T2_T3_T4_T6_E12temp_storage;
	add.s32 	%r330, %r329, %r328;
	st.shared.f64 	[%r330+8], %fd26;
$L__BB3_37:
	bar.sync 	0;
	setp.ne.s32 	%p151, %r13, 0;
	@%p151 bra 	$L__BB3_74;
	ld.shared.f64 	%fd257, [_ZZN3cub18CUB_300001_SM_10006detail6reduce28DeviceReduceSingleTileKernelINS2_10policy_hubIdjN4cuda3__47maximumIvEEE10Policy1000EPdSB_jS8_ddNS5_3std3__410__identityEEEvT0_T1_T2_T3_T4_T6_E12temp_storage+16];
	setp.lt.f64 	%p152, %fd380, %fd257;
	selp.f64 	%fd258, %fd257, %fd380, %p152;
	ld.shared.f64 	%fd259, [_ZZN3cub18CUB_300001_SM_10006detail6reduce28DeviceReduceSingleTileKernelINS2_10policy_hubIdjN4cuda3__47maximumIvEEE10Policy1000EPdSB_jS8_ddNS5_3std3__410__identityEEEvT0_T1_T2_T3_T4_T6_E12temp_storage+24];
	setp.lt.f64 	%p153, %fd258, %fd259;
	selp.f64 	%fd260, %fd259, %fd258, %p153;
	ld.shared.f64 	%fd261, [_ZZN3cub18CUB_300001_SM_10006detail6reduce28DeviceReduceSingleTileKernelINS2_10policy_hubIdjN4cuda3__47maximumIvEEE10Policy1000EPdSB_jS8_ddNS5_3std3__410__identityEEEvT0_T1_T2_T3_T4_T6_E12temp_storage+32];
	setp.lt.f64 	%p154, %fd260, %fd261;
	selp.f64 	%fd262, %fd261, %fd260, %p154;
	ld.shared.f64 	%fd263, [_ZZN3cub18CUB_300001_SM_10006detail6reduce28DeviceReduceSingleTileKernelINS2_10policy_hubIdjN4cuda3__47maximumIvEEE10Policy1000EPdSB_jS8_ddNS5_3std3__410__identityEEEvT0_T1_T2_T3_T4_T6_E12temp_storage+40];
	setp.lt.f64 	%p155, %fd262, %fd263;
	selp.f64 	%fd264, %fd263, %fd262, %p155;
	ld.shared.f64 	%fd265, [_ZZN3cub18CUB_300001_SM_10006detail6reduce28DeviceReduceSingleTileKernelINS2_10policy_hubIdjN4cuda3__47maximumIvEEE10Policy1000EPdSB_jS8_ddNS5_3std3__410__identityEEEvT0_T1_T2_T3_T4_T6_E12temp_storage+48];
	setp.lt.f64 	%p156, %fd264, %fd265;
	selp.f64 	%fd266, %fd265, %fd264, %p156;
	ld.shared.f64 	%fd267, [_ZZN3cub18CUB_300001_SM_10006detail6reduce28DeviceReduceSingleTileKernelINS2_10policy_hubIdjN4cuda3__47maximumIvEEE10Policy1000EPdSB_jS8_ddNS5_3std3__410__identityEEEvT0_T1_T2_T3_T4_T6_E12temp_storage+56];
	setp.lt.f64 	%p157, %fd266, %fd267;
	selp.f64 	%fd268, %fd267, %fd266, %p157;
	ld.shared.f64 	%fd269, [_ZZN3cub18CUB_300001_SM_10006detail6reduce28DeviceReduceSingleTileKernelINS2_10policy_hubIdjN4cuda3__47maximumIvEEE10Policy1000EPdSB_jS8_ddNS5_3std3__410__identityEEEvT0_T1_T2_T3_T4_T6_E12temp_storage+64];
	setp.lt.f64 	%p158, %fd268, %fd269;
	selp.f64 	%fd380, %fd269, %fd268, %p158;
	bra.uni 	$L__BB3_74;
$L__BB3_39:
	setp.gt.u32 	%p3, %r69, 2047;
	@%p3 bra 	$L__BB3_58;
	mov.u32 	%r35, %tid.x;
	setp.ge.u32 	%p52, %r35, %r69;
	mov.f64 	%fd372, 0d0000000000000000;
	mov.u32 	%r472, %r35;
	@%p52 bra 	$L__BB3_42;
	mul.wide.u32 	%rd82, %r35, 8;
	add.s64 	%rd81, %rd16, %rd82;
	// begin inline asm
	ld.global.nc.u64 %rd80, [%rd81];
	// end inline asm
	mov.b64 	%fd372, %rd80;
	add.s32 	%r472, %r35, 256;
$L__BB3_42:
	setp.ge.u32 	%p53, %r472, %r69;
	@%p53 bra 	$L__BB3_49;
	not.b32 	%r139, %r472;
	add.s32 	%r38, %r69, %r139;
	and.b32  	%r140, %r38, 768;
	setp.eq.s32 	%p54, %r140, 768;
	@%p54 bra 	$L__BB3_46;
	mul.wide.u32 	%rd83, %r472, 8;
	add.s64 	%rd203, %rd16, %rd83;
	shr.u32 	%r141, %r38, 8;
	add.s32 	%r142, %r141, 1;
	and.b32  	%r143, %r142, 3;
	neg.s32 	%r470, %r143;
$L__BB3_45:
	.pragma "nounroll";
	// begin inline asm
	ld.global.nc.u64 %rd84, [%rd203];
	// end inline asm
	mov.b64 	%fd125, %rd84;
	setp.lt.f64 	%p55, %fd372, %fd125;
	selp.f64 	%fd372, %fd125, %fd372, %p55;
	add.s32 	%r472, %r472, 256;
	add.s64 	%rd203, %rd203, 2048;
	add.s32 	%r470, %r470, 1;
	setp.ne.s32 	%p56, %r470, 0;
	@%p56 bra 	$L__BB3_45;
$L__BB3_46:
	setp.lt.u32 	%p57, %r38, 768;
	@%p57 bra 	$L__BB3_49;
	mul.wide.u32 	%rd86, %r472, 8;
	add.s64 	%rd204, %rd16, %rd86;
$L__BB3_48:
	// begin inline asm
	ld.global.nc.u64 %rd87, [%rd204];
	// end inline asm
	mov.b64 	%fd126, %rd87;
	setp.lt.f64 	%p58, %fd372, %fd126;
	selp.f64 	%fd127, %fd126, %fd372, %p58;
	add.s64 	%rd90, %rd204, 2048;
	// begin inline asm
	ld.global.nc.u64 %rd89, [%rd90];
	// end inline asm
	mov.b64 	%fd128, %rd89;
	setp.lt.f64 	%p59, %fd127, %fd128;
	selp.f64 	%fd129, %fd128, %fd127, %p59;
	add.s64 	%rd92, %rd204, 4096;
	// begin inline asm
	ld.global.nc.u64 %rd91, [%rd92];
	// end inline asm
	mov.b64 	%fd130, %rd91;
	setp.lt.f64 	%p60, %fd129, %fd130;
	selp.f64 	%fd131, %fd130, %fd129, %p60;
	add.s64 	%rd94, %rd204, 6144;
	// begin inline asm
	ld.global.nc.u64 %rd93, [%rd94];
	// end inline asm
	mov.b64 	%fd132, %rd93;
	setp.lt.f64 	%p61, %fd131, %fd132;
	selp.f64 	%fd372, %fd132, %fd131, %p61;
	add.s32 	%r472, %r472, 1024;
	add.s64 	%rd204, %rd204, 8192;
	setp.lt.s32 	%p62, %r472, %r69;
	@%p62 bra 	$L__BB3_48;
$L__BB3_49:
	setp.lt.u32 	%p63, %r69, 256;
	@%p63 bra 	$L__BB3_54;
	// begin inline asm
	mov.u32 %r207, %laneid;
	// end inline asm
	mov.b64 	%rd105, %fd372;
	mov.b64 	{%r209, %r214}, %rd105;
	mov.b32 	%r215, 1;
	mov.b32 	%r256, 31;
	mov.b32 	%r257, -1;
	// begin inline asm
	shfl.sync.down.b32 %r208, %r209, %r215, %r256, %r257;
	// end inline asm
	// begin inline asm
	shfl.sync.down.b32 %r213, %r214, %r215, %r256, %r257;
	// end inline asm
	mov.b64 	%rd106, {%r208, %r213};
	mov.b64 	%fd180, %rd106;
	setp.gt.s32 	%p91, %r207, 30;
	setp.lt.f64 	%p92, %fd372, %fd180;
	selp.f64 	%fd181, %fd180, %fd372, %p92;
	selp.f64 	%fd182, %fd372, %fd181, %p91;
	mov.b64 	%rd107, %fd182;
	mov.b64 	{%r219, %r224}, %rd107;
	mov.b32 	%r225, 2;
	// begin inline asm
	shfl.sync.down.b32 %r218, %r219, %r225, %r256, %r257;
	// end inline asm
	// begin inline asm
	shfl.sync.down.b32 %r223, %r224, %r225, %r256, %r257;
	// end inline asm
	mov.b64 	%rd108, {%r218, %r223};
	mov.b64 	%fd183, %rd108;
	setp.gt.s32 	%p93, %r207, 29;
	setp.lt.f64 	%p94, %fd182, %fd183;
	selp.f64 	%fd184, %fd183, %fd182, %p94;
	selp.f64 	%fd185, %fd182, %fd184, %p93;
	mov.b64 	%rd109, %fd185;
	mov.b64 	{%r229, %r234}, %rd109;
	mov.b32 	%r235, 4;
	// begin inline asm
	shfl.sync.down.b32 %r228, %r229, %r235, %r256, %r257;
	// end inline asm
	// begin inline asm
	shfl.sync.down.b32 %r233, %r234, %r235, %r256, %r257;
	// end inline asm
	mov.b64 	%rd110, {%r228, %r233};
	mov.b64 	%fd186, %rd110;
	setp.gt.s32 	%p95, %r207, 27;
	setp.lt.f64 	%p96, %fd185, %fd186;
	selp.f64 	%fd187, %fd186, %fd185, %p96;
	selp.f64 	%fd188, %fd185, %fd187, %p95;
	mov.b64 	%rd111, %fd188;
	mov.b64 	{%r239, %r244}, %rd111;
	mov.b32 	%r245, 8;
	// begin inline asm
	shfl.sync.down.b32 %r238, %r239, %r245, %r256, %r257;
	// end inline asm
	// begin inline asm
	shfl.sync.down.b32 %r243, %r244, %r245, %r256, %r257;
	// end inline asm
	mov.b64 	%rd112, {%r238, %r243};
	mov.b64 	%fd189, %rd112;
	setp.gt.s32 	%p97, %r207, 23;
	setp.lt.f64 	%p98, %fd188, %fd189;
	selp.f64 	%fd190, %fd189, %fd188, %p98;
	selp.f64 	%fd191, %fd188, %fd190, %p97;
	mov.b64 	%rd113, %fd191;
	mov.b64 	{%r249, %r254}, %rd113;
	mov.b32 	%r255, 16;
	// begin inline asm
	shfl.sync.down.b32 %r248, %r249, %r255, %r256, %r257;
	// end inline asm
	// begin inline asm
	shfl.sync.down.b32 %r253, %r254, %r255, %r256, %r257;
	// end inline asm
	mov.b64 	%rd114, {%r248, %r253};
	mov.b64 	%fd192, %rd114;
	setp.gt.s32 	%p99, %r207, 15;
	setp.lt.f64 	%p100, %fd191, %fd192;
	selp.f64 	%fd38, %fd192, %fd191, %p100;
	selp.f64 	%fd380, %fd191, %fd38, %p99;
	setp.ne.s32 	%p101, %r207, 0;
	@%p101 bra 	$L__BB3_52;
	shr.u32 	%r258, %r35, 2;
	and.b32  	%r259, %r258, 248;
	mov.u32 	%r260, _ZZN3cub18CUB_300001_SM_10006detail6reduce28DeviceReduceSingleTileKernelINS2_10policy_hubIdjN4cuda3__47maximumIvEEE10Policy1000EPdSB_jS8_ddNS5_3std3__410__identityEEEvT0_T1_T2_T3_T4_T6_E12temp_storage;
	add.s32 	%r261, %r260, %r259;
	st.shared.f64 	[%r261+8], %fd38;
$L__BB3_52:
	bar.sync 	0;
	setp.ne.s32 	%p102, %r35, 0;
	@%p102 bra 	$L__BB3_74;
	ld.shared.f64 	%fd193, [_ZZN3cub18CUB_300001_SM_10006detail6reduce28DeviceReduceSingleTileKernelINS2_10policy_hubIdjN4cuda3__47maximumIvEEE10Policy1000EPdSB_jS8_ddNS5_3std3__410__identityEEEvT0_T1_T2_T3_T4_T6_E12temp_storage+16];
	setp.lt.f64 	%p103, %fd380, %fd193;
	selp.f64 	%fd194, %fd193, %fd380, %p103;
	ld.shared.f64 	%fd195, [_ZZN3cub18CUB_300001_SM_10006detail6reduce28DeviceReduceSingleTileKernelINS2_10policy_hubIdjN4cuda3__47maximumIvEEE10Policy1000EPdSB_jS8_ddNS5_3std3__410__identityEEEvT0_T1_T2_T3_T4_T6_E12temp_storage+24];
	setp.lt.f64 	%p104, %fd194, %fd195;
	selp.f64 	%fd196, %fd195, %fd194, %p104;
	ld.shared.f64 	%fd197, [_ZZN3cub18CUB_300001_SM_10006detail6reduce28DeviceReduceSingleTileKernelINS2_10policy_hubIdjN4cuda3__47maximumIvEEE10Policy1000EPdSB_jS8_ddNS5_3std3__410__identityEEEvT0_T1_T2_T3_T4_T6_E12temp_storage+32];
	setp.lt.f64 	%p105, %fd196, %fd197;
	selp.f64 	%fd198, %fd197, %fd196, %p105;
	ld.shared.f64 	%fd199, [_ZZN3cub18CUB_300001_SM_10006detail6reduce28DeviceReduceSingleTileKernelINS2_10policy_hubIdjN4cuda3__47maximumIvEEE10Policy1000EPdSB_jS8_ddNS5_3std3__410__identityEEEvT0_T1_T2_T3_T4_T6_E12temp_storage+40];
	setp.lt.f64 	%p106, %fd198, %fd199;
	selp.f64 	%fd200, %fd199, %fd198, %p106;
	ld.shared.f64 	%fd201, [_ZZN3cub18CUB_300001_SM_10006detail6reduce28DeviceReduceSingleTileKernelINS2_10policy_hubIdjN4cuda3__47maximumIvEEE10Policy1000EPdSB_jS8_ddNS5_3std3__410__identityEEEvT0_T1_T2_T3_T4_T6_E12temp_storage+48];
	setp.lt.f64 	%p107, %fd200, %fd201;
	selp.f64 	%fd202, %fd201, %fd200, %p107;
	ld.shared.f64 	%fd203, [_ZZN3cub18CUB_300001_SM_10006detail6reduce28DeviceReduceSingleTileKernelINS2_10policy_hubIdjN4cuda3__47maximumIvEEE10Policy1000EPdSB_jS8_ddNS5_3std3__410__identityEEEvT0_T1_T2_T3_T4_T6_E12temp_storage+56];
	setp.lt.f64 	%p108, %fd202, %fd203;
	selp.f64 	%fd204, %fd203, %fd202, %p108;
	ld.shared.f64 	%fd205, [_ZZN3cub18CUB_300001_SM_10006detail6reduce28DeviceReduceSingleTileKernelINS2_10policy_hubIdjN4cuda3__47maximumIvEEE10Policy1000EPdSB_jS8_ddNS5_3std3__410__identityEEEvT0_T1_T2_T3_T4_T6_E12temp_storage+64];
	setp.lt.f64 	%p109, %fd204, %fd205;
	selp.f64 	%fd380, %fd205, %fd204, %p109;
	bra.uni 	$L__BB3_74;
$L__BB3_54:
	// begin inline asm
	mov.u32 %r144, %laneid;
	// end inline asm
	and.b32  	%r195, %r35, 992;
	add.s32 	%r196, %r195, 32;
	setp.gt.u32 	%p64, %r196, %r69;
	not.b32 	%r197, %r195;
	add.s32 	%r198, %r69, %r197;
	selp.b32 	%r193, %r198, 31, %p64;
	mov.b64 	%rd95, %fd372;
	mov.b64 	{%r146, %r151}, %rd95;
	mov.b32 	%r152, 1;
	mov.b32 	%r194, -1;
	// begin inline asm
	shfl.sync.down.b32 %r145, %r146, %r152, %r193, %r194;
	// end inline asm
	// begin inline asm
	shfl.sync.down.b32 %r150, %r151, %r152, %r193, %r194;
	// end inline asm
	mov.b64 	%rd96, {%r145, %r150};
	mov.b64 	%fd133, %rd96;
	setp.lt.s32 	%p65, %r144, %r193;
	setp.lt.f64 	%p66, %fd372, %fd133;
	selp.f64 	%fd134, %fd133, %fd372, %p66;
	selp.f64 	%fd135, %fd134, %fd372, %p65;
	mov.b64 	%rd97, %fd135;
	mov.b64 	{%r156, %r161}, %rd97;
	mov.b32 	%r162, 2;
	// begin inline asm
	shfl.sync.down.b32 %r155, %r156, %r162, %r193, %r194;
	// end inline asm
	// begin inline asm
	shfl.sync.down.b32 %r160, %r161, %r162, %r193, %r194;
	// end inline asm
	mov.b64 	%rd98, {%r155, %r160};
	mov.b64 	%fd136, %rd98;
	add.s32 	%r199, %r144, 2;
	setp.gt.s32 	%p67, %r199, %r193;
	setp.lt.f64 	%p68, %fd135, %fd136;
	selp.f64 	%fd137, %fd136, %fd135, %p68;
	selp.f64 	%fd138, %fd135, %fd137, %p67;
	mov.b64 	%rd99, %fd138;
	mov.b64 	{%r166, %r171}, %rd99;
	mov.b32 	%r172, 4;
	// begin inline asm
	shfl.sync.down.b32 %r165, %r166, %r172, %r193, %r194;
	// end inline asm
	// begin inline asm
	shfl.sync.down.b32 %r170, %r171, %r172, %r193, %r194;
	// end inline asm
	mov.b64 	%rd100, {%r165, %r170};
	mov.b64 	%fd139, %rd100;
	add.s32 	%r200, %r144, 4;
	setp.gt.s32 	%p69, %r200, %r193;
	setp.lt.f64 	%p70, %fd138, %fd139;
	selp.f64 	%fd140, %fd139, %fd138, %p70;
	selp.f64 	%fd141, %fd138, %fd140, %p69;
	mov.b64 	%rd101, %fd141;
	mov.b64 	{%r176, %r181}, %rd101;
	mov.b32 	%r182, 8;
	// begin inline asm
	shfl.sync.down.b32 %r175, %r176, %r182, %r193, %r194;
	// end inline asm
	// begin inline asm
	shfl.sync.down.b32 %r180, %r181, %r182, %r193, %r194;
	// end inline asm
	mov.b64 	%rd102, {%r175, %r180};
	mov.b64 	%fd142, %rd102;
	add.s32 	%r201, %r144, 8;
	setp.gt.s32 	%p71, %r201, %r193;
	setp.lt.f64 	%p72, %fd141, %fd142;
	selp.f64 	%fd143, %fd142, %fd141, %p72;
	selp.f64 	%fd144, %fd141, %fd143, %p71;
	mov.b64 	%rd103, %fd144;
	mov.b64 	{%r186, %r191}, %rd103;
	mov.b32 	%r192, 16;
	// begin inline asm
	shfl.sync.down.b32 %r185, %r186, %r192, %r193, %r194;
	// end inline asm
	// begin inline asm
	shfl.sync.down.b32 %r190, %r191, %r192, %r193, %r194;
	// end inline asm
	mov.b64 	%rd104, {%r185, %r190};
	mov.b64 	%fd145, %rd104;
	add.s32 	%r202, %r144, 16;
	setp.gt.s32 	%p73, %r202, %r193;
	setp.lt.f64 	%p74, %fd144, %fd145;
	selp.f64 	%fd146, %fd145, %fd144, %p74;
	selp.f64 	%fd380, %fd144, %fd146, %p73;
	setp.ne.s32 	%p75, %r144, 0;
	@%p75 bra 	$L__BB3_56;
	shr.u32 	%r203, %r35, 2;
	and.b32  	%r204, %r203, 248;
	mov.u32 	%r205, _ZZN3cub18CUB_300001_SM_10006detail6reduce28DeviceReduceSingleTileKernelINS2_10policy_hubIdjN4cuda3__47maximumIvEEE10Policy1000EPdSB_jS8_ddNS5_3std3__410__identityEEEvT0_T1_T2_T3_T4_T6_E12temp_storage;
	add.s32 	%r206, %r205, %r204;
	st.shared.f64 	[%r206+8], %fd380;
$L__BB3_56:
	bar.sync 	0;
	setp.ne.s32 	%p76, %r35, 0;
	@%p76 bra 	$L__BB3_74;
	setp.gt.u32 	%p77, %r69, 32;
	ld.shared.f64 	%fd147, [_ZZN3cub18CUB_300001_SM_10006detail6reduce28DeviceReduceSingleTileKernelINS2_10policy_hubIdjN4cuda3__47maximumIvEEE10Policy1000EPdSB_jS8_ddNS5_3std3__410__identityEEEvT0_T1_T2_T3_T4_T6_E12temp_storage+16];
	setp.lt.f64 	%p78, %fd380, %fd147;
	selp.f64 	%fd149, %fd147, %fd380, %p78;
	selp.f64 	%fd150, %fd149, %fd380, %p77;
	setp.gt.u32 	%p79, %r69, 64;
	ld.shared.f64 	%fd152, [_ZZN3cub18CUB_300001_SM_10006detail6reduce28DeviceReduceSingleTileKernelINS2_10policy_hubIdjN4cuda3__47maximumIvEEE10Policy1000EPdSB_jS8_ddNS5_3std3__410__identityEEEvT0_T1_T2_T3_T4_T6_E12temp_storage+24];
	setp.lt.f64 	%p80, %fd150, %fd152;
	selp.f64 	%fd154, %fd152, %fd150, %p80;
	selp.f64 	%fd155, %fd154, %fd150, %p79;
	setp.gt.u32 	%p81, %r69, 96;
	ld.shared.f64 	%fd157, [_ZZN3cub18CUB_300001_SM_10006detail6reduce28DeviceReduceSingleTileKernelINS2_10policy_hubIdjN4cuda3__47maximumIvEEE10Policy1000EPdSB_jS8_ddNS5_3std3__410__identityEEEvT0_T1_T2_T3_T4_T6_E12temp_storage+32];
	setp.lt.f64 	%p82, %fd155, %fd157;
	selp.f64 	%fd159, %fd157, %fd155, %p82;
	selp.f64 	%fd160, %fd159, %fd155, %p81;
	setp.gt.u32 	%p83, %r69, 128;
	ld.shared.f64 	%fd162, [_ZZN3cub18CUB_300001_SM_10006detail6reduce28DeviceReduceSingleTileKernelINS2_10policy_hubIdjN4cuda3__47maximumIvEEE10Policy1000EPdSB_jS8_ddNS5_3std3__410__identityEEEvT0_T1_T2_T3_T4_T6_E12temp_storage+40];
	setp.lt.f64 	%p84, %fd160, %fd162;
	selp.f64 	%fd164, %fd162, %fd160, %p84;
	selp.f64 	%fd165, %fd164, %fd160, %p83;
	setp.gt.u32 	%p85, %r69, 160;
	ld.shared.f64 	%fd167, [_ZZN3cub18CUB_300001_SM_10006detail6reduce28DeviceReduceSingleTileKernelINS2_10policy_hubIdjN4cuda3__47maximumIvEEE10Policy1000EPdSB_jS8_ddNS5_3std3__410__identityEEEvT0_T1_T2_T3_T4_T6_E12temp_storage+48];
	setp.lt.f64 	%p86, %fd165, %fd167;
	selp.f64 	%fd169, %fd167, %fd165, %p86;
	selp.f64 	%fd170, %fd169, %fd165, %p85;
	setp.gt.u32 	%p87, %r69, 192;
	ld.shared.f64 	%fd172, [_ZZN3cub18CUB_300001_SM_10006detail6reduce28DeviceReduceSingleTileKernelINS2_10policy_hubIdjN4cuda3__47maximumIvEEE10Policy1000EPdSB_jS8_ddNS5_3std3__410__identityEEEvT0_T1_T2_T3_T4_T6_E12temp_storage+56];
	setp.lt.f64 	%p88, %fd170, %fd172;
	selp.f64 	%fd174, %fd172, %fd170, %p88;
	selp.f64 	%fd175, %fd174, %fd170, %p87;
	setp.gt.u32 	%p89, %r69, 224;
	ld.shared.f64 	%fd177, [_ZZN3cub18CUB_300001_SM_10006detail6reduce28DeviceReduceSingleTileKernelINS2_10policy_hubIdjN4cuda3__47maximumIvEEE10Policy1000EPdSB_jS8_ddNS5_3std3__410__identityEEEvT0_T1_T2_T3_T4_T6_E12temp_storage+64];
	setp.lt.f64 	%p90, %fd175, %fd177;
	selp.f64 	%fd179, %fd177, %fd175, %p90;
	selp.f64 	%fd380, %fd179, %fd175, %p89;
	bra.uni 	$L__BB3_74;
$L__BB3_58:
	mov.u32 	%r47, %tid.x;
	mul.wide.u32 	%rd35, %r47, 8;
	add.s64 	%rd20, %rd16, %rd35;
	// begin inline asm
	ld.global.nc.u64 %rd19, [%rd20];
	// end inline asm
	mov.b64 	%fd59, %rd19;
	add.s64 	%rd22, %rd20, 2048;
	// begin inline asm
	ld.global.nc.u64 %rd21, [%rd22];
	// end inline asm
	mov.b64 	%fd60, %rd21;
	add.s64 	%rd24, %rd20, 4096;
	// begin inline asm
	ld.global.nc.u64 %rd23, [%rd24];
	// end inline asm
	mov.b64 	%fd61, %rd23;
	add.s64 	%rd26, %rd20, 6144;
	// begin inline asm
	ld.global.nc.u64 %rd25, [%rd26];
	// end inline asm
	mov.b64 	%fd62, %rd25;
	add.s64 	%rd28, %rd20, 8192;
	// begin inline asm
	ld.global.nc.u64 %rd27, [%rd28];
	// end inline asm
	mov.b64 	%fd63, %rd27;
	add.s64 	%rd30, %rd20, 10240;
	// begin inline asm
	ld.global.nc.u64 %rd29, [%rd30];
	// end inline asm
	mov.b64 	%fd64, %rd29;
	add.s64 	%rd32, %rd20, 12288;
	// begin inline asm
	ld.global.nc.u64 %rd31, [%rd32];
	// end inline asm
	mov.b64 	%fd65, %rd31;
	add.s64 	%rd34, %rd20, 14336;
	// begin inline asm
	ld.global.nc.u64 %rd33, [%rd34];
	// end inline asm
	mov.b64 	%fd66, %rd33;
	setp.lt.f64 	%p4, %fd59, %fd60;
	selp.f64 	%fd67, %fd60, %fd59, %p4;
	setp.lt.f64 	%p5, %fd67, %fd61;
	selp.f64 	%fd68, %fd61, %fd67, %p5;
	setp.lt.f64 	%p6, %fd68, %fd62;
	selp.f64 	%fd69, %fd62, %fd68, %p6;
	setp.lt.f64 	%p7, %fd69, %fd63;
	selp.f64 	%fd70, %fd63, %fd69, %p7;
	setp.lt.f64 	%p8, %fd70, %fd64;
	selp.f64 	%fd71, %fd64, %fd70, %p8;
	setp.lt.f64 	%p9, %fd71, %fd65;
	selp.f64 	%fd72, %fd65, %fd71, %p9;
	setp.lt.f64 	%p10, %fd72, %fd66;
	selp.f64 	%fd379, %fd66, %fd72, %p10;
	add.s32 	%r48, %r69, -2048;
	setp.lt.u32 	%p11, %r48, 2048;
	mov.b32 	%r475, 2048;
	@%p11 bra 	$L__BB3_62;
	mov.b32 	%r475, 2048;
$L__BB3_60:
	add.s32 	%r72, %r47, %r475;
	mul.wide.u32 	%rd52, %r72, 8;
	add.s64 	%rd37, %rd16, %rd52;
	// begin inline asm
	ld.global.nc.u64 %rd36, [%rd37];
	// end inline asm
	mov.b64 	%fd73, %rd36;
	mul.wide.u32 	%rd53, %r475, 8;
	add.s64 	%rd54, %rd20, %rd53;
	add.s64 	%rd39, %rd54, 2048;
	// begin inline asm
	ld.global.nc.u64 %rd38, [%rd39];
	// end inline asm
	mov.b64 	%fd74, %rd38;
	add.s64 	%rd41, %rd54, 4096;
	// begin inline asm
	ld.global.nc.u64 %rd40, [%rd41];
	// end inline asm
	mov.b64 	%fd75, %rd40;
	add.s64 	%rd43, %rd54, 6144;
	// begin inline asm
	ld.global.nc.u64 %rd42, [%rd43];
	// end inline asm
	mov.b64 	%fd76, %rd42;
	add.s64 	%rd45, %rd54, 8192;
	// begin inline asm
	ld.global.nc.u64 %rd44, [%rd45];
	// end inline asm
	mov.b64 	%fd77, %rd44;
	add.s64 	%rd47, %rd54, 10240;
	// begin inline asm
	ld.global.nc.u64 %rd46, [%rd47];
	// end inline asm
	mov.b64 	%fd78, %rd46;
	add.s64 	%rd49, %rd54, 12288;
	// begin inline asm
	ld.global.nc.u64 %rd48, [%rd49];
	// end inline asm
	mov.b64 	%fd79, %rd48;
	add.s64 	%rd51, %rd54, 14336;
	// begin inline asm
	ld.global.nc.u64 %rd50, [%rd51];
	// end inline asm
	mov.b64 	%fd80, %rd50;
	setp.lt.f64 	%p12, %fd379, %fd73;
	selp.f64 	%fd81, %fd73, %fd379, %p12;
	setp.lt.f64 	%p13, %fd81, %fd74;
	selp.f64 	%fd82, %fd74, %fd81, %p13;
	setp.lt.f64 	%p14, %fd82, %fd75;
	selp.f64 	%fd83, %fd75, %fd82, %p14;
	setp.lt.f64 	%p15, %fd83, %fd76;
	selp.f64 	%fd84, %fd76, %fd83, %p15;
	setp.lt.f64 	%p16, %fd84, %fd77;
	selp.f64 	%fd85, %fd77, %fd84, %p16;
	setp.lt.f64 	%p17, %fd85, %fd78;
	selp.f64 	%fd86, %fd78, %fd85, %p17;
	setp.lt.f64 	%p18, %fd86, %fd79;
	selp.f64 	%fd87, %fd79, %fd86, %p18;
	setp.lt.f64 	%p19, %fd87, %fd80;
	selp.f64 	%fd379, %fd80, %fd87, %p19;
	sub.s32 	%r73, %r69, %r475;
	setp.lt.u32 	%p20, %r73, 2048;
	@%p20 bra 	$L__BB3_70;
	add.s32 	%r475, %r475, 2048;
	setp.le.u32 	%p21, %r475, %r48;
	@%p21 bra 	$L__BB3_60;
$L__BB3_62:
	setp.le.u32 	%p22, %r69, %r475;
	@%p22 bra 	$L__BB3_70;
	sub.s32 	%r52, %r69, %r475;
	setp.ge.s32 	%p23, %r47, %r52;
	@%p23 bra 	$L__BB3_70;
	not.b32 	%r74, %r47;
	add.s32 	%r75, %r69, %r74;
	sub.s32 	%r53, %r75, %r475;
	and.b32  	%r76, %r53, 768;
	setp.eq.s32 	%p24, %r76, 768;
	mov.u32 	%r479, %r47;
	@%p24 bra 	$L__BB3_67;
	add.s32 	%r477, %r47, %r475;
	shr.u32 	%r77, %r53, 8;
	add.s32 	%r78, %r77, 1;
	and.b32  	%r79, %r78, 3;
	neg.s32 	%r476, %r79;
	mov.u32 	%r479, %r47;
$L__BB3_66:
	.pragma "nounroll";
	mul.wide.u32 	%rd57, %r477, 8;
	add.s64 	%rd56, %rd16, %rd57;
	// begin inline asm
	ld.global.nc.u64 %rd55, [%rd56];
	// end inline asm
	mov.b64 	%fd89, %rd55;
	setp.lt.f64 	%p25, %fd379, %fd89;
	selp.f64 	%fd379, %fd89, %fd379, %p25;
	add.s32 	%r479, %r479, 256;
	add.s32 	%r477, %r477, 256;
	add.s32 	%r476, %r476, 1;
	setp.ne.s32 	%p26, %r476, 0;
	@%p26 bra 	$L__BB3_66;
$L__BB3_67:
	setp.lt.u32 	%p27, %r53, 768;
	@%p27 bra 	$L__BB3_70;
	add.s32 	%r481, %r479, 512;
	add.s32 	%r480, %r479, %r475;
$L__BB3_69:
	mul.wide.u32 	%rd66, %r480, 8;
	add.s64 	%rd59, %rd16, %rd66;
	// begin inline asm
	ld.global.nc.u64 %rd58, [%rd59];
	// end inline asm
	mov.b64 	%fd90, %rd58;
	setp.lt.f64 	%p28, %fd379, %fd90;
	selp.f64 	%fd91, %fd90, %fd379, %p28;
	add.s32 	%r80, %r480, 256;
	mul.wide.u32 	%rd67, %r80, 8;
	add.s64 	%rd61, %rd16, %rd67;
	// begin inline asm
	ld.global.nc.u64 %rd60, [%rd61];
	// end inline asm
	mov.b64 	%fd92, %rd60;
	setp.lt.f64 	%p29, %fd91, %fd92;
	selp.f64 	%fd93, %fd92, %fd91, %p29;
	add.s32 	%r81, %r480, 512;
	mul.wide.u32 	%rd68, %r81, 8;
	add.s64 	%rd63, %rd16, %rd68;
	// begin inline asm
	ld.global.nc.u64 %rd62, [%rd63];
	// end inline asm
	mov.b64 	%fd94, %rd62;
	setp.lt.f64 	%p30, %fd93, %fd94;
	selp.f64 	%fd95, %fd94, %fd93, %p30;
	add.s32 	%r82, %r480, 768;
	mul.wide.u32 	%rd69, %r82, 8;
	add.s64 	%rd65, %rd16, %rd69;
	// begin inline asm
	ld.global.nc.u64 %rd64, [%rd65];
	// end inline asm
	mov.b64 	%fd96, %rd64;
	setp.lt.f64 	%p31, %fd95, %fd96;
	selp.f64 	%fd379, %fd96, %fd95, %p31;
	add.s32 	%r67, %r481, 1024;
	add.s32 	%r83, %r481, 512;
	add.s32 	%r480, %r480, 1024;
	setp.lt.s32 	%p32, %r83, %r52;
	mov.u32 	%r481, %r67;
	@%p32 bra 	$L__BB3_69;
$L__BB3_70:
	// begin inline asm
	mov.u32 %r84, %laneid;
	// end inline asm
	mov.b64 	%rd70, %fd379;
	mov.b64 	{%r86, %r91}, %rd70;
	mov.b32 	%r92, 1;
	mov.b32 	%r133, 31;
	mov.b32 	%r134, -1;
	// begin inline asm
	shfl.sync.down.b32 %r85, %r86, %r92, %r133, %r134;
	// end inline asm
	// begin inline asm
	shfl.sync.down.b32 %r90, %r91, %r92, %r133, %r134;
	// end inline asm
	mov.b64 	%rd71, {%r85, %r90};
	mov.b64 	%fd97, %rd71;
	setp.gt.s32 	%p33, %r84, 30;
	setp.lt.f64 	%p34, %fd379, %fd97;
	selp.f64 	%fd98, %fd97, %fd379, %p34;
	selp.f64 	%fd99, %fd379, %fd98, %p33;
	mov.b64 	%rd72, %fd99;
	mov.b64 	{%r96, %r101}, %rd72;
	mov.b32 	%r102, 2;
	// begin inline asm
	shfl.sync.down.b32 %r95, %r96, %r102, %r133, %r134;
	// end inline asm
	// begin inline asm
	shfl.sync.down.b32 %r100, %r101, %r102, %r133, %r134;
	// end inline asm
	mov.b64 	%rd73, {%r95, %r100};
	mov.b64 	%fd100, %rd73;
	setp.gt.s32 	%p35, %r84, 29;
	setp.lt.f64 	%p36, %fd99, %fd100;
	selp.f64 	%fd101, %fd100, %fd99, %p36;
	selp.f64 	%fd102, %fd99, %fd101, %p35;
	mov.b64 	%rd74, %fd102;
	mov.b64 	{%r106, %r111}, %rd74;
	mov.b32 	%r112, 4;
	// begin inline asm
	shfl.sync.down.b32 %r105, %r106, %r112, %r133, %r134;
	// end inline asm
	// begin inline asm
	shfl.sync.down.b32 %r110, %r111, %r112, %r133, %r134;
	// end inline asm
	mov.b64 	%rd75, {%r105, %r110};
	mov.b64 	%fd103, %rd75;
	setp.gt.s32 	%p37, %r84, 27;
	setp.lt.f64 	%p38, %fd102, %fd103;
	selp.f64 	%fd104, %fd103, %fd102, %p38;
	selp.f64 	%fd105, %fd102, %fd104, %p37;
	mov.b64 	%rd76, %fd105;
	mov.b64 	{%r116, %r121}, %rd76;
	mov.b32 	%r122, 8;
	// begin inline asm
	shfl.sync.down.b32 %r115, %r116, %r122, %r133, %r134;
	// end inline asm
	// begin inline asm
	shfl.sync.down.b32 %r120, %r121, %r122, %r133, %r134;
	// end inline asm
	mov.b64 	%rd77, {%r115, %r120};
	mov.b64 	%fd106, %rd77;
	setp.gt.s32 	%p39, %r84, 23;
	setp.lt.f64 	%p40, %fd105, %fd106;
	selp.f64 	%fd107, %fd106, %fd105, %p40;
	selp.f64 	%fd108, %fd105, %fd107, %p39;
	mov.b64 	%rd78, %fd108;
	mov.b64 	{%r126, %r131}, %rd78;
	mov.b32 	%r132, 16;
	// begin inline asm
	shfl.sync.down.b32 %r125, %r126, %r132, %r133, %r134;
	// end inline asm
	// begin inline asm
	shfl.sync.down.b32 %r130, %r131, %r132, %r133, %r134;
	// end inline asm
	mov.b64 	%rd79, {%r125, %r130};
	mov.b64 	%fd109, %rd79;
	setp.gt.s32 	%p41, %r84, 15;
	setp.lt.f64 	%p42, %fd108, %fd109;
	selp.f64 	%fd54, %fd109, %fd108, %p42;
	selp.f64 	%fd380, %fd108, %fd54, %p41;
	setp.ne.s32 	%p43, %r84, 0;
	@%p43 bra 	$L__BB3_72;
	shr.u32 	%r135, %r47, 2;
	and.b32  	%r136, %r135, 248;
	mov.u32 	%r137, _ZZN3cub18CUB_300001_SM_10006detail6reduce28DeviceReduceSingleTileKernelINS2_10policy_hubIdjN4cuda3__47maximumIvEEE10Policy1000EPdSB_jS8_ddNS5_3std3__410__identityEEEvT0_T1_T2_T3_T4_T6_E12temp_storage;
	add.s32 	%r138, %r137, %r136;
	st.shared.f64 	[%r138+8], %fd54;
$L__BB3_72:
	bar.sync 	0;
	setp.ne.s32 	%p44, %r47, 0;
	@%p44 bra 	$L__BB3_74;
	ld.shared.f64 	%fd110, [_ZZN3cub18CUB_300001_SM_10006detail6reduce28DeviceReduceSingleTileKernelINS2_10policy_hubIdjN4cuda3__47maximumIvEEE10Policy1000EPdSB_jS8_ddNS5_3std3__410__identityEEEvT0_T1_T2_T3_T4_T6_E12temp_storage+16];
	setp.lt.f64 	%p45, %fd380, %fd110;
	selp.f64 	%fd111, %fd110, %fd380, %p45;
	ld.shared.f64 	%fd112, [_ZZN3cub18CUB_300001_SM_10006detail6reduce28DeviceReduceSingleTileKernelINS2_10policy_hubIdjN4cuda3__47maximumIvEEE10Policy1000EPdSB_jS8_ddNS5_3std3__410__identityEEEvT0_T1_T2_T3_T4_T6_E12temp_storage+24];
	setp.lt.f64 	%p46, %fd111, %fd112;
	selp.f64 	%fd113, %fd112, %fd111, %p46;
	ld.shared.f64 	%fd114, [_ZZN3cub18CUB_300001_SM_10006detail6reduce28DeviceReduceSingleTileKernelINS2_10policy_hubIdjN4cuda3__47maximumIvEEE10Policy1000EPdSB_jS8_ddNS5_3std3__410__identityEEEvT0_T1_T2_T3_T4_T6_E12temp_storage+32];
	setp.lt.f64 	%p47, %fd113, %fd114;
	selp.f64 	%fd115, %fd114, %fd113, %p47;
	ld.shared.f64 	%fd116, [_ZZN3cub18CUB_300001_SM_10006detail6reduce28DeviceReduceSingleTileKernelINS2_10policy_hubIdjN4cuda3__47maximumIvEEE10Policy1000EPdSB_jS8_ddNS5_3std3__410__identityEEEvT0_T1_T2_T3_T4_T6_E12temp_storage+40];
	setp.lt.f64 	%p48, %fd115, %fd116;
	selp.f64 	%fd117, %fd116, %fd115, %p48;
	ld.shared.f64 	%fd118, [_ZZN3cub18CUB_300001_SM_10006detail6reduce28DeviceReduceSingleTileKernelINS2_10policy_hubIdjN4cuda3__47maximumIvEEE10Policy1000EPdSB_jS8_ddNS5_3std3__410__identityEEEvT0_T1_T2_T3_T4_T6_E12temp_storage+48];
	setp.lt.f64 	%p49, %fd117, %fd118;
	selp.f64 	%fd119, %fd118, %fd117, %p49;
	ld.shared.f64 	%fd120, [_ZZN3cub18CUB_300001_SM_10006detail6reduce28DeviceReduceSingleTileKernelINS2_10policy_hubIdjN4cuda3__47maximumIvEEE10Policy1000EPdSB_jS8_ddNS5_3std3__410__identityEEEvT0_T1_T2_T3_T4_T6_E12temp_storage+56];
	setp.lt.f64 	%p50, %fd119, %fd120;
	selp.f64 	%fd121, %fd120, %fd119, %p50;
	ld.shared.f64 	%fd122, [_ZZN3cub18CUB_300001_SM_10006detail6reduce28DeviceReduceSingleTileKernelINS2_10policy_hubIdjN4cuda3__47maximumIvEEE10Policy1000EPdSB_jS8_ddNS5_3std3__410__identityEEEvT0_T1_T2_T3_T4_T6_E12temp_storage+64];
	setp.lt.f64 	%p51, %fd121, %fd122;
	selp.f64 	%fd380, %fd122, %fd121, %p51;
$L__BB3_74:
	mov.u32 	%r454, %tid.x;
	setp.ne.s32 	%p217, %r454, 0;
	@%p217 bra 	$L__BB3_76;
	setp.lt.f64 	%p218, %fd58, %fd380;
	selp.f64 	%fd353, %fd380, %fd58, %p218;
	st.global.f64 	[%rd1], %fd353;
$L__BB3_76:
	ret;

}
	// .globl	_ZN3cub18CUB_300001_SM_10006detail6reduce18DeviceReduceKernelINS2_10policy_hubIdjN4cuda3__47maximumIvEEE10Policy1000EPdjS8_dNS5_3std3__410__identityEEEvT0_PT3_T1_NS0_13GridEvenShareISI_EET2_T4_
.visible .entry _ZN3cub18CUB_300001_SM_10006detail6reduce18DeviceReduceKernelINS2_10policy_hubIdjN4cuda3__47maximumIvEEE10Policy1000EPdjS8_dNS5_3std3__410__identityEEEvT0_PT3_T1_NS0_13GridEvenShareISI_EET2_T4_(
	.param .u64 .ptr .align 1 _ZN3cub18CUB_300001_SM_10006detail6reduce18DeviceReduceKernelINS2_10policy_hubIdjN4cuda3__47maximumIvEEE10Policy1000EPdjS8_dNS5_3std3__410__identityEEEvT0_PT3_T1_NS0_13GridEvenShareISI_EET2_T4__param_0,
	.param .u64 .ptr .align 1 _ZN3cub18CUB_300001_SM_10006detail6reduce18DeviceReduceKernelINS2_10policy_hubIdjN4cuda3__47maximumIvEEE10Policy1000EPdjS8_dNS5_3std3__410__identityEEEvT0_PT3_T1_NS0_13GridEvenShareISI_EET2_T4__param_1,
	.param .u32 _ZN3cub18CUB_300001_SM_10006detail6reduce18DeviceReduceKernelINS2_10policy_hubIdjN4cuda3__47maximumIvEEE10Policy1000EPdjS8_dNS5_3std3__410__identityEEEvT0_PT3_T1_NS0_13GridEvenShareISI_EET2_T4__param_2,
	.param .align 4 .b8 _ZN3cub18CUB_300001_SM_10006detail6reduce18DeviceReduceKernelINS2_10policy_hubIdjN4cuda3__47maximumIvEEE10Policy1000EPdjS8_dNS5_3std3__410__identityEEEvT0_PT3_T1_NS0_13GridEvenShareISI_EET2_T4__param_3[40],
	.param .align 1 .b8 _ZN3cub18CUB_300001_SM_10006detail6reduce18DeviceReduceKernelINS2_10policy_hubIdjN4cuda3__47maximumIvEEE10Policy1000EPdjS8_dNS5_3std3__410__identityEEEvT0_PT3_T1_NS0_13GridEvenShareISI_EET2_T4__param_4[1],
	.param .align 1 .b8 _ZN3cub18CUB_300001_SM_10006detail6reduce18DeviceReduceKernelINS2_10policy_hubIdjN4cuda3__47maximumIvEEE10Policy1000EPdjS8_dNS5_3std3__410__identityEEEvT0_PT3_T1_NS0_13GridEvenShareISI_EET2_T4__param_5[1]
)
.maxntid 256
{
	.reg .pred 	%p<217>;
	.reg .b32 	%r<542>;
	.reg .b64 	%rd<197>;
	.reg .b64 	%fd<375>;
	// demoted variable
	.shared .align 8 .b8 _ZZN3cub18CUB_300001_SM_10006detail6reduce18DeviceReduceKernelINS2_10policy_hubIdjN4cuda3__47maximumIvEEE10Policy1000EPdjS8_dNS5_3std3__410__identityEEEvT0_PT3_T1_NS0_13GridEvenShareISI_EET2_T4_E12temp_storage[80];
	ld.param.u32 	%r1, [_ZN3cub18CUB_300001_SM_10006detail6reduce18DeviceReduceKernelINS2_10policy_hubIdjN4cuda3__47maximumIvEEE10Policy1000EPdjS8_dNS5_3std3__410__identityEEEvT0_PT3_T1_NS0_13GridEvenShareISI_EET2_T4__param_3+20];
	ld.param.u64 	%rd1, [_ZN3cub18CUB_300001_SM_10006detail6reduce18DeviceReduceKernelINS2_10policy_hubIdjN4cuda3__47maximumIvEEE10Policy1000EPdjS8_dNS5_3std3__410__identityEEEvT0_PT3_T1_NS0_13GridEvenShareISI_EET2_T4__param_0];
	ld.param.u32 	%r2, [_ZN3cub18CUB_300001_SM_10006detail6reduce18DeviceReduceKernelINS2_10policy_hubIdjN4cuda3__47maximumIvEEE10Policy1000EPdjS8_dNS5_3std3__410__identityEEEvT0_PT3_T1_NS0_13GridEvenShareISI_EET2_T4__param_3+24];
	mov.u32 	%r3, %ctaid.x;
	shl.b32 	%r4, %r2, 11;
	shl.b32 	%r5, %r3, 11;
	and.b64  	%rd3, %rd1, 31;
	setp.ne.s64 	%p1, %rd3, 0;
	@%p1 bra 	$L__BB4_36;
	sub.s32 	%r6, %r1, %r5;
	setp.gt.u32 	%p109, %r6, 2047;
	@%p109 bra 	$L__BB4_20;
	mov.u32 	%r7, %tid.x;
	setp.ge.u32 	%p158, %r7, %r6;
	mov.f64 	%fd355, 0d0000000000000000;
	mov.u32 	%r512, %r7;
	@%p158 bra 	$L__BB4_4;
	add.s32 	%r378, %r5, %r7;
	mul.wide.u32 	%rd157, %r378, 8;
	add.s64 	%rd156, %rd1, %rd157;
	// begin inline asm
	ld.global.nc.u64 %rd155, [%rd156];
	// end inline asm
	mov.b64 	%fd355, %rd155;
	add.s32 	%r512, %r7, 256;
$L__BB4_4:
	setp.ge.u32 	%p159, %r512, %r6;
	@%p159 bra 	$L__BB4_11;
	not.b32 	%r379, %r512;
	add.s32 	%r10, %r1, %r379;
	and.b32  	%r380, %r10, 768;
	setp.eq.s32 	%p160, %r380, 768;
	@%p160 bra 	$L__BB4_8;
	add.s32 	%r510, %r512, %r5;
	shr.u32 	%r381, %r10, 8;
	add.s32 	%r382, %r381, 1;
	and.b32  	%r383, %r382, 3;
	neg.s32 	%r509, %r383;
$L__BB4_7:
	.pragma "nounroll";
	mul.wide.u32 	%rd160, %r510, 8;
	add.s64 	%rd159, %rd1, %rd160;
	// begin inline asm
	ld.global.nc.u64 %rd158, [%rd159];
	// end inline asm
	mov.b64 	%fd269, %rd158;
	setp.lt.f64 	%p161, %fd355, %fd269;
	selp.f64 	%fd355, %fd269, %fd355, %p161;
	add.s32 	%r512, %r512, 256;
	add.s32 	%r510, %r510, 256;
	add.s32 	%r509, %r509, 1;
	setp.ne.s32 	%p162, %r509, 0;
	@%p162 bra 	$L__BB4_7;
$L__BB4_8:
	sub.s32 	%r384, %r10, %r5;
	setp.lt.u32 	%p163, %r384, 768;
	@%p163 bra 	$L__BB4_11;
	add.s32 	%r514, %r512, 512;
	add.s32 	%r513, %r512, %r5;
$L__BB4_10:
	mul.wide.u32 	%rd169, %r513, 8;
	add.s64 	%rd162, %rd1, %rd169;
	// begin inline asm
	ld.global.nc.u64 %rd161, [%rd162];
	// end inline asm
	mov.b64 	%fd270, %rd161;
	setp.lt.f64 	%p164, %fd355, %fd270;
	selp.f64 	%fd271, %fd270, %fd355, %p164;
	add.s32 	%r385, %r513, 256;
	mul.wide.u32 	%rd170, %r385, 8;
	add.s64 	%rd164, %rd1, %rd170;
	// begin inline asm
	ld.global.nc.u64 %rd163, [%rd164];
	// end inline asm
	mov.b64 	%fd272, %rd163;
	setp.lt.f64 	%p165, %fd271, %fd272;
	selp.f64 	%fd273, %fd272, %fd271, %p165;
	add.s32 	%r386, %r513, 512;
	mul.wide.u32 	%rd171, %r386, 8;
	add.s64 	%rd166, %rd1, %rd171;
	// begin inline asm
	ld.global.nc.u64 %rd165, [%rd166];
	// end inline asm
	mov.b64 	%fd274, %rd165;
	setp.lt.f64 	%p166, %fd273, %fd274;
	selp.f64 	%fd275, %fd274, %fd273, %p166;
	add.s32 	%r387, %r513, 768;
	mul.wide.u32 	%rd172, %r387, 8;
	add.s64 	%rd168, %rd1, %rd172;
	// begin inline asm
	ld.global.nc.u64 %rd167, [%rd168];
	// end inline asm
	mov.b64 	%fd276, %rd167;
	setp.lt.f64 	%p167, %fd275, %fd276;
	selp.f64 	%fd355, %fd276, %fd275, %p167;
	add.s32 	%r24, %r514, 1024;
	add.s32 	%r388, %r514, 512;
	add.s32 	%r513, %r513, 1024;
	setp.lt.s32 	%p168, %r388, %r6;
	mov.u32 	%r514, %r24;
	@%p168 bra 	$L__BB4_10;
$L__BB4_11:
	setp.lt.u32 	%p169, %r6, 256;
	@%p169 bra 	$L__BB4_16;
	// begin inline asm
	mov.u32 %r452, %laneid;
	// end inline asm
	mov.b64 	%rd183, %fd355;
	mov.b64 	{%r454, %r459}, %rd183;
	mov.b32 	%r460, 1;
	mov.b32 	%r501, 31;
	mov.b32 	%r502, -1;
	// begin inline asm
	shfl.sync.down.b32 %r453, %r454, %r460, %r501, %r502;
	// end inline asm
	// begin inline asm
	shfl.sync.down.b32 %r458, %r459, %r460, %r501, %r502;
	// end inline asm
	mov.b64 	%rd184, {%r453, %r458};
	mov.b64 	%fd324, %rd184;
	setp.gt.s32 	%p197, %r452, 30;
	setp.lt.f64 	%p198, %fd355, %fd324;
	selp.f64 	%fd325, %fd324, %fd355, %p198;
	selp.f64 	%fd326, %fd355, %fd325, %p197;
	mov.b64 	%rd185, %fd326;
	mov.b64 	{%r464, %r469}, %rd185;
	mov.b32 	%r470, 2;
	// begin inline asm
	shfl.sync.down.b32 %r463, %r464, %r470, %r501, %r502;
	// end inline asm
	// begin inline asm
	shfl.sync.down.b32 %r468, %r469, %r470, %r501, %r502;
	// end inline asm
	mov.b64 	%rd186, {%r463, %r468};
	mov.b64 	%fd327, %rd186;
	setp.gt.s32 	%p199, %r452, 29;
	setp.lt.f64 	%p200, %fd326, %fd327;
	selp.f64 	%fd328, %fd327, %fd326, %p200;
	selp.f64 	%fd329, %fd326, %fd328, %p199;
	mov.b64 	%rd187, %fd329;
	mov.b64 	{%r474, %r479}, %rd187;
	mov.b32 	%r480, 4;
	// begin inline asm
	shfl.sync.down.b32 %r473, %r474, %r480, %r501, %r502;
	// end inline asm
	// begin inline asm
	shfl.sync.down.b32 %r478, %r479, %r480, %r501, %r502;
	// end inline asm
	mov.b64 	%rd188, {%r473, %r478};
	mov.b64 	%fd330, %rd188;
	setp.gt.s32 	%p201, %r452, 27;
	setp.lt.f64 	%p202, %fd329, %fd330;
	selp.f64 	%fd331, %fd330, %fd329, %p202;
	selp.f64 	%fd332, %fd329, %fd331, %p201;
	mov.b64 	%rd189, %fd332;
	mov.b64 	{%r484, %r489}, %rd189;
	mov.b32 	%r490, 8;
	// begin inline asm
	shfl.sync.down.b32 %r483, %r484, %r490, %r501, %r502;
	// end inline asm
	// begin inline asm
	shfl.sync.down.b32 %r488, %r489, %r490, %r501, %r502;
	// end inline asm
	mov.b64 	%rd190, {%r483, %r488};
	mov.b64 	%fd333, %rd190;
	setp.gt.s32 	%p203, %r452, 23;
	setp.lt.f64 	%p204, %fd332, %fd333;
	selp.f64 	%fd334, %fd333, %fd332, %p204;
	selp.f64 	%fd335, %fd332, %fd334, %p203;
	mov.b64 	%rd191, %fd335;
	mov.b64 	{%r494, %r499}, %rd191;
	mov.b32 	%r500, 16;
	// begin inline asm
	shfl.sync.down.b32 %r493, %r494, %r500, %r501, %r502;
	// end inline asm
	// begin inline asm
	shfl.sync.down.b32 %r498, %r499, %r500, %r501, %r502;
	// end inline asm
	mov.b64 	%rd192, {%r493, %r498};
	mov.b64 	%fd336, %rd192;
	setp.gt.s32 	%p205, %r452, 15;
	setp.lt.f64 	%p206, %fd335, %fd336;
	selp.f64 	%fd10, %fd336, %fd335, %p206;
	selp.f64 	%fd374, %fd335, %fd10, %p205;
	setp.ne.s32 	%p207, %r452, 0;
	@%p207 bra 	$L__BB4_14;
	shr.u32 	%r503, %r7, 2;
	and.b32  	%r504, %r503, 248;
	mov.u32 	%r505, _ZZN3cub18CUB_300001_SM_10006detail6reduce18DeviceReduceKernelINS2_10policy_hubIdjN4cuda3__47maximumIvEEE10Policy1000EPdjS8_dNS5_3std3__410__identityEEEvT0_PT3_T1_NS0_13GridEvenShareISI_EET2_T4_E12temp_storage;
	add.s32 	%r506, %r505, %r504;
	st.shared.f64 	[%r506+8], %fd10;
$L__BB4_14:
	bar.sync 	0;
	setp.ne.s32 	%p208, %r7, 0;
	@%p208 bra 	$L__BB4_71;
	ld.shared.f64 	%fd337, [_ZZN3cub18CUB_300001_SM_10006detail6reduce18DeviceReduceKernelINS2_10policy_hubIdjN4cuda3__47maximumIvEEE10Policy1000EPdjS8_dNS5_3std3__410__identityEEEvT0_PT3_T1_NS0_13GridEvenShareISI_EET2_T4_E12temp_storage+16];
	setp.lt.f64 	%p209, %fd374, %fd337;
	selp.f64 	%fd338, %fd337, %fd374, %p209;
	ld.shared.f64 	%fd339, [_ZZN3cub18CUB_300001_SM_10006detail6reduce18DeviceReduceKernelINS2_10policy_hubIdjN4cuda3__47maximumIvEEE10Policy1000EPdjS8_dNS5_3std3__410__identityEEEvT0_PT3_T1_NS0_13GridEvenShareISI_EET2_T4_E12temp_storage+24];
	setp.lt.f64 	%p210, %fd338, %fd339;
	selp.f64 	%fd340, %fd339, %fd338, %p210;
	ld.shared.f64 	%fd341, [_ZZN3cub18CUB_300001_SM_10006detail6reduce18DeviceReduceKernelINS2_10policy_hubIdjN4cuda3__47maximumIvEEE10Policy1000EPdjS8_dNS5_3std3__410__identityEEEvT0_PT3_T1_NS0_13GridEvenShareISI_EET2_T4_E12temp_storage+32];
	setp.lt.f64 	%p211, %fd340, %fd341;
	selp.f64 	%fd342, %fd341, %fd340, %p211;
	ld.shared.f64 	%fd343, [_ZZN3cub18CUB_300001_SM_10006detail6reduce18DeviceReduceKernelINS2_10policy_hubIdjN4cuda3__47maximumIvEEE10Policy1000EPdjS8_dNS5_3std3__410__identityEEEvT0_PT3_T1_NS0_13GridEvenShareISI_EET2_T4_E12temp_storage+40];
	setp.lt.f64 	%p212, %fd342, %fd343;
	selp.f64 	%fd344, %fd343, %fd342, %p212;
	ld.shared.f64 	%fd345, [_ZZN3cub18CUB_300001_SM_10006detail6reduce18DeviceReduceKernelINS2_10policy_hubIdjN4cuda3__47maximumIvEEE10Policy1000EPdjS8_dNS5_3std3__410__identityEEEvT0_PT3_T1_NS0_13GridEvenShareISI_EET2_T4_E12temp_storage+48];
	setp.lt.f64 	%p213, %fd344, %fd345;
	selp.f64 	%fd346, %fd345, %fd344, %p213;
	ld.shared.f64 	%fd347, [_ZZN3cub18CUB_300001_SM_10006detail6reduce18DeviceReduceKernelINS2_10policy_hubIdjN4cuda3__47maximumIvEEE10Policy1000EPdjS8_dNS5_3std3__410__identityEEEvT0_PT3_T1_NS0_13GridEvenShareISI_EET2_T4_E12temp_storage+56];
	setp.lt.f64 	%p214, %fd346, %fd347;
	selp.f64 	%fd348, %fd347, %fd346, %p214;
	ld.shared.f64 	%fd349, [_ZZN3cub18CUB_300001_SM_10006detail6reduce18DeviceReduceKernelINS2_10policy_hubIdjN4cuda3__47maximumIvEEE10Policy1000EPdjS8_dNS5_3std3__410__identityEEEvT0_PT3_T1_NS0_13GridEvenShareISI_EET2_T4_E12temp_storage+64];
	setp.lt.f64 	%p215, %fd348, %fd349;
	selp.f64 	%fd374, %fd349, %fd348, %p215;
	bra.uni 	$L__BB4_71;
$L__BB4_16:
	// begin inline asm
	mov.u32 %r389, %laneid;
	// end inline asm
	and.b32  	%r440, %r7, 992;
	add.s32 	%r441, %r440, 32;
	setp.gt.u32 	%p170, %r441, %r6;
	not.b32 	%r442, %r440;
	add.s32 	%r443, %r6, %r442;
	selp.b32 	%r438, %r443, 31, %p170;
	mov.b64 	%rd173, %fd355;
	mov.b64 	{%r391, %r396}, %rd173;
	mov.b32 	%r397, 1;
	mov.b32 	%r439, -1;
	// begin inline asm
	shfl.sync.down.b32 %r390, %r391, %r397, %r438, %r439;
	// end inline asm
	// begin inline asm
	shfl.sync.down.b32 %r395, %r396, %r397, %r438, %r439;
	// end inline asm
	mov.b64 	%rd174, {%r390, %r395};
	mov.b64 	%fd277, %rd174;
	setp.lt.s32 	%p171, %r389, %r438;
	setp.lt.f64 	%p172, %fd355, %fd277;
	selp.f64 	%fd278, %fd277, %fd355, %p172;
	selp.f64 	%fd279, %fd278, %fd355, %p171;
	mov.b64 	%rd175, %fd279;
	mov.b64 	{%r401, %r406}, %rd175;
	mov.b32 	%r407, 2;
	// begin inline asm
	shfl.sync.down.b32 %r400, %r401, %r407, %r438, %r439;
	// end inline asm
	// begin inline asm
	shfl.sync.down.b32 %r405, %r406, %r407, %r438, %r439;
	// end inline asm
	mov.b64 	%rd176, {%r400, %r405};
	mov.b64 	%fd280, %rd176;
	add.s32 	%r444, %r389, 2;
	setp.gt.s32 	%p173, %r444, %r438;
	setp.lt.f64 	%p174, %fd279, %fd280;
	selp.f64 	%fd281, %fd280, %fd279, %p174;
	selp.f64 	%fd282, %fd279, %fd281, %p173;
	mov.b64 	%rd177, %fd282;
	mov.b64 	{%r411, %r416}, %rd177;
	mov.b32 	%r417, 4;
	// begin inline asm
	shfl.sync.down.b32 %r410, %r411, %r417, %r438, %r439;
	// end inline asm
	// begin inline asm
	shfl.sync.down.b32 %r415, %r416, %r417, %r438, %r439;
	// end inline asm
	mov.b64 	%rd178, {%r410, %r415};
	mov.b64 	%fd283, %rd178;
	add.s32 	%r445, %r389, 4;
	setp.gt.s32 	%p175, %r445, %r438;
	setp.lt.f64 	%p176, %fd282, %fd283;
	selp.f64 	%fd284, %fd283, %fd282, %p176;
	selp.f64 	%fd285, %fd282, %fd284, %p175;
	mov.b64 	%rd179, %fd285;
	mov.b64 	{%r421, %r426}, %rd179;
	mov.b32 	%r427, 8;
	// begin inline asm
	shfl.sync.down.b32 %r420, %r421, %r427, %r438, %r439;
	// end inline asm
	// begin inline asm
	shfl.sync.down.b32 %r425, %r426, %r427, %r438, %r439;
	// end inline asm
	mov.b64 	%rd180, {%r420, %r425};
	mov.b64 	%fd286, %rd180;
	add.s32 	%r446, %r389, 8;
	setp.gt.s32 	%p177, %r446, %r438;
	setp.lt.f64 	%p178, %fd285, %fd286;
	selp.f64 	%fd287, %fd286, %fd285, %p178;
	selp.f64 	%fd288, %fd285, %fd287, %p177;
	mov.b64 	%rd181, %fd288;
	mov.b64 	{%r431, %r436}, %rd181;
	mov.b32 	%r437, 16;
	// begin inline asm
	shfl.sync.down.b32 %r430, %r431, %r437, %r438, %r439;
	// end inline asm
	// begin inline asm
	shfl.sync.down.b32 %r435, %r436, %r437, %r438, %r439;
	// end inline asm
	mov.b64 	%rd182, {%r430, %r435};
	mov.b64 	%fd289, %rd182;
	add.s32 	%r447, %r389, 16;
	setp.gt.s32 	%p179, %r447, %r438;
	setp.lt.f64 	%p180, %fd288, %fd289;
	selp.f64 	%fd290, %fd289, %fd288, %p180;
	selp.f64 	%fd374, %fd288, %fd290, %p179;
	setp.ne.s32 	%p181, %r389, 0;
	@%p181 bra 	$L__BB4_18;
	shr.u32 	%r448, %r7, 2;
	and.b32  	%r449, %r448, 248;
	mov.u32 	%r450, _ZZN3cub18CUB_300001_SM_10006detail6reduce18DeviceReduceKernelINS2_10policy_hubIdjN4cuda3__47maximumIvEEE10Policy1000EPdjS8_dNS5_3std3__410__identityEEEvT0_PT3_T1_NS0_13GridEvenShareISI_EET2_T4_E12temp_storage;
	add.s32 	%r451, %r450, %r449;
	st.shared.f64 	[%r451+8], %fd374;
$L__BB4_18:
	bar.sync 	0;
	setp.ne.s32 	%p182, %r7, 0;
	@%p182 bra 	$L__BB4_71;
	setp.gt.u32 	%p183, %r6, 32;
	ld.shared.f64 	%fd291, [_ZZN3cub18CUB_300001_SM_10006detail6reduce18DeviceReduceKernelINS2_10policy_hubIdjN4cuda3__47maximumIvEEE10Policy1000EPdjS8_dNS5_3std3__410__identityEEEvT0_PT3_T1_NS0_13GridEvenShareISI_EET2_T4_E12temp_storage+16];
	setp.lt.f64 	%p184, %fd374, %fd291;
	selp.f64 	%fd293, %fd291, %fd374, %p184;
	selp.f64 	%fd294, %fd293, %fd374, %p183;
	setp.gt.u32 	%p185, %r6, 64;
	ld.shared.f64 	%fd296, [_ZZN3cub18CUB_300001_SM_10006detail6reduce18DeviceReduceKernelINS2_10policy_hubIdjN4cuda3__47maximumIvEEE10Policy1000EPdjS8_dNS5_3std3__410__identityEEEvT0_PT3_T1_NS0_13GridEvenShareISI_EET2_T4_E12temp_storage+24];
	setp.lt.f64 	%p186, %fd294, %fd296;
	selp.f64 	%fd298, %fd296, %fd294, %p186;
	selp.f64 	%fd299, %fd298, %fd294, %p185;
	setp.gt.u32 	%p187, %r6, 96;
	ld.shared.f64 	%fd301, [_ZZN3cub18CUB_300001_SM_10006detail6reduce18DeviceReduceKernelINS2_10policy_hubIdjN4cuda3__47maximumIvEEE10Policy1000EPdjS8_dNS5_3std3__410__identityEEEvT0_PT3_T1_NS0_13GridEvenShareISI_EET2_T4_E12temp_storage+32];
	setp.lt.f64 	%p188, %fd299, %fd301;
	selp.f64 	%fd303, %fd301, %fd299, %p188;
	selp.f64 	%fd304, %fd303, %fd299, %p187;
	setp.gt.u32 	%p189, %r6, 128;
	ld.shared.f64 	%fd306, [_ZZN3cub18CUB_300001_SM_10006detail6reduce18DeviceReduceKernelINS2_10policy_hubIdjN4cuda3__47maximumIvEEE10Policy1000EPdjS8_dNS5_3std3__410__identityEEEvT0_PT3_T1_NS0_13GridEvenShareISI_EET2_T4_E12temp_storage+40];
	setp.lt.f64 	%p190, %fd304, %fd306;
	selp.f64 	%fd308, %fd306, %fd304, %p190;
	selp.f64 	%fd309, %fd308, %fd304, %p189;
	setp.gt.u32 	%p191, %r6, 160;
	ld.shared.f64 	%fd311, [_ZZN3cub18CUB_300001_SM_10006detail6reduce18DeviceReduceKernelINS2_10policy_hubIdjN4cuda3__47maximumIvEEE10Policy1000EPdjS8_dNS5_3std3__410__identityEEEvT0_PT3_T1_NS0_13GridEvenShareISI_EET2_T4_E12temp_storage+48];
	setp.lt.f64 	%p192, %fd309, %fd311;
	selp.f64 	%fd313, %fd311, %fd309, %p192;
	selp.f64 	%fd314, %fd313, %fd309, %p191;
	setp.gt.u32 	%p193, %r6, 192;
	ld.shared.f64 	%fd316, [_ZZN3cub18CUB_300001_SM_10006detail6reduce18DeviceReduceKernelINS2_10policy_hubIdjN4cuda3__47maximumIvEEE10Policy1000EPdjS8_dNS5_3std3__410__identityEEEvT0_PT3_T1_NS0_13GridEvenShareISI_EET2_T4_E12temp_storage+56];
	setp.lt.f64 	%p194, %fd314, %fd316;
	selp.f64 	%fd318, %fd316, %fd314, %p194;
	selp.f64 	%fd319, %fd318, %fd314, %p193;
	setp.gt.u32 	%p195, %r6, 224;
	ld.shared.f64 	%fd321, [_ZZN3cub18CUB_300001_SM_10006detail6reduce18DeviceReduceKernelINS2_10policy_hubIdjN4cuda3__47maximumIvEEE10Policy1000EPdjS8_dNS5_3std3__410__identityEEEvT0_PT3_T1_NS0_13GridEvenShareISI_EET2_T4_E12temp_storage+64];
	setp.lt.f64 	%p196, %fd319, %fd321;
	selp.f64 	%fd323, %fd321, %fd319, %p196;
	selp.f64 	%fd374, %fd323, %fd319, %p195;
	bra.uni 	$L__BB4_71;
$L__BB4_20:
	mov.u32 	%r26, %tid.x;
	shl.b32 	%r305, %r26, 2;
	add.s32 	%r306, %r5, %r305;
	mul.wide.u32 	%rd113, %r306, 8;
	add.s64 	%rd103, %rd1, %rd113;
	// begin inline asm
	ld.global.nc.v2.u64 {%rd101, %rd102}, [%rd103];
	// end inline asm
	add.s64 	%rd106, %rd103, 16;
	// begin inline asm
	ld.global.nc.v2.u64 {%rd104, %rd105}, [%rd106];
	// end inline asm
	mov.b64 	%fd203, %rd101;
	mov.b64 	%fd204, %rd102;
	mov.b64 	%fd205, %rd104;
	mov.b64 	%fd206, %rd105;
	add.s64 	%rd109, %rd103, 8192;
	// begin inline asm
	ld.global.nc.v2.u64 {%rd107, %rd108}, [%rd109];
	// end inline asm
	add.s64 	%rd112, %rd103, 8208;
	// begin inline asm
	ld.global.nc.v2.u64 {%rd110, %rd111}, [%rd112];
	// end inline asm
	mov.b64 	%fd207, %rd107;
	mov.b64 	%fd208, %rd108;
	mov.b64 	%fd209, %rd110;
	mov.b64 	%fd210, %rd111;
	setp.lt.f64 	%p110, %fd203, %fd204;
	selp.f64 	%fd211, %fd204, %fd203, %p110;
	setp.lt.f64 	%p111, %fd211, %fd205;
	selp.f64 	%fd212, %fd205, %fd211, %p111;
	setp.lt.f64 	%p112, %fd212, %fd206;
	selp.f64 	%fd213, %fd206, %fd212, %p112;
	setp.lt.f64 	%p113, %fd213, %fd207;
	selp.f64 	%fd214, %fd207, %fd213, %p113;
	setp.lt.f64 	%p114, %fd214, %fd208;
	selp.f64 	%fd215, %fd208, %fd214, %p114;
	setp.lt.f64 	%p115, %fd215, %fd209;
	selp.f64 	%fd216, %fd209, %fd215, %p115;
	setp.lt.f64 	%p116, %fd216, %fd210;
	selp.f64 	%fd361, %fd210, %fd216, %p116;
	setp.lt.u32 	%p117, %r6, %r4;
	@%p117 bra 	$L__BB4_32;
	add.s32 	%r27, %r4, %r5;
	add.s32 	%r516, %r27, 256;
	add.s32 	%r515, %r27, %r26;
	mov.b32 	%r517, 0;
$L__BB4_22:
	add.s32 	%r5, %r5, %r4;
	add.s32 	%r308, %r1, -2048;
	setp.gt.u32 	%p118, %r5, %r308;
	@%p118 bra 	$L__BB4_24;
	cvt.u64.u32 	%rd126, %r5;
	cvt.u64.u32 	%rd127, %r305;
	add.s64 	%rd128, %rd126, %rd127;
	shl.b64 	%rd129, %rd128, 3;
	add.s64 	%rd116, %rd1, %rd129;
	// begin inline asm
	ld.global.nc.v2.u64 {%rd114, %rd115}, [%rd116];
	// end inline asm
	add.s64 	%rd119, %rd116, 16;
	// begin inline asm
	ld.global.nc.v2.u64 {%rd117, %rd118}, [%rd119];
	// end inline asm
	mov.b64 	%fd217, %rd114;
	mov.b64 	%fd218, %rd115;
	mov.b64 	%fd219, %rd117;
	mov.b64 	%fd220, %rd118;
	add.s64 	%rd122, %rd116, 8192;
	// begin inline asm
	ld.global.nc.v2.u64 {%rd120, %rd121}, [%rd122];
	// end inline asm
	add.s64 	%rd125, %rd116, 8208;
	// begin inline asm
	ld.global.nc.v2.u64 {%rd123, %rd124}, [%rd125];
	// end inline asm
	mov.b64 	%fd221, %rd120;
	mov.b64 	%fd222, %rd121;
	mov.b64 	%fd223, %rd123;
	mov.b64 	%fd224, %rd124;
	setp.lt.f64 	%p119, %fd361, %fd217;
	selp.f64 	%fd225, %fd217, %fd361, %p119;
	setp.lt.f64 	%p120, %fd225, %fd218;
	selp.f64 	%fd226, %fd218, %fd225, %p120;
	setp.lt.f64 	%p121, %fd226, %fd219;
	selp.f64 	%fd227, %fd219, %fd226, %p121;
	setp.lt.f64 	%p122, %fd227, %fd220;
	selp.f64 	%fd228, %fd220, %fd227, %p122;
	setp.lt.f64 	%p123, %fd228, %fd221;
	selp.f64 	%fd229, %fd221, %fd228, %p123;
	setp.lt.f64 	%p124, %fd229, %fd222;
	selp.f64 	%fd230, %fd222, %fd229, %p124;
	setp.lt.f64 	%p125, %fd230, %fd223;
	selp.f64 	%fd231, %fd223, %fd230, %p125;
	setp.lt.f64 	%p126, %fd231, %fd224;
	selp.f64 	%fd361, %fd224, %fd231, %p126;
	sub.s32 	%r310, %r1, %r5;
	setp.lt.u32 	%p127, %r310, %r4;
	add.s32 	%r517, %r517, 1;
	add.s32 	%r516, %r516, %r4;
	add.s32 	%r515, %r515, %r4;
	@%p127 bra 	$L__BB4_32;
	bra.uni 	$L__BB4_22;
$L__BB4_24:
	setp.le.u32 	%p128, %r1, %r5;
	@%p128 bra 	$L__BB4_32;
	sub.s32 	%r38, %r1, %r5;
	setp.ge.s32 	%p129, %r26, %r38;
	@%p129 bra 	$L__BB4_32;
	not.b32 	%r311, %r26;
	add.s32 	%r312, %r1, %r311;
	sub.s32 	%r313, %r312, %r27;
	mul.lo.s32 	%r314, %r2, %r517;
	shl.b32 	%r315, %r314, 11;
	sub.s32 	%r39, %r313, %r315;
	shr.u32 	%r316, %r312, 8;
	add.s32 	%r40, %r316, 1;
	and.b32  	%r317, %r312, 768;
	setp.eq.s32 	%p130, %r317, 768;
	mov.u32 	%r522, %r26;
	@%p130 bra 	$L__BB4_29;
	and.b32  	%r318, %r40, 3;
	neg.s32 	%r519, %r318;
	mov.u32 	%r522, %r26;
$L__BB4_28:
	.pragma "nounroll";
	mul.wide.u32 	%rd132, %r515, 8;
	add.s64 	%rd131, %rd1, %rd132;
	// begin inline asm
	ld.global.nc.u64 %rd130, [%rd131];
	// end inline asm
	mov.b64 	%fd233, %rd130;
	setp.lt.f64 	%p131, %fd361, %fd233;
	selp.f64 	%fd361, %fd233, %fd361, %p131;
	add.s32 	%r522, %r522, 256;
	add.s32 	%r515, %r515, 256;
	add.s32 	%r519, %r519, 1;
	setp.ne.s32 	%p132, %r519, 0;
	@%p132 bra 	$L__BB4_28;
$L__BB4_29:
	setp.lt.u32 	%p133, %r39, 768;
	@%p133 bra 	$L__BB4_32;
	add.s32 	%r524, %r522, 512;
	add.s32 	%r523, %r522, %r516;
$L__BB4_31:
	add.s32 	%r319, %r523, -256;
	mul.wide.u32 	%rd141, %r319, 8;
	add.s64 	%rd134, %rd1, %rd141;
	// begin inline asm
	ld.global.nc.u64 %rd133, [%rd134];
	// end inline asm
	mov.b64 	%fd234, %rd133;
	setp.lt.f64 	%p134, %fd361, %fd234;
	selp.f64 	%fd235, %fd234, %fd361, %p134;
	mul.wide.u32 	%rd142, %r523, 8;
	add.s64 	%rd136, %rd1, %rd142;
	// begin inline asm
	ld.global.nc.u64 %rd135, [%rd136];
	// end inline asm
	mov.b64 	%fd236, %rd135;
	setp.lt.f64 	%p135, %fd235, %fd236;
	selp.f64 	%fd237, %fd236, %fd235, %p135;
	add.s32 	%r320, %r523, 256;
	mul.wide.u32 	%rd143, %r320, 8;
	add.s64 	%rd138, %rd1, %rd143;
	// begin inline asm
	ld.global.nc.u64 %rd137, [%rd138];
	// end inline asm
	mov.b64 	%fd238, %rd137;
	setp.lt.f64 	%p136, %fd237, %fd238;
	selp.f64 	%fd239, %fd238, %fd237, %p136;
	add.s32 	%r321, %r523, 512;
	mul.wide.u32 	%rd144, %r321, 8;
	add.s64 	%rd140, %rd1, %rd144;
	// begin inline asm
	ld.global.nc.u64 %rd139, [%rd140];
	// end inline asm
	mov.b64 	%fd240, %rd139;
	setp.lt.f64 	%p137, %fd239, %fd240;
	selp.f64 	%fd361, %fd240, %fd239, %p137;
	add.s32 	%r53, %r524, 1024;
	add.s32 	%r322, %r524, 512;
	add.s32 	%r523, %r523, 1024;
	setp.lt.s32 	%p138, %r322, %r38;
	mov.u32 	%r524, %r53;
	@%p138 bra 	$L__BB4_31;
$L__BB4_32:
	// begin inline asm
	mov.u32 %r323, %laneid;
	// end inline asm
	mov.b64 	%rd145, %fd361;
	mov.b64 	{%r325, %r330}, %rd145;
	mov.b32 	%r331, 1;
	mov.b32 	%r372, 31;
	mov.b32 	%r373, -1;
	// begin inline asm
	shfl.sync.down.b32 %r324, %r325, %r331, %r372, %r373;
	// end inline asm
	// begin inline asm
	shfl.sync.down.b32 %r329, %r330, %r331, %r372, %r373;
	// end inline asm
	mov.b64 	%rd146, {%r324, %r329};
	mov.b64 	%fd241, %rd146;
	setp.gt.s32 	%p139, %r323, 30;
	setp.lt.f64 	%p140, %fd361, %fd241;
	selp.f64 	%fd242, %fd241, %fd361, %p140;
	selp.f64 	%fd243, %fd361, %fd242, %p139;
	mov.b64 	%rd147, %fd243;
	mov.b64 	{%r335, %r340}, %rd147;
	mov.b32 	%r341, 2;
	// begin inline asm
	shfl.sync.down.b32 %r334, %r335, %r341, %r372, %r373;
	// end inline asm
	// begin inline asm
	shfl.sync.down.b32 %r339, %r340, %r341, %r372, %r373;
	// end inline asm
	mov.b64 	%rd148, {%r334, %r339};
	mov.b64 	%fd244, %rd148;
	setp.gt.s32 	%p141, %r323, 29;
	setp.lt.f64 	%p142, %fd243, %fd244;
	selp.f64 	%fd245, %fd244, %fd243, %p142;
	selp.f64 	%fd246, %fd243, %fd245, %p141;
	mov.b64 	%rd149, %fd246;
	mov.b64 	{%r345, %r350}, %rd149;
	mov.b32 	%r351, 4;
	// begin inline asm
	shfl.sync.down.b32 %r344, %r345, %r351, %r372, %r373;
	// end inline asm
	// begin inline asm
	shfl.sync.down.b32 %r349, %r350, %r351, %r372, %r373;
	// end inline asm
	mov.b64 	%rd150, {%r344, %r349};
	mov.b64 	%fd247, %rd150;
	setp.gt.s32 	%p143, %r323, 27;
	setp.lt.f64 	%p144, %fd246, %fd247;
	selp.f64 	%fd248, %fd247, %fd246, %p144;
	selp.f64 	%fd249, %fd246, %fd248, %p143;
	mov.b64 	%rd151, %fd249;
	mov.b64 	{%r355, %r360}, %rd151;
	mov.b32 	%r361, 8;
	// begin inline asm
	shfl.sync.down.b32 %r354, %r355, %r361, %r372, %r373;
	// end inline asm
	// begin inline asm
	shfl.sync.down.b32 %r359, %r360, %r361, %r372, %r373;
	// end inline asm
	mov.b64 	%rd152, {%r354, %r359};
	mov.b64 	%fd250, %rd152;
	setp.gt.s32 	%p145, %r323, 23;
	setp.lt.f64 	%p146, %fd249, %fd250;
	selp.f64 	%fd251, %fd250, %fd249, %p146;
	selp.f64 	%fd252, %fd249, %fd251, %p145;
	mov.b64 	%rd153, %fd252;
	mov.b64 	{%r365, %r370}, %rd153;
	mov.b32 	%r371, 16;
	// begin inline asm
	shfl.sync.down.b32 %r364, %r365, %r371, %r372, %r373;
	// end inline asm
	// begin inline asm
	shfl.sync.down.b32 %r369, %r370, %r371, %r372, %r373;
	// end inline asm
	mov.b64 	%rd154, {%r364, %r369};
	mov.b64 	%fd253, %rd154;
	setp.gt.s32 	%p147, %r323, 15;
	setp.lt.f64 	%p148, %fd252, %fd253;
	selp.f64 	%fd25, %fd253, %fd252, %p148;
	selp.f64 	%fd374, %fd252, %fd25, %p147;
	setp.ne.s32 	%p149, %r323, 0;
	@%p149 bra 	$L__BB4_34;
	shr.u32 	%r374, %r26, 2;
	and.b32  	%r375, %r374, 248;
	mov.u32 	%r376, _ZZN3cub18CUB_300001_SM_10006detail6reduce18DeviceReduceKernelINS2_10policy_hubIdjN4cuda3__47maximumIvEEE10Policy1000EPdjS8_dNS5_3std3__410__identityEEEvT0_PT3_T1_NS0_13GridEvenShareISI_EET2_T4_E12temp_storage;
	add.s32 	%r377, %r376, %r375;
	st.shared.f64 	[%r377+8], %fd25;
$L__BB4_34:
	bar.sync 	0;
	setp.ne.s32 	%p150, %r26, 0;
	@%p150 bra 	$L__BB4_71;
	ld.shared.f64 	%fd254, [_ZZN3cub18CUB_300001_SM_10006detail6reduce18DeviceReduceKernelINS2_10policy_hubIdjN4cuda3__47maximumIvEEE10Policy1000EPdjS8_dNS5_3std3__410__identityEEEvT0_PT3_T1_NS0_13GridEvenShareISI_EET2_T4_E12temp_storage+16];
	setp.lt.f64 	%p151, %fd374, %fd254;
	selp.f64 	%fd255, %fd254, %fd374, %p151;
	ld.shared.f64 	%fd256, [_ZZN3cub18CUB_300001_SM_10006detail6reduce18DeviceReduceKernelINS2_10policy_hubIdjN4cuda3__47maximumIvEEE10Policy1000EPdjS8_dNS5_3std3__410__identityEEEvT0_PT3_T1_NS0_13GridEvenShareISI_EET2_T4_E12temp_storage+24];
	setp.lt.f64 	%p152, %fd255, %fd256;
	selp.f64 	%fd257, %fd256, %fd255, %p152;
	ld.shared.f64 	%fd258, [_ZZN3cub18CUB_300001_SM_10006detail6reduce18DeviceReduceKernelINS2_10policy_hubIdjN4cuda3__47maximumIvEEE10Policy1000EPdjS8_dNS5_3std3__410__identityEEEvT0_PT3_T1_NS0_13GridEvenShareISI_EET2_T4_E12temp_storage+32];
	setp.lt.f64 	%p153, %fd257, %fd258;
	selp.f64 	%fd259, %fd258, %fd257, %p153;
	ld.shared.f64 	%fd260, [_ZZN3cub18CUB_300001_SM_10006detail6reduce18DeviceReduceKernelINS2_10policy_hubIdjN4cuda3__47maximumIvEEE10Policy1000EPdjS8_dNS5_3std3__410__identityEEEvT0_PT3_T1_NS0_13GridEvenShareISI_EET2_T4_E12temp_storage+40];
	setp.lt.f64 	%p154, %fd259, %fd260;
	selp.f64 	%fd261, %fd260, %fd259, %p154;
	ld.shared.f64 	%fd262, [_ZZN3cub18CUB_300001_SM_10006detail6reduce18DeviceReduceKernelINS2_10policy_hubIdjN4cuda3__47maximumIvEEE10Policy1000EPdjS8_dNS5_3std3__410__identityEEEvT0_PT3_T1_NS0_13GridEvenShareISI_EET2_T4_E12temp_storage+48];
	setp.lt.f64 	%p155, %fd261, %fd262;
	selp.f64 	%fd263, %fd262, %fd261, %p155;
	ld.shared.f64 	%fd264, [_ZZN3cub18CUB_300001_SM_10006detail6reduce18DeviceReduceKernelINS2_10policy_hubIdjN4cuda3__47maximumIvEEE10Policy1000EPdjS8_dNS5_3std3__410__identityEEEvT0_PT3_T1_NS0_13GridEvenShareISI_EET2_T4_E12temp_storage+56];
	setp.lt.f64 	%p156, %fd263, %fd264;
	selp.f64 	%fd265, %fd264, %fd263, %p156;
	ld.shared.f64 	%fd266, [_ZZN3cub18CUB_300001_SM_10006detail6reduce18DeviceReduceKernelINS2_10policy_hubIdjN4cuda3__47maximumIvEEE10Policy1000EPdjS8_dNS5_3std3__410__identityEEEvT0_PT3_T1_NS0_13GridEvenShareISI_EET2_T4_E12temp_storage+64];
	setp.lt.f64 	%p157, %fd265, %fd266;
	selp.f64 	%fd374, %fd266, %fd265, %p157;
	bra.uni 	$L__BB4_71;
$L__BB4_36:
	sub.s32 	%r55, %r1, %r5;
	setp.gt.u32 	%p2, %r55, 2047;
	@%p2 bra 	$L__BB4_55;
	mov.u32 	%r56, %tid.x;
	setp.ge.u32 	%p51, %r56, %r55;
	mov.f64 	%fd367, 0d0000000000000000;
	mov.u32 	%r529, %r56;
	@%p51 bra 	$L__BB4_39;
	add.s32 	%r176, %r5, %r56;
	mul.wide.u32 	%rd65, %r176, 8;
	add.s64 	%rd64, %rd1, %rd65;
	// begin inline asm
	ld.global.nc.u64 %rd63, [%rd64];
	// end inline asm
	mov.b64 	%fd367, %rd63;
	add.s32 	%r529, %r56, 256;
$L__BB4_39:
	setp.ge.u32 	%p52, %r529, %r55;
	@%p52 bra 	$L__BB4_46;
	not.b32 	%r177, %r529;
	add.s32 	%r59, %r1, %r177;
	and.b32  	%r178, %r59, 768;
	setp.eq.s32 	%p53, %r178, 768;
	@%p53 bra 	$L__BB4_43;
	add.s32 	%r527, %r529, %r5;
	shr.u32 	%r179, %r59, 8;
	add.s32 	%r180, %r179, 1;
	and.b32  	%r181, %r180, 3;
	neg.s32 	%r526, %r181;
$L__BB4_42:
	.pragma "nounroll";
	mul.wide.u32 	%rd68, %r527, 8;
	add.s64 	%rd67, %rd1, %rd68;
	// begin inline asm
	ld.global.nc.u64 %rd66, [%rd67];
	// end inline asm
	mov.b64 	%fd122, %rd66;
	setp.lt.f64 	%p54, %fd367, %fd122;
	selp.f64 	%fd367, %fd122, %fd367, %p54;
	add.s32 	%r529, %r529, 256;
	add.s32 	%r527, %r527, 256;
	add.s32 	%r526, %r526, 1;
	setp.ne.s32 	%p55, %r526, 0;
	@%p55 bra 	$L__BB4_42;
$L__BB4_43:
	sub.s32 	%r182, %r59, %r5;
	setp.lt.u32 	%p56, %r182, 768;
	@%p56 bra 	$L__BB4_46;
	add.s32 	%r531, %r529, 512;
	add.s32 	%r530, %r529, %r5;
$L__BB4_45:
	mul.wide.u32 	%rd77, %r530, 8;
	add.s64 	%rd70, %rd1, %rd77;
	// begin inline asm
	ld.global.nc.u64 %rd69, [%rd70];
	// end inline asm
	mov.b64 	%fd123, %rd69;
	setp.lt.f64 	%p57, %fd367, %fd123;
	selp.f64 	%fd124, %fd123, %fd367, %p57;
	add.s32 	%r183, %r530, 256;
	mul.wide.u32 	%rd78, %r183, 8;
	add.s64 	%rd72, %rd1, %rd78;
	// begin inline asm
	ld.global.nc.u64 %rd71, [%rd72];
	// end inline asm
	mov.b64 	%fd125, %rd71;
	setp.lt.f64 	%p58, %fd124, %fd125;
	selp.f64 	%fd126, %fd125, %fd124, %p58;
	add.s32 	%r184, %r530, 512;
	mul.wide.u32 	%rd79, %r184, 8;
	add.s64 	%rd74, %rd1, %rd79;
	// begin inline asm
	ld.global.nc.u64 %rd73, [%rd74];
	// end inline asm
	mov.b64 	%fd127, %rd73;
	setp.lt.f64 	%p59, %fd126, %fd127;
	selp.f64 	%fd128, %fd127, %fd126, %p59;
	add.s32 	%r185, %r530, 768;
	mul.wide.u32 	%rd80, %r185, 8;
	add.s64 	%rd76, %rd1, %rd80;
	// begin inline asm
	ld.global.nc.u64 %rd75, [%rd76];
	// end inline asm
	mov.b64 	%fd129, %rd75;
	setp.lt.f64 	%p60, %fd128, %fd129;
	selp.f64 	%fd367, %fd129, %fd128, %p60;
	add.s32 	%r73, %r531, 1024;
	add.s32 	%r186, %r531, 512;
	add.s32 	%r530, %r530, 1024;
	setp.lt.s32 	%p61, %r186, %r55;
	mov.u32 	%r531, %r73;
	@%p61 bra 	$L__BB4_45;
$L__BB4_46:
	setp.lt.u32 	%p62, %r55, 256;
	@%p62 bra 	$L__BB4_51;
	// begin inline asm
	mov.u32 %r250, %laneid;
	// end inline asm
	mov.b64 	%rd91, %fd367;
	mov.b64 	{%r252, %r257}, %rd91;
	mov.b32 	%r258, 1;
	mov.b32 	%r299, 31;
	mov.b32 	%r300, -1;
	// begin inline asm
	shfl.sync.down.b32 %r251, %r252, %r258, %r299, %r300;
	// end inline asm
	// begin inline asm
	shfl.sync.down.b32 %r256, %r257, %r258, %r299, %r300;
	// end inline asm
	mov.b64 	%rd92, {%r251, %r256};
	mov.b64 	%fd177, %rd92;
	setp.gt.s32 	%p90, %r250, 30;
	setp.lt.f64 	%p91, %fd367, %fd177;
	selp.f64 	%fd178, %fd177, %fd367, %p91;
	selp.f64 	%fd179, %fd367, %fd178, %p90;
	mov.b64 	%rd93, %fd179;
	mov.b64 	{%r262, %r267}, %rd93;
	mov.b32 	%r268, 2;
	// begin inline asm
	shfl.sync.down.b32 %r261, %r262, %r268, %r299, %r300;
	// end inline asm
	// begin inline asm
	shfl.sync.down.b32 %r266, %r267, %r268, %r299, %r300;
	// end inline asm
	mov.b64 	%rd94, {%r261, %r266};
	mov.b64 	%fd180, %rd94;
	setp.gt.s32 	%p92, %r250, 29;
	setp.lt.f64 	%p93, %fd179, %fd180;
	selp.f64 	%fd181, %fd180, %fd179, %p93;
	selp.f64 	%fd182, %fd179, %fd181, %p92;
	mov.b64 	%rd95, %fd182;
	mov.b64 	{%r272, %r277}, %rd95;
	mov.b32 	%r278, 4;
	// begin inline asm
	shfl.sync.down.b32 %r271, %r272, %r278, %r299, %r300;
	// end inline asm
	// begin inline asm
	shfl.sync.down.b32 %r276, %r277, %r278, %r299, %r300;
	// end inline asm
	mov.b64 	%rd96, {%r271, %r276};
	mov.b64 	%fd183, %rd96;
	setp.gt.s32 	%p94, %r250, 27;
	setp.lt.f64 	%p95, %fd182, %fd183;
	selp.f64 	%fd184, %fd183, %fd182, %p95;
	selp.f64 	%fd185, %fd182, %fd184, %p94;
	mov.b64 	%rd97, %fd185;
	mov.b64 	{%r282, %r287}, %rd97;
	mov.b32 	%r288, 8;
	// begin inline asm
	shfl.sync.down.b32 %r281, %r282, %r288, %r299, %r300;
	// end inline asm
	// begin inline asm
	shfl.sync.down.b32 %r286, %r287, %r288, %r299, %r300;
	// end inline asm
	mov.b64 	%rd98, {%r281, %r286};
	mov.b64 	%fd186, %rd98;
	setp.gt.s32 	%p96, %r250, 23;
	setp.lt.f64 	%p97, %fd185, %fd186;
	selp.f64 	%fd187, %fd186, %fd185, %p97;
	selp.f64 	%fd188, %fd185, %fd187, %p96;
	mov.b64 	%rd99, %fd188;
	mov.b64 	{%r292, %r297}, %rd99;
	mov.b32 	%r298, 16;
	// begin inline asm
	shfl.sync.down.b32 %r291, %r292, %r298, %r299, %r300;
	// end inline asm
	// begin inline asm
	shfl.sync.down.b32 %r296, %r297, %r298, %r299, %r300;
	// end inline asm
	mov.b64 	%rd100, {%r291, %r296};
	mov.b64 	%fd189, %rd100;
	setp.gt.s32 	%p98, %r250, 15;
	setp.lt.f64 	%p99, %fd188, %fd189;
	selp.f64 	%fd37, %fd189, %fd188, %p99;
	selp.f64 	%fd374, %fd188, %fd37, %p98;
	setp.ne.s32 	%p100, %r250, 0;
	@%p100 bra 	$L__BB4_49;
	shr.u32 	%r301, %r56, 2;
	and.b32  	%r302, %r301, 248;
	mov.u32 	%r303, _ZZN3cub18CUB_300001_SM_10006detail6reduce18DeviceReduceKernelINS2_10policy_hubIdjN4cuda3__47maximumIvEEE10Policy1000EPdjS8_dNS5_3std3__410__identityEEEvT0_PT3_T1_NS0_13GridEvenShareISI_EET2_T4_E12temp_storage;
	add.s32 	%r304, %r303, %r302;
	st.shared.f64 	[%r304+8], %fd37;
$L__BB4_49:
	bar.sync 	0;
	setp.ne.s32 	%p101, %r56, 0;
	@%p101 bra 	$L__BB4_71;
	ld.shared.f64 	%fd190, [_ZZN3cub18CUB_300001_SM_10006detail6reduce18DeviceReduceKernelINS2_10policy_hubIdjN4cuda3__47maximumIvEEE10Policy1000EPdjS8_dNS5_3std3__410__identityEEEvT0_PT3_T1_NS0_13GridEvenShareISI_EET2_T4_E12temp_storage+16];
	setp.lt.f64 	%p102, %fd374, %fd190;
	selp.f64 	%fd191, %fd190, %fd374, %p102;
	ld.shared.f64 	%fd192, [_ZZN3cub18CUB_300001_SM_10006detail6reduce18DeviceReduceKernelINS2_10policy_hubIdjN4cuda3__47maximumIvEEE10Policy1000EPdjS8_dNS5_3std3__410__identityEEEvT0_PT3_T1_NS0_13GridEvenShareISI_EET2_T4_E12temp_storage+24];
	setp.lt.f64 	%p103, %fd191, %fd192;
	selp.f64 	%fd193, %fd192, %fd191, %p103;
	ld.shared.f64 	%fd194, [_ZZN3cub18CUB_300001_SM_10006detail6reduce18DeviceReduceKernelINS2_10policy_hubIdjN4cuda3__47maximumIvEEE10Policy1000EPdjS8_dNS5_3std3__410__identityEEEvT0_PT3_T1_NS0_13GridEvenShareISI_EET2_T4_E12temp_storage+32];
	setp.lt.f64 	%p104, %fd193, %fd194;
	selp.f64 	%fd195, %fd194, %fd193, %p104;
	ld.shared.f64 	%fd196, [_ZZN3cub18CUB_300001_SM_10006detail6reduce18DeviceReduceKernelINS2_10policy_hubIdjN4cuda3__47maximumIvEEE10Policy1000EPdjS8_dNS5_3std3__410__identityEEEvT0_PT3_T1_NS0_13GridEvenShareISI_EET2_T4_E12temp_storage+40];
	setp.lt.f64 	%p105, %fd195, %fd196;
	selp.f64 	%fd197, %fd196, %fd195, %p105;
	ld.shared.f64 	%fd198, [_ZZN3cub18CUB_300001_SM_10006detail6reduce18DeviceReduceKernelINS2_10policy_hubIdjN4cuda3__47maximumIvEEE10Policy1000EPdjS8_dNS5_3std3__410__identityEEEvT0_PT3_T1_NS0_13GridEvenShareISI_EET2_T4_E12temp_storage+48];
	setp.lt.f64 	%p106, %fd197, %fd198;
	selp.f64 	%fd199, %fd198, %fd197, %p106;
	ld.shared.f64 	%fd200, [_ZZN3cub18CUB_300001_SM_10006detail6reduce18DeviceReduceKernelINS2_10policy_hubIdjN4cuda3__47maximumIvEEE10Policy1000EPdjS8_dNS5_3std3__410__identityEEEvT0_PT3_T1_NS0_13GridEvenShareISI_EET2_T4_E12temp_storage+56];
	setp.lt.f64 	%p107, %fd199, %fd200;
	selp.f64 	%fd201, %fd200, %fd199, %p107;
	ld.shared.f64 	%fd202, [_ZZN3cub18CUB_300001_SM_10006detail6reduce18DeviceReduceKernelINS2_10policy_hubIdjN4cuda3__47maximumIvEEE10Policy1000EPdjS8_dNS5_3std3__410__identityEEEvT0_PT3_T1_NS0_13GridEvenShareISI_EET2_T4_E12temp_storage+64];
	setp.lt.f64 	%p108, %fd201, %fd202;
	selp.f64 	%fd374, %fd202, %fd201, %p108;
	bra.uni 	$L__BB4_71;
$L__BB4_51:
	// begin inline asm
	mov.u32 %r187, %laneid;
	// end inline asm
	and.b32  	%r238, %r56, 992;
	add.s32 	%r239, %r238, 32;
	setp.gt.u32 	%p63, %r239, %r55;
	not.b32 	%r240, %r238;
	add.s32 	%r241, %r55, %r240;
	selp.b32 	%r236, %r241, 31, %p63;
	mov.b64 	%rd81, %fd367;
	mov.b64 	{%r189, %r194}, %rd81;
	mov.b32 	%r195, 1;
	mov.b32 	%r237, -1;
	// begin inline asm
	shfl.sync.down.b32 %r188, %r189, %r195, %r236, %r237;
	// end inline asm
	// begin inline asm
	shfl.sync.down.b32 %r193, %r194, %r195, %r236, %r237;
	// end inline asm
	mov.b64 	%rd82, {%r188, %r193};
	mov.b64 	%fd130, %rd82;
	setp.lt.s32 	%p64, %r187, %r236;
	setp.lt.f64 	%p65, %fd367, %fd130;
	selp.f64 	%fd131, %fd130, %fd367, %p65;
	selp.f64 	%fd132, %fd131, %fd367, %p64;
	mov.b64 	%rd83, %fd132;
	mov.b64 	{%r199, %r204}, %rd83;
	mov.b32 	%r205, 2;
	// begin inline asm
	shfl.sync.down.b32 %r198, %r199, %r205, %r236, %r237;
	// end inline asm
	// begin inline asm
	shfl.sync.down.b32 %r203, %r204, %r205, %r236, %r237;
	// end inline asm
	mov.b64 	%rd84, {%r198, %r203};
	mov.b64 	%fd133, %rd84;
	add.s32 	%r242, %r187, 2;
	setp.gt.s32 	%p66, %r242, %r236;
	setp.lt.f64 	%p67, %fd132, %fd133;
	selp.f64 	%fd134, %fd133, %fd132, %p67;
	selp.f64 	%fd135, %fd132, %fd134, %p66;
	mov.b64 	%rd85, %fd135;
	mov.b64 	{%r209, %r214}, %rd85;
	mov.b32 	%r215, 4;
	// begin inline asm
	shfl.sync.down.b32 %r208, %r209, %r215, %r236, %r237;
	// end inline asm
	// begin inline asm
	shfl.sync.down.b32 %r213, %r214, %r215, %r236, %r237;
	// end inline asm
	mov.b64 	%rd86, {%r208, %r213};
	mov.b64 	%fd136, %rd86;
	add.s32 	%r243, %r187, 4;
	setp.gt.s32 	%p68, %r243, %r236;
	setp.lt.f64 	%p69, %fd135, %fd136;
	selp.f64 	%fd137, %fd136, %fd135, %p69;
	selp.f64 	%fd138, %fd135, %fd137, %p68;
	mov.b64 	%rd87, %fd138;
	mov.b64 	{%r219, %r224}, %rd87;
	mov.b32 	%r225, 8;
	// begin inline asm
	shfl.sync.down.b32 %r218, %r219, %r225, %r236, %r237;
	// end inline asm
	// begin inline asm
	shfl.sync.down.b32 %r223, %r224, %r225, %r236, %r237;
	// end inline asm
	mov.b64 	%rd88, {%r218, %r223};
	mov.b64 	%fd139, %rd88;
	add.s32 	%r244, %r187, 8;
	setp.gt.s32 	%p70, %r244, %r236;
	setp.lt.f64 	%p71, %fd138, %fd139;
	selp.f64 	%fd140, %fd139, %fd138, %p71;
	selp.f64 	%fd141, %fd138, %fd140, %p70;
	mov.b64 	%rd89, %fd141;
	mov.b64 	{%r229, %r234}, %rd89;
	mov.b32 	%r235, 16;
	// begin inline asm
	shfl.sync.down.b32 %r228, %r229, %r235, %r236, %r237;
	// end inline asm
	// begin inline asm
	shfl.sync.down.b32 %r233, %r234, %r235, %r236, %r237;
	// end inline asm
	mov.b64 	%rd90, {%r228, %r233};
	mov.b64 	%fd142, %rd90;
	add.s32 	%r245, %r187, 16;
	setp.gt.s32 	%p72, %r245, %r236;
	setp.lt.f64 	%p73, %fd141, %fd142;
	selp.f64 	%fd143, %fd142, %fd141, %p73;
	selp.f64 	%fd374, %fd141, %fd143, %p72;
	setp.ne.s32 	%p74, %r187, 0;
	@%p74 bra 	$L__BB4_53;
	shr.u32 	%r246, %r56, 2;
	and.b32  	%r247, %r246, 248;
	mov.u32 	%r248, _ZZN3cub18CUB_300001_SM_10006detail6reduce18DeviceReduceKernelINS2_10policy_hubIdjN4cuda3__47maximumIvEEE10Policy1000EPdjS8_dNS5_3std3__410__identityEEEvT0_PT3_T1_NS0_13GridEvenShareISI_EET2_T4_E12temp_storage;
	add.s32 	%r249, %r248, %r247;
	st.shared.f64 	[%r249+8], %fd374;
$L__BB4_53:
	bar.sync 	0;
	setp.ne.s32 	%p75, %r56, 0;
	@%p75 bra 	$L__BB4_71;
	setp.gt.u32 	%p76, %r55, 32;
	ld.shared.f64 	%fd144, [_ZZN3cub18CUB_300001_SM_10006detail6reduce18DeviceReduceKernelINS2_10policy_hubIdjN4cuda3__47maximumIvEEE10Policy1000EPdjS8_dNS5_3std3__410__identityEEEvT0_PT3_T1_NS0_13GridEvenShareISI_EET2_T4_E12temp_storage+16];
	setp.lt.f64 	%p77, %fd374, %fd144;
	selp.f64 	%fd146, %fd144, %fd374, %p77;
	selp.f64 	%fd147, %fd146, %fd374, %p76;
	setp.gt.u32 	%p78, %r55, 64;
	ld.shared.f64 	%fd149, [_ZZN3cub18CUB_300001_SM_10006detail6reduce18DeviceReduceKernelINS2_10policy_hubIdjN4cuda3__47maximumIvEEE10Policy1000EPdjS8_dNS5_3std3__410__identityEEEvT0_PT3_T1_NS0_13GridEvenShareISI_EET2_T4_E12temp_storage+24];
	setp.lt.f64 	%p79, %fd147, %fd149;
	selp.f64 	%fd151, %fd149, %fd147, %p79;
	selp.f64 	%fd152, %fd151, %fd147, %p78;
	setp.gt.u32 	%p80, %r55, 96;
	ld.shared.f64 	%fd154, [_ZZN3cub18CUB_300001_SM_10006detail6reduce18DeviceReduceKernelINS2_10policy_hubIdjN4cuda3__47maximumIvEEE10Policy1000EPdjS8_dNS5_3std3__410__identityEEEvT0_PT3_T1_NS0_13GridEvenShareISI_EET2_T4_E12temp_storage+32];
	setp.lt.f64 	%p81, %fd152, %fd154;
	selp.f64 	%fd156, %fd154, %fd152, %p81;
	selp.f64 	%fd157, %fd156, %fd152, %p80;
	setp.gt.u32 	%p82, %r55, 128;
	ld.shared.f64 	%fd159, [_ZZN3cub18CUB_300001_SM_10006detail6reduce18DeviceReduceKernelINS2_10policy_hubIdjN4cuda3__47maximumIvEEE10Policy1000EPdjS8_dNS5_3std3__410__identityEEEvT0_PT3_T1_NS0_13GridEvenShareISI_EET2_T4_E12temp_storage+40];
	setp.lt.f64 	%p83, %fd157, %fd159;
	selp.f64 	%fd161, %fd159, %fd157, %p83;
	selp.f64 	%fd162, %fd161, %fd157, %p82;
	setp.gt.u32 	%p84, %r55, 160;
	ld.shared.f64 	%fd164, [_ZZN3cub18CUB_300001_SM_10006detail6reduce18DeviceReduceKernelINS2_10policy_hubIdjN4cuda3__47maximumIvEEE10Policy1000EPdjS8_dNS5_3std3__410__identityEEEvT0_PT3_T1_NS0_13GridEvenShareISI_EET2_T4_E12temp_storage+48];
	setp.lt.f64 	%p85, %fd162, %fd164;
	selp.f64 	%fd166, %fd164, %fd162, %p85;
	selp.f64 	%fd167, %fd166, %fd162, %p84;
	setp.gt.u32 	%p86, %r55, 192;
	ld.shared.f64 	%fd169, [_ZZN3cub18CUB_300001_SM_10006detail6reduce18DeviceReduceKernelINS2_10policy_hubIdjN4cuda3__47maximumIvEEE10Policy1000EPdjS8_dNS5_3std3__410__identityEEEvT0_PT3_T1_NS0_13GridEvenShareISI_EET2_T4_E12temp_storage+56];
	setp.lt.f64 	%p87, %fd167, %fd169;
	selp.f64 	%fd171, %fd169, %fd167, %p87;
	selp.f64 	%fd172, %fd171, %fd167, %p86;
	setp.gt.u32 	%p88, %r55, 224;
	ld.shared.f64 	%fd174, [_ZZN3cub18CUB_300001_SM_10006detail6reduce18DeviceReduceKernelINS2_10policy_hubIdjN4cuda3__47maximumIvEEE10Policy1000EPdjS8_dNS5_3std3__410__identityEEEvT0_PT3_T1_NS0_13GridEvenShareISI_EET2_T4_E12temp_storage+64];
	setp.lt.f64 	%p89, %fd172, %fd174;
	selp.f64 	%fd176, %fd174, %fd172, %p89;
	selp.f64 	%fd374, %fd176, %fd172, %p88;
	bra.uni 	$L__BB4_71;
$L__BB4_55:
	mov.u32 	%r75, %tid.x;
	add.s32 	%r104, %r75, %r5;
	mul.wide.u32 	%rd20, %r104, 8;
	add.s64 	%rd5, %rd1, %rd20;
	// begin inline asm
	ld.global.nc.u64 %rd4, [%rd5];
	// end inline asm
	mov.b64 	%fd56, %rd4;
	add.s64 	%rd7, %rd5, 2048;
	// begin inline asm
	ld.global.nc.u64 %rd6, [%rd7];
	// end inline asm
	mov.b64 	%fd57, %rd6;
	add.s64 	%rd9, %rd5, 4096;
	// begin inline asm
	ld.global.nc.u64 %rd8, [%rd9];
	// end inline asm
	mov.b64 	%fd58, %rd8;
	add.s64 	%rd11, %rd5, 6144;
	// begin inline asm
	ld.global.nc.u64 %rd10, [%rd11];
	// end inline asm
	mov.b64 	%fd59, %rd10;
	add.s64 	%rd13, %rd5, 8192;
	// begin inline asm
	ld.global.nc.u64 %rd12, [%rd13];
	// end inline asm
	mov.b64 	%fd60, %rd12;
	add.s64 	%rd15, %rd5, 10240;
	// begin inline asm
	ld.global.nc.u64 %rd14, [%rd15];
	// end inline asm
	mov.b64 	%fd61, %rd14;
	add.s64 	%rd17, %rd5, 12288;
	// begin inline asm
	ld.global.nc.u64 %rd16, [%rd17];
	// end inline asm
	mov.b64 	%fd62, %rd16;
	add.s64 	%rd19, %rd5, 14336;
	// begin inline asm
	ld.global.nc.u64 %rd18, [%rd19];
	// end inline asm
	mov.b64 	%fd63, %rd18;
	setp.lt.f64 	%p3, %fd56, %fd57;
	selp.f64 	%fd64, %fd57, %fd56, %p3;
	setp.lt.f64 	%p4, %fd64, %fd58;
	selp.f64 	%fd65, %fd58, %fd64, %p4;
	setp.lt.f64 	%p5, %fd65, %fd59;
	selp.f64 	%fd66, %fd59, %fd65, %p5;
	setp.lt.f64 	%p6, %fd66, %fd60;
	selp.f64 	%fd67, %fd60, %fd66, %p6;
	setp.lt.f64 	%p7, %fd67, %fd61;
	selp.f64 	%fd68, %fd61, %fd67, %p7;
	setp.lt.f64 	%p8, %fd68, %fd62;
	selp.f64 	%fd69, %fd62, %fd68, %p8;
	setp.lt.f64 	%p9, %fd69, %fd63;
	selp.f64 	%fd373, %fd63, %fd69, %p9;
	setp.lt.u32 	%p10, %r55, %r4;
	@%p10 bra 	$L__BB4_67;
	add.s32 	%r76, %r4, %r5;
	add.s32 	%r533, %r76, 256;
	add.s32 	%r532, %r76, %r75;
	mov.b32 	%r534, 0;
$L__BB4_57:
	add.s32 	%r5, %r5, %r4;
	add.s32 	%r106, %r1, -2048;
	setp.gt.u32 	%p11, %r5, %r106;
	@%p11 bra 	$L__BB4_59;
	add.s32 	%r107, %r75, %r5;
	mul.wide.u32 	%rd37, %r107, 8;
	add.s64 	%rd22, %rd1, %rd37;
	// begin inline asm
	ld.global.nc.u64 %rd21, [%rd22];
	// end inline asm
	mov.b64 	%fd70, %rd21;
	add.s64 	%rd24, %rd22, 2048;
	// begin inline asm
	ld.global.nc.u64 %rd23, [%rd24];
	// end inline asm
	mov.b64 	%fd71, %rd23;
	add.s64 	%rd26, %rd22, 4096;
	// begin inline asm
	ld.global.nc.u64 %rd25, [%rd26];
	// end inline asm
	mov.b64 	%fd72, %rd25;
	add.s64 	%rd28, %rd22, 6144;
	// begin inline asm
	ld.global.nc.u64 %rd27, [%rd28];
	// end inline asm
	mov.b64 	%fd73, %rd27;
	add.s64 	%rd30, %rd22, 8192;
	// begin inline asm
	ld.global.nc.u64 %rd29, [%rd30];
	// end inline asm
	mov.b64 	%fd74, %rd29;
	add.s64 	%rd32, %rd22, 10240;
	// begin inline asm
	ld.global.nc.u64 %rd31, [%rd32];
	// end inline asm
	mov.b64 	%fd75, %rd31;
	add.s64 	%rd34, %rd22, 12288;
	// begin inline asm
	ld.global.nc.u64 %rd33, [%rd34];
	// end inline asm
	mov.b64 	%fd76, %rd33;
	add.s64 	%rd36, %rd22, 14336;
	// begin inline asm
	ld.global.nc.u64 %rd35, [%rd36];
	// end inline asm
	mov.b64 	%fd77, %rd35;
	setp.lt.f64 	%p12, %fd373, %fd70;
	selp.f64 	%fd78, %fd70, %fd373, %p12;
	setp.lt.f64 	%p13, %fd78, %fd71;
	selp.f64 	%fd79, %fd71, %fd78, %p13;
	setp.lt.f64 	%p14, %fd79, %fd72;
	selp.f64 	%fd80, %fd72, %fd79, %p14;
	setp.lt.f64 	%p15, %fd80, %fd73;
	selp.f64 	%fd81, %fd73, %fd80, %p15;
	setp.lt.f64 	%p16, %fd81, %fd74;
	selp.f64 	%fd82, %fd74, %fd81, %p16;
	setp.lt.f64 	%p17, %fd82, %fd75;
	selp.f64 	%fd83, %fd75, %fd82, %p17;
	setp.lt.f64 	%p18, %fd83, %fd76;
	selp.f64 	%fd84, %fd76, %fd83, %p18;
	setp.lt.f64 	%p19, %fd84, %fd77;
	selp.f64 	%fd373, %fd77, %fd84, %p19;
	sub.s32 	%r108, %r1, %r5;
	setp.lt.u32 	%p20, %r108, %r4;
	add.s32 	%r534, %r534, 1;
	add.s32 	%r533, %r533, %r4;
	add.s32 	%r532, %r532, %r4;
	@%p20 bra 	$L__BB4_67;
	bra.uni 	$L__BB4_57;
$L__BB4_59:
	setp.le.u32 	%p21, %r1, %r5;
	@%p21 bra 	$L__BB4_67;
	sub.s32 	%r87, %r1, %r5;
	setp.ge.s32 	%p22, %r75, %r87;
	@%p22 bra 	$L__BB4_67;
	not.b32 	%r109, %r75;
	add.s32 	%r110, %r1, %r109;
	sub.s32 	%r111, %r110, %r76;
	mul.lo.s32 	%r112, %r2, %r534;
	shl.b32 	%r113, %r112, 11;
	sub.s32 	%r88, %r111, %r113;
	shr.u32 	%r114, %r110, 8;
	add.s32 	%r89, %r114, 1;
	and.b32  	%r115, %r110, 768;
	setp.eq.s32 	%p23, %r115, 768;
	mov.u32 	%r539, %r75;
	@%p23 bra 	$L__BB4_64;
	and.b32  	%r116, %r89, 3;
	neg.s32 	%r536, %r116;
	mov.u32 	%r539, %r75;
$L__BB4_63:
	.pragma "nounroll";
	mul.wide.u32 	%rd40, %r532, 8;
	add.s64 	%rd39, %rd1, %rd40;
	// begin inline asm
	ld.global.nc.u64 %rd38, [%rd39];
	// end inline asm
	mov.b64 	%fd86, %rd38;
	setp.lt.f64 	%p24, %fd373, %fd86;
	selp.f64 	%fd373, %fd86, %fd373, %p24;
	add.s32 	%r539, %r539, 256;
	add.s32 	%r532, %r532, 256;
	add.s32 	%r536, %r536, 1;
	setp.ne.s32 	%p25, %r536, 0;
	@%p25 bra 	$L__BB4_63;
$L__BB4_64:
	setp.lt.u32 	%p26, %r88, 768;
	@%p26 bra 	$L__BB4_67;
	add.s32 	%r541, %r539, 512;
	add.s32 	%r540, %r539, %r533;
$L__BB4_66:
	add.s32 	%r117, %r540, -256;
	mul.wide.u32 	%rd49, %r117, 8;
	add.s64 	%rd42, %rd1, %rd49;
	// begin inline asm
	ld.global.nc.u64 %rd41, [%rd42];
	// end inline asm
	mov.b64 	%fd87, %rd41;
	setp.lt.f64 	%p27, %fd373, %fd87;
	selp.f64 	%fd88, %fd87, %fd373, %p27;
	mul.wide.u32 	%rd50, %r540, 8;
	add.s64 	%rd44, %rd1, %rd50;
	// begin inline asm
	ld.global.nc.u64 %rd43, [%rd44];
	// end inline asm
	mov.b64 	%fd89, %rd43;
	setp.lt.f64 	%p28, %fd88, %fd89;
	selp.f64 	%fd90, %fd89, %fd88, %p28;
	add.s32 	%r118, %r540, 256;
	mul.wide.u32 	%rd51, %r118, 8;
	add.s64 	%rd46, %rd1, %rd51;
	// begin inline asm
	ld.global.nc.u64 %rd45, [%rd46];
	// end inline asm
	mov.b64 	%fd91, %rd45;
	setp.lt.f64 	%p29, %fd90, %fd91;
	selp.f64 	%fd92, %fd91, %fd90, %p29;
	add.s32 	%r119, %r540, 512;
	mul.wide.u32 	%rd52, %r119, 8;
	add.s64 	%rd48, %rd1, %rd52;
	// begin inline asm
	ld.global.nc.u64 %rd47, [%rd48];
	// end inline asm
	mov.b64 	%fd93, %rd47;
	setp.lt.f64 	%p30, %fd92, %fd93;
	selp.f64 	%fd373, %fd93, %fd92, %p30;
	add.s32 	%r102, %r541, 1024;
	add.s32 	%r120, %r541, 512;
	add.s32 	%r540, %r540, 1024;
	setp.lt.s32 	%p31, %r120, %r87;
	mov.u32 	%r541, %r102;
	@%p31 bra 	$L__BB4_66;
$L__BB4_67:
	// begin inline asm
	mov.u32 %r121, %laneid;
	// end inline asm
	mov.b64 	%rd53, %fd373;
	mov.b64 	{%r123, %r128}, %rd53;
	mov.b32 	%r129, 1;
	mov.b32 	%r170, 31;
	mov.b32 	%r171, -1;
	// begin inline asm
	shfl.sync.down.b32 %r122, %r123, %r129, %r170, %r171;
	// end inline asm
	// begin inline asm
	shfl.sync.down.b32 %r127, %r128, %r129, %r170, %r171;
	// end inline asm
	mov.b64 	%rd54, {%r122, %r127};
	mov.b64 	%fd94, %rd54;
	setp.gt.s32 	%p32, %r121, 30;
	setp.lt.f64 	%p33, %fd373, %fd94;
	selp.f64 	%fd95, %fd94, %fd373, %p33;
	selp.f64 	%fd96, %fd373, %fd95, %p32;
	mov.b64 	%rd55, %fd96;
	mov.b64 	{%r133, %r138}, %rd55;
	mov.b32 	%r139, 2;
	// begin inline asm
	shfl.sync.down.b32 %r132, %r133, %r139, %r170, %r171;
	// end inline asm
	// begin inline asm
	shfl.sync.down.b32 %r137, %r138, %r139, %r170, %r171;
	// end inline asm
	mov.b64 	%rd56, {%r132, %r137};
	mov.b64 	%fd97, %rd56;
	setp.gt.s32 	%p34, %r121, 29;
	setp.lt.f64 	%p35, %fd96, %fd97;
	selp.f64 	%fd98, %fd97, %fd96, %p35;
	selp.f64 	%fd99, %fd96, %fd98, %p34;
	mov.b64 	%rd57, %fd99;
	mov.b64 	{%r143, %r148}, %rd57;
	mov.b32 	%r149, 4;
	// begin inline asm
	shfl.sync.down.b32 %r142, %r143, %r149, %r170, %r171;
	// end inline asm
	// begin inline asm
	shfl.sync.down.b32 %r147, %r148, %r149, %r170, %r171;
	// end inline asm
	mov.b64 	%rd58, {%r142, %r147};
	mov.b64 	%fd100, %rd58;
	setp.gt.s32 	%p36, %r121, 27;
	setp.lt.f64 	%p37, %fd99, %fd100;
	selp.f64 	%fd101, %fd100, %fd99, %p37;
	selp.f64 	%fd102, %fd99, %fd101, %p36;
	mov.b64 	%rd59, %fd102;
	mov.b64 	{%r153, %r158}, %rd59;
	mov.b32 	%r159, 8;
	// begin inline asm
	shfl.sync.down.b32 %r152, %r153, %r159, %r170, %r171;
	// end inline asm
	// begin inline asm
	shfl.sync.down.b32 %r157, %r158, %r159, %r170, %r171;
	// end inline asm
	mov.b64 	%rd60, {%r152, %r157};
	mov.b64 	%fd103, %rd60;
	setp.gt.s32 	%p38, %r121, 23;
	setp.lt.f64 	%p39, %fd102, %fd103;
	selp.f64 	%fd104, %fd103, %fd102, %p39;
	selp.f64 	%fd105, %fd102, %fd104, %p38;
	mov.b64 	%rd61, %fd105;
	mov.b64 	{%r163, %r168}, %rd61;
	mov.b32 	%r169, 16;
	// begin inline asm
	shfl.sync.down.b32 %r162, %r163, %r169, %r170, %r171;
	// end inline asm
	// begin inline asm
	shfl.sync.down.b32 %r167, %r168, %r169, %r170, %r171;
	// end inline asm
	mov.b64 	%rd62, {%r162, %r167};
	mov.b64 	%fd106, %rd62;
	setp.gt.s32 	%p40, %r121, 15;
	setp.lt.f64 	%p41, %fd105, %fd106;
	selp.f64 	%fd52, %fd106, %fd105, %p41;
	selp.f64 	%fd374, %fd105, %fd52, %p40;
	setp.ne.s32 	%p42, %r121, 0;
	@%p42 bra 	$L__BB4_69;
	shr.u32 	%r172, %r75, 2;
	and.b32  	%r173, %r172, 248;
	mov.u32 	%r174, _ZZN3cub18CUB_300001_SM_10006detail6reduce18DeviceReduceKernelINS2_10policy_hubIdjN4cuda3__47maximumIvEEE10Policy1000EPdjS8_dNS5_3std3__410__identityEEEvT0_PT3_T1_NS0_13GridEvenShareISI_EET2_T4_E12temp_storage;
	add.s32 	%r175, %r174, %r173;
	st.shared.f64 	[%r175+8], %fd52;
$L__BB4_69:
	bar.sync 	0;
	setp.ne.s32 	%p43, %r75, 0;
	@%p43 bra 	$L__BB4_71;
	ld.shared.f64 	%fd107, [_ZZN3cub18CUB_300001_SM_10006detail6reduce18DeviceReduceKernelINS2_10policy_hubIdjN4cuda3__47maximumIvEEE10Policy1000EPdjS8_dNS5_3std3__410__identityEEEvT0_PT3_T1_NS0_13GridEvenShareISI_EET2_T4_E12temp_storage+16];
	setp.lt.f64 	%p44, %fd374, %fd107;
	selp.f64 	%fd108, %fd107, %fd374, %p44;
	ld.shared.f64 	%fd109, [_ZZN3cub18CUB_300001_SM_10006detail6reduce18DeviceReduceKernelINS2_10policy_hubIdjN4cuda3__47maximumIvEEE10Policy1000EPdjS8_dNS5_3std3__410__identityEEEvT0_PT3_T1_NS0_13GridEvenShareISI_EET2_T4_E12temp_storage+24];
	setp.lt.f64 	%p45, %fd108, %fd109;
	selp.f64 	%fd110, %fd109, %fd108, %p45;
	ld.shared.f64 	%fd111, [_ZZN3cub18CUB_300001_SM_10006detail6reduce18DeviceReduceKernelINS2_10policy_hubIdjN4cuda3__47maximumIvEEE10Policy1000EPdjS8_dNS5_3std3__410__identityEEEvT0_PT3_T1_NS0_13GridEvenShareISI_EET2_T4_E12temp_storage+32];
	setp.lt.f64 	%p46, %fd110, %fd111;
	selp.f64 	%fd112, %fd111, %fd110, %p46;
	ld.shared.f64 	%fd113, [_ZZN3cub18CUB_300001_SM_10006detail6reduce18DeviceReduceKernelINS2_10policy_hubIdjN4cuda3__47maximumIvEEE10Policy1000EPdjS8_dNS5_3std3__410__identityEEEvT0_PT3_T1_NS0_13GridEvenShareISI_EET2_T4_E12temp_storage+40];
	setp.lt.f64 	%p47, %fd112, %fd113;
	selp.f64 	%fd114, %fd113, %fd112, %p47;
	ld.shared.f64 	%fd115, [_ZZN3cub18CUB_300001_SM_10006detail6reduce18DeviceReduceKernelINS2_10policy_hubIdjN4cuda3__47maximumIvEEE10Policy1000EPdjS8_dNS5_3std3__410__identityEEEvT0_PT3_T1_NS0_13GridEvenShareISI_EET2_T4_E12temp_storage+48];
	setp.lt.f64 	%p48, %fd114, %fd115;
	selp.f64 	%fd116, %fd115, %fd114, %p48;
	ld.shared.f64 	%fd117, [_ZZN3cub18CUB_300001_SM_10006detail6reduce18DeviceReduceKernelINS2_10policy_hubIdjN4cuda3__47maximumIvEEE10Policy1000EPdjS8_dNS5_3std3__410__identityEEEvT0_PT3_T1_NS0_13GridEvenShareISI_EET2_T4_E12temp_storage+56];
	setp.lt.f64 	%p49, %fd116, %fd117;
	selp.f64 	%fd118, %fd117, %fd116, %p49;
	ld.shared.f64 	%fd119, [_ZZN3cub18CUB_300001_SM_10006detail6reduce18DeviceReduceKernelINS2_10policy_hubIdjN4cuda3__47maximumIvEEE10Policy1000EPdjS8_dNS5_3std3__410__identityEEEvT0_PT3_T1_NS0_13GridEvenShareISI_EET2_T4_E12temp_storage+64];
	setp.lt.f64 	%p50, %fd118, %fd119;
	selp.f64 	%fd374, %fd119, %fd118, %p50;
$L__BB4_71:
	mov.u32 	%r507, %tid.x;
	setp.ne.s32 	%p216, %r507, 0;
	@%p216 bra 	$L__BB4_73;
	ld.param.u64 	%rd196, [_ZN3cub18CUB_300001_SM_10006detail6reduce18DeviceReduceKernelINS2_10policy_hubIdjN4cuda3__47maximumIvEEE10Policy1000EPdjS8_dNS5_3std3__410__identityEEEvT0_PT3_T1_NS0_13GridEvenShareISI_EET2_T4__param_1];
	cvta.to.global.u64 	%rd193, %rd196;
	mul.wide.u32 	%rd194, %r3, 8;
	add.s64 	%rd195, %rd193, %rd194;
	st.global.f64 	[%rd195], %fd374;
$L__BB4_73:
	ret;

}
	// .globl	_ZN3cub18CUB_300001_SM_10006detail6reduce28DeviceReduceSingleTileKernelINS2_10policy_hubIdjN4cuda3__47maximumIvEEE10Policy1000EPdSB_iS8_ddNS5_3std3__410__identityEEEvT0_T1_T2_T3_T4_T6_
.visible .entry _ZN3cub18CUB_300001_SM_10006detail6reduce28DeviceReduceSingleTileKernelINS2_10policy_hubIdjN4cuda3__47maximumIvEEE10Policy1000EPdSB_iS8_ddNS5_3std3__410__identityEEEvT0_T1_T2_T3_T4_T6_(
	.param .u64 .ptr .align 1 _ZN3cub18CUB_300001_SM_10006detail6reduce28DeviceReduceSingleTileKernelINS2_10policy_hubIdjN4cuda3__47maximumIvEEE10Policy1000EPdSB_iS8_ddNS5_3std3__410__identityEEEvT0_T1_T2_T3_T4_T6__param_0,
	.param .u64 .ptr .align 1 _ZN3cub18CUB_300001_SM_10006detail6reduce28DeviceReduceSingleTileKernelINS2_10policy_hubIdjN4cuda3__47maximumIvEEE10Policy1000EPdSB_iS8_ddNS5_3std3__410__identityEEEvT0_T1_T2_T3_T4_T6__param_1,
	.param .u32 _ZN3cub18CUB_300001_SM_10006detail6reduce28DeviceReduceSingleTileKernelINS2_10policy_hubIdjN4cuda3__47maximumIvEEE10Policy1000EPdSB_iS8_ddNS5_3std3__410__identityEEEvT0_T1_T2_T3_T4_T6__param_2,
	.param .align 1 .b8 _ZN3cub18CUB_300001_SM_10006detail6reduce28DeviceReduceSingleTileKernelINS2_10policy_hubIdjN4cuda3__47maximumIvEEE10Policy1000EPdSB_iS8_ddNS5_3std3__410__identityEEEvT0_T1_T2_T3_T4_T6__param_3[1],
	.param .f64 _ZN3cub18CUB_300001_SM_10006detail6reduce28DeviceReduceSingleTileKernelINS2_10policy_hubIdjN4cuda3__47maximumIvEEE10Policy1000EPdSB_iS8_ddNS5_3std3__410__identityEEEvT0_T1_T2_T3_T4_T6__param_4,
	.param .align 1 .b8 _ZN3cub18CUB_300001_SM_10006detail6reduce28DeviceReduceSingleTileKernelINS2_10policy_hubIdjN4cuda3__47maximumIvEEE10Policy1000EPdSB_iS8_ddNS5_3std3__410__identityEEEvT0_T1_T2_T3_T4_T6__param_5[1]
)
.maxntid 256
.minnctapersm 1
{
	.reg .pred 	%p<220>;
	.reg .b32 	%r<472>;
	.reg .b64 	%rd<206>;
	.reg .b64 	%fd<381>;
	// demoted variable
	.shared .align 8 .b8 _ZZN3cub18CUB_300001_SM_10006detail6reduce28DeviceReduceSingleTileKernelINS2_10policy_hubIdjN4cuda3__47maximumIvEEE10Policy1000EPdSB_iS8_ddNS5_3std3__410__identityEEEvT0_T1_T2_T3_T4_T6_E12temp_storage[80];
	ld.param.u64 	%rd15, [_ZN3cub18CUB_300001_SM_10006detail6reduce28DeviceReduceSingleTileKernelINS2_10policy_hubIdjN4cuda3__47maximumIvEEE10Policy1000EPdSB_iS8_ddNS5_3std3__410__identityEEEvT0_T1_T2_T3_T4_T6__param_0];
	ld.param.u64 	%rd16, [_ZN3cub18CUB_300001_SM_10006detail6reduce28DeviceReduceSingleTileKernelINS2_10policy_hubIdjN4cuda3__47maximumIvEEE10Policy1000EPdSB_iS8_ddNS5_3std3__410__identityEEEvT0_T1_T2_T3_T4_T6__param_1];
	ld.param.u32 	%r68, [_ZN3cub18CUB_300001_SM_10006detail6reduce28DeviceReduceSingleTileKernelINS2_10policy_hubIdjN4cuda3__47maximumIvEEE10Policy1000EPdSB_iS8_ddNS5_3std3__410__identityEEEvT0_T1_T2_T3_T4_T6__param_2];
	ld.param.f64 	%fd58, [_ZN3cub18CUB_300001_SM_10006detail6reduce28DeviceReduceSingleTileKernelINS2_10policy_hubIdjN4cuda3__47maximumIvEEE10Policy1000EPdSB_iS8_ddNS5_3std3__410__identityEEEvT0_T1_T2_T3_T4_T6__param_4];
	cvta.to.global.u64 	%rd1, %rd16;
	setp.ne.s32 	%p1, %r68, 0;
	@%p1 bra 	$L__BB5_3;
	mov.u32 	%r445, %tid.x;
	setp.ne.s32 	%p219, %r445, 0;
	@%p219 bra 	$L__BB5_74;
	st.global.f64 	[%rd1], %fd58;
	bra.uni 	$L__BB5_74;
$L__BB5_3:
	and.b64  	%rd17, %rd15, 31;
	setp.ne.s64 	%p2, %rd17, 0;
	@%p2 bra 	$L__BB5_38;
	setp.gt.s32 	%p110, %r68, 2047;
	@%p110 bra 	$L__BB5_22;
	mov.u32 	%r1, %tid.x;
	setp.ge.s32 	%p159, %r1, %r68;
	mov.f64 	%fd359, 0d0000000000000000;
	mov.u32 	%r449, %r1;
	@%p159 bra 	$L__BB5_7;
	mul.wide.u32 	%rd169, %r1, 8;
	add.s64 	%rd168, %rd15, %rd169;
	// begin inline asm
	ld.global.nc.u64 %rd167, [%rd168];
	// end inline asm
	mov.b64 	%fd359, %rd167;
	add.s32 	%r449, %r1, 256;
$L__BB5_7:
	setp.ge.s32 	%p160, %r449, %r68;
	@%p160 bra 	$L__BB5_13;
	not.b32 	%r321, %r449;
	add.s32 	%r4, %r68, %r321;
	and.b32  	%r322, %r4, 768;
	setp.eq.s32 	%p161, %r322, 768;
	@%p161 bra 	$L__BB5_11;
	mul.wide.u32 	%rd170, %r449, 8;
	add.s64 	%rd202, %rd15, %rd170;
	shr.u32 	%r323, %r4, 8;
	add.s32 	%r324, %r323, 1;
	and.b32  	%r325, %r324, 3;
	neg.s32 	%r447, %r325;
$L__BB5_10:
	.pragma "nounroll";
	// begin inline asm
	ld.global.nc.u64 %rd171, [%rd202];
	// end inline asm
	mov.b64 	%fd272, %rd171;
	setp.lt.f64 	%p162, %fd359, %fd272;
	selp.f64 	%fd359, %fd272, %fd359, %p162;
	add.s32 	%r449, %r449, 256;
	add.s64 	%rd202, %rd202, 2048;
	add.s32 	%r447, %r447, 1;
	setp.ne.s32 	%p163, %r447, 0;
	@%p163 bra 	$L__BB5_10;
$L__BB5_11:
	setp.lt.u32 	%p164, %r4, 768;
	@%p164 bra 	$L__BB5_13;
$L__BB5_12:
	mul.wide.s32 	%rd181, %r449, 8;
	add.s64 	%rd174, %rd15, %rd181;
	// begin inline asm
	ld.global.nc.u64 %rd173, [%rd174];
	// end inline asm
	mov.b64 	%fd273, %rd173;
	setp.lt.f64 	%p165, %fd359, %fd273;
	selp.f64 	%fd274, %fd273, %fd359, %p165;
	add.s64 	%rd176, %rd174, 2048;
	// begin inline asm
	ld.global.nc.u64 %rd175, [%rd176];
	// end inline asm
	mov.b64 	%fd275, %rd175;
	setp.lt.f64 	%p166, %fd274, %fd275;
	selp.f64 	%fd276, %fd275, %fd274, %p166;
	add.s64 	%rd178, %rd174, 4096;
	// begin inline asm
	ld.global.nc.u64 %rd177, [%rd178];
	// end inline asm
	mov.b64 	%fd277, %rd177;
	setp.lt.f64 	%p167, %fd276, %fd277;
	selp.f64 	%fd278, %fd277, %fd276, %p167;
	add.s64 	%rd180, %rd174, 6144;
	// begin inline asm
	ld.global.nc.u64 %rd179, [%rd180];
	// end inline asm
	mov.b64 	%fd279, %rd179;
	setp.lt.f64 	%p168, %fd278, %fd279;
	selp.f64 	%fd359, %fd279, %fd278, %p168;
	add.s32 	%r449, %r449, 1024;
	setp.lt.s32 	%p169, %r449, %r68;
	@%p169 bra 	$L__BB5_12;
$L__BB5_13:
	setp.lt.s32 	%p170, %r68, 256;
	@%p170 bra 	$L__BB5_18;
	// begin inline asm
	mov.u32 %r389, %laneid;
	// end inline asm
	mov.b64 	%rd192, %fd359;
	mov.b64 	{%r391, %r396}, %rd192;
	mov.b32 	%r397, 1;
	mov.b32 	%r438, 31;
	mov.b32 	%r439, -1;
	// begin inline asm
	shfl.sync.down.b32 %r390, %r391, %r397, %r438, %r439;
	// end inline asm
	// begin inline asm
	shfl.sync.down.b32 %r395, %r396, %r397, %r438, %r439;
	// end inline asm
	mov.b64 	%rd193, {%r390, %r395};
	mov.b64 	%fd327, %rd193;
	setp.gt.s32 	%p198, %r389, 30;
	setp.lt.f64 	%p199, %fd359, %fd327;
	selp.f64 	%fd328, %fd327, %fd359, %p199;
	selp.f64 	%fd329, %fd359, %fd328, %p198;
	mov.b64 	%rd194, %fd329;
	mov.b64 	{%r401, %r406}, %rd194;
	mov.b32 	%r407, 2;
	// begin inline asm
	shfl.sync.down.b32 %r400, %r401, %r407, %r438, %r439;
	// end inline asm
	// begin inline asm
	shfl.sync.down.b32 %r405, %r406, %r407, %r438, %r439;
	// end inline asm
	mov.b64 	%rd195, {%r400, %r405};
	mov.b64 	%fd330, %rd195;
	setp.gt.s32 	%p200, %r389, 29;
	setp.lt.f64 	%p201, %fd329, %fd330;
	selp.f64 	%fd331, %fd330, %fd329, %p201;
	selp.f64 	%fd332, %fd329, %fd331, %p200;
	mov.b64 	%rd196, %fd332;
	mov.b64 	{%r411, %r416}, %rd196;
	mov.b32 	%r417, 4;
	// begin inline asm
	shfl.sync.down.b32 %r410, %r411, %r417, %r438, %r439;
	// end inline asm
	// begin inline asm
	shfl.sync.down.b32 %r415, %r416, %r417, %r438, %r439;
	// end inline asm
	mov.b64 	%rd197, {%r410, %r415};
	mov.b64 	%fd333, %rd197;
	setp.gt.s32 	%p202, %r389, 27;
	setp.lt.f64 	%p203, %fd332, %fd333;
	selp.f64 	%fd334, %fd333, %fd332, %p203;
	selp.f64 	%fd335, %fd332, %fd334, %p202;
	mov.b64 	%rd198, %fd335;
	mov.b64 	{%r421, %r426}, %rd198;
	mov.b32 	%r427, 8;
	// begin inline asm
	shfl.sync.down.b32 %r420, %r421, %r427, %r438, %r439;
	// end inline asm
	// begin inline asm
	shfl.sync.down.b32 %r425, %r426, %r427, %r438, %r439;
	// end inline asm
	mov.b64 	%rd199, {%r420, %r425};
	mov.b64 	%fd336, %rd199;
	setp.gt.s32 	%p204, %r389, 23;
	setp.lt.f64 	%p205, %fd335, %fd336;
	selp.f64 	%fd337, %fd336, %fd335, %p205;
	selp.f64 	%fd338, %fd335, %fd337, %p204;
	mov.b64 	%rd200, %fd338;
	mov.b64 	{%r431, %r436}, %rd200;
	mov.b32 	%r437, 16;
	// begin inline asm
	shfl.sync.down.b32 %r430, %r431, %r437, %r438, %r439;
	// end inline asm
	// begin inline asm
	shfl.sync.down.b32 %r435, %r436, %r437, %r438, %r439;
	// end inline asm
	mov.b64 	%rd201, {%r430, %r435};
	mov.b64 	%fd339, %rd201;
	setp.gt.s32 	%p206, %r389, 15;
	setp.lt.f64 	%p207, %fd338, %fd339;
	selp.f64 	%fd10, %fd339, %fd338, %p207;
	selp.f64 	%fd380, %fd338, %fd10, %p206;
	setp.ne.s32 	%p208, %r389, 0;
	@%p208 bra 	$L__BB5_16;
	shr.u32 	%r440, %r1, 2;
	and.b32  	%r441, %r440, 248;
	mov.u32 	%r442, _ZZN3cub18CUB_300001_SM_10006detail6reduce28DeviceReduceSingleTileKernelINS2_10policy_hubIdjN4cuda3__47maximumIvEEE10Policy1000EPdSB_iS8_ddNS5_3std3__410__identityEEEvT0_T1_T2_T3_T4_T6_E12temp_storage;
	add.s32 	%r443, %r442, %r441;
	st.shared.f64 	[%r443+8], %fd10;
$L__BB5_16:
	bar.sync 	0;
	setp.ne.s32 	%p209, %r1, 0;
	@%p209 bra 	$L__BB5_72;
	ld.shared.f64 	%fd340, [_ZZN3cub18CUB_300001_SM_10006detail6reduce28DeviceReduceSingleTileKernelINS2_10policy_hubIdjN4cuda3__47maximumIvEEE10Policy1000EPdSB_iS8_ddNS5_3std3__410__identityEEEvT0_T1_T2_T3_T4_T6_E12temp_storage+16];
	setp.lt.f64 	%p210, %fd380, %fd340;
	selp.f64 	%fd341, %fd340, %fd380, %p210;
	ld.shared.f64 	%fd342, [_ZZN3cub18CUB_300001_SM_10006detail6reduce28DeviceReduceSingleTileKernelINS2_10policy_hubIdjN4cuda3__47maximumIvEEE10Policy1000EPdSB_iS8_ddNS5_3std3__410__identityEEEvT0_T1_T2_T3_T4_T6_E12temp_storage+24];
	setp.lt.f64 	%p211, %fd341, %fd342;
	selp.f64 	%fd343, %fd342, %fd341, %p211;
	ld.shared.f64 	%fd344, [_ZZN3cub18CUB_300001_SM_10006detail6reduce28DeviceReduceSingleTileKernelINS2_10policy_hubIdjN4cuda3__47maximumIvEEE10Policy1000EPdSB_iS8_ddNS5_3std3__410__identityEEEvT0_T1_T2_T3_T4_T6_E12temp_storage+32];
	setp.lt.f64 	%p212, %fd343, %fd344;
	selp.f64 	%fd345, %fd344, %fd343, %p212;
	ld.shared.f64 	%fd346, [_ZZN3cub18CUB_300001_SM_10006detail6reduce28DeviceReduceSingleTileKernelINS2_10policy_hubIdjN4cuda3__47maximumIvEEE10Policy1000EPdSB_iS8_ddNS5_3std3__410__identityEEEvT0_T1_T2_T3_T4_T6_E12temp_storage+40];
	setp.lt.f64 	%p213, %fd345, %fd346;
	selp.f64 	%fd347, %fd346, %fd345, %p213;
	ld.shared.f64 	%fd348, [_ZZN3cub18CUB_300001_SM_10006detail6reduce28DeviceReduceSingleTileKernelINS2_10policy_hubIdjN4cuda3__47maximumIvEEE10Policy1000EPdSB_iS8_ddNS5_3std3__410__identityEEEvT0_T1_T2_T3_T4_T6_E12temp_storage+48];
	setp.lt.f64 	%p214, %fd347, %fd348;
	selp.f64 	%fd349, %fd348, %fd347, %p214;
	ld.shared.f64 	%fd350, [_ZZN3cub18CUB_300001_SM_10006detail6reduce28DeviceReduceSingleTileKernelINS2_10policy_hubIdjN4cuda3__47maximumIvEEE10Policy1000EPdSB_iS8_ddNS5_3std3__410__identityEEEvT0_T1_T2_T3_T4_T6_E12temp_storage+56];
	setp.lt.f64 	%p215, %fd349, %fd350;
	selp.f64 	%fd351, %fd350, %fd349, %p215;
	ld.shared.f64 	%fd352, [_ZZN3cub18CUB_300001_SM_10006detail6reduce28DeviceReduceSingleTileKernelINS2_10policy_hubIdjN4cuda3__47maximumIvEEE10Policy1000EPdSB_iS8_ddNS5_3std3__410__identityEEEvT0_T1_T2_T3_T4_T6_E12temp_storage+64];
	setp.lt.f64 	%p216, %fd351, %fd352;
	selp.f64 	%fd380, %fd352, %fd351, %p216;
	bra.uni 	$L__BB5_72;
$L__BB5_18:
	// begin inline asm
	mov.u32 %r326, %laneid;
	// end inline asm
	and.b32  	%r377, %r1, 992;
	add.s32 	%r378, %r377, 32;
	setp.gt.s32 	%p171, %r378, %r68;
	not.b32 	%r379, %r377;
	add.s32 	%r380, %r68, %r379;
	selp.b32 	%r375, %r380, 31, %p171;
	mov.b64 	%rd182, %fd359;
	mov.b64 	{%r328, %r333}, %rd182;
	mov.b32 	%r334, 1;
	mov.b32 	%r376, -1;
	// begin inline asm
	shfl.sync.down.b32 %r327, %r328, %r334, %r375, %r376;
	// end inline asm
	// begin inline asm
	shfl.sync.down.b32 %r332, %r333, %r334, %r375, %r376;
	// end inline asm
	mov.b64 	%rd183, {%r327, %r332};
	mov.b64 	%fd280, %rd183;
	setp.lt.s32 	%p172, %r326, %r375;
	setp.lt.f64 	%p173, %fd359, %fd280;
	selp.f64 	%fd281, %fd280, %fd359, %p173;
	selp.f64 	%fd282, %fd281, %fd359, %p172;
	mov.b64 	%rd184, %fd282;
	mov.b64 	{%r338, %r343}, %rd184;
	mov.b32 	%r344, 2;
	// begin inline asm
	shfl.sync.down.b32 %r337, %r338, %r344, %r375, %r376;
	// end inline asm
	// begin inline asm
	shfl.sync.down.b32 %r342, %r343, %r344, %r375, %r376;
	// end inline asm
	mov.b64 	%rd185, {%r337, %r342};
	mov.b64 	%fd283, %rd185;
	add.s32 	%r381, %r326, 2;
	setp.gt.s32 	%p174, %r381, %r375;
	setp.lt.f64 	%p175, %fd282, %fd283;
	selp.f64 	%fd284, %fd283, %fd282, %p175;
	selp.f64 	%fd285, %fd282, %fd284, %p174;
	mov.b64 	%rd186, %fd285;
	mov.b64 	{%r348, %r353}, %rd186;
	mov.b32 	%r354, 4;
	// begin inline asm
	shfl.sync.down.b32 %r347, %r348, %r354, %r375, %r376;
	// end inline asm
	// begin inline asm
	shfl.sync.down.b32 %r352, %r353, %r354, %r375, %r376;
	// end inline asm
	mov.b64 	%rd187, {%r347, %r352};
	mov.b64 	%fd286, %rd187;
	add.s32 	%r382, %r326, 4;
	setp.gt.s32 	%p176, %r382, %r375;
	setp.lt.f64 	%p177, %fd285, %fd286;
	selp.f64 	%fd287, %fd286, %fd285, %p177;
	selp.f64 	%fd288, %fd285, %fd287, %p176;
	mov.b64 	%rd188, %fd288;
	mov.b64 	{%r358, %r363}, %rd188;
	mov.b32 	%r364, 8;
	// begin inline asm
	shfl.sync.down.b32 %r357, %r358, %r364, %r375, %r376;
	// end inline asm
	// begin inline asm
	shfl.sync.down.b32 %r362, %r363, %r364, %r375, %r376;
	// end inline asm
	mov.b64 	%rd189, {%r357, %r362};
	mov.b64 	%fd289, %rd189;
	add.s32 	%r383, %r326, 8;
	setp.gt.s32 	%p178, %r383, %r375;
	setp.lt.f64 	%p179, %fd288, %fd289;
	selp.f64 	%fd290, %fd289, %fd288, %p179;
	selp.f64 	%fd291, %fd288, %fd290, %p178;
	mov.b64 	%rd190, %fd291;
	mov.b64 	{%r368, %r373}, %rd190;
	mov.b32 	%r374, 16;
	// begin inline asm
	shfl.sync.down.b32 %r367, %r368, %r374, %r375, %r376;
	// end inline asm
	// begin inline asm
	shfl.sync.down.b32 %r372, %r373, %r374, %r375, %r376;
	// end inline asm
	mov.b64 	%rd191, {%r367, %r372};
	mov.b64 	%fd292, %rd191;
	add.s32 	%r384, %r326, 16;
	setp.gt.s32 	%p180, %r384, %r375;
	setp.lt.f64 	%p181, %fd291, %fd292;
	selp.f64 	%fd293, %fd292, %fd291, %p181;
	selp.f64 	%fd380, %fd291, %fd293, %p180;
	setp.ne.s32 	%p182, %r326, 0;
	@%p182 bra 	$L__BB5_20;
	shr.u32 	%r385, %r1, 2;
	and.b32  	%r386, %r385, 248;
	mov.u32 	%r387, _ZZN3cub18CUB_300001_SM_10006detail6reduce28DeviceReduceSingleTileKernelINS2_10policy_hubIdjN4cuda3__47maximumIvEEE10Policy1000EPdSB_iS8_ddNS5_3std3__410__identityEEEvT0_T1_T2_T3_T4_T6_E12temp_storage;
	add.s32 	%r388, %r387, %r386;
	st.shared.f64 	[%r388+8], %fd380;
$L__BB5_20:
	bar.sync 	0;
	setp.ne.s32 	%p183, %r1, 0;
	@%p183 bra 	$L__BB5_72;
	setp.gt.s32 	%p184, %r68, 32;
	ld.shared.f64 	%fd294, [_ZZN3cub18CUB_300001_SM_10006detail6reduce28DeviceReduceSingleTileKernelINS2_10policy_hubIdjN4cuda3__47maximumIvEEE10Policy1000EPdSB_iS8_ddNS5_3std3__410__identityEEEvT0_T1_T2_T3_T4_T6_E12temp_storage+16];
	setp.lt.f64 	%p185, %fd380, %fd294;
	selp.f64 	%fd296, %fd294, %fd380, %p185;
	selp.f64 	%fd297, %fd296, %fd380, %p184;
	setp.gt.s32 	%p186, %r68, 64;
	ld.shared.f64 	%fd299, [_ZZN3cub18CUB_300001_SM_10006detail6reduce28DeviceReduceSingleTileKernelINS2_10policy_hubIdjN4cuda3__47maximumIvEEE10Policy1000EPdSB_iS8_ddNS5_3std3__410__identityEEEvT0_T1_T2_T3_T4_T6_E12temp_storage+24];
	setp.lt.f64 	%p187, %fd297, %fd299;
	selp.f64 	%fd301, %fd299, %fd297, %p187;
	selp.f64 	%fd302, %fd301, %fd297, %p186;
	setp.gt.s32 	%p188, %r68, 96;
	ld.shared.f64 	%fd304, [_ZZN3cub18CUB_300001_SM_10006detail6reduce28DeviceReduceSingleTileKernelINS2_10policy_hubIdjN4cuda3__47maximumIvEEE10Policy1000EPdSB_iS8_ddNS5_3std3__410__identityEEEvT0_T1_T2_T3_T4_T6_E12temp_storage+32];
	setp.lt.f64 	%p189, %fd302, %fd304;
	selp.f64 	%fd306, %fd304, %fd302, %p189;
	selp.f64 	%fd307, %fd306, %fd302, %p188;
	setp.gt.s32 	%p190, %r68, 128;
	ld.shared.f64 	%fd309, [_ZZN3cub18CUB_300001_SM_10006detail6reduce28DeviceReduceSingleTileKernelINS2_10policy_hubIdjN4cuda3__47maximumIvEEE10Policy1000EPdSB_iS8_ddNS5_3std3__410__identityEEEvT0_T1_T2_T3_T4_T6_E12temp_storage+40];
	setp.lt.f64 	%p191, %fd307, %fd309;
	selp.f64 	%fd311, %fd309, %fd307, %p191;
	selp.f64 	%fd312, %fd311, %fd307, %p190;
	setp.gt.s32 	%p192, %r68, 160;
	ld.shared.f64 	%fd314, [_ZZN3cub18CUB_300001_SM_10006detail6reduce28DeviceReduceSingleTileKernelINS2_10policy_hubIdjN4cuda3__47maximumIvEEE10Policy1000EPdSB_iS8_ddNS5_3std3__410__identityEEEvT0_T1_T2_T3_T4_T6_E12temp_storage+48];
	setp.lt.f64 	%p193, %fd312, %fd314;
	selp.f64 	%fd316, %fd314, %fd312, %p193;
	selp.f64 	%fd317, %fd316, %fd312, %p192;
	setp.gt.s32 	%p194, %r68, 192;
	ld.shared.f64 	%fd319, [_ZZN3cub18CUB_300001_SM_10006detail6reduce28DeviceReduceSingleTileKernelINS2_10policy_hubIdjN4cuda3__47maximumIvEEE10Policy1000EPdSB_iS8_ddNS5_3std3__410__identityEEEvT0_T1_T2_T3_T4_T6_E12temp_storage+56];
	setp.lt.f64 	%p195, %fd317, %fd319;
	selp.f64 	%fd321, %fd319, %fd317, %p195;
	selp.f64 	%fd322, %fd321, %fd317, %p194;
	setp.gt.s32 	%p196, %r68, 224;
	ld.shared.f64 	%fd324, [_ZZN3cub18CUB_300001_SM_10006detail6reduce28DeviceReduceSingleTileKernelINS2_10policy_hubIdjN4cuda3__47maximumIvEEE10Policy1000EPdSB_iS8_ddNS5_3std3__410__identityEEEvT0_T1_T2_T3_T4_T6_E12temp_storage+64];
	setp.lt.f64 	%p197, %fd322, %fd324;
	selp.f64 	%fd326, %fd324, %fd322, %p197;
	selp.f64 	%fd380, %fd326, %fd322, %p196;
	bra.uni 	$L__BB5_72;
$L__BB5_22:
	mov.u32 	%r13, %tid.x;
	shl.b32 	%r14, %r13, 2;
	mul.wide.u32 	%rd126, %r14, 8;
	add.s64 	%rd116, %rd15, %rd126;
	// begin inline asm
	ld.global.nc.v2.u64 {%rd114, %rd115}, [%rd116];
	// end inline asm
	add.s64 	%rd119, %rd116, 16;
	// begin inline asm
	ld.global.nc.v2.u64 {%rd117, %rd118}, [%rd119];
	// end inline asm
	mov.b64 	%fd206, %rd114;
	mov.b64 	%fd207, %rd115;
	mov.b64 	%fd208, %rd117;
	mov.b64 	%fd209, %rd118;
	add.s64 	%rd122, %rd116, 8192;
	// begin inline asm
	ld.global.nc.v2.u64 {%rd120, %rd121}, [%rd122];
	// end inline asm
	add.s64 	%rd125, %rd116, 8208;
	// begin inline asm
	ld.global.nc.v2.u64 {%rd123, %rd124}, [%rd125];
	// end inline asm
	mov.b64 	%fd210, %rd120;
	mov.b64 	%fd211, %rd121;
	mov.b64 	%fd212, %rd123;
	mov.b64 	%fd213, %rd124;
	setp.lt.f64 	%p111, %fd206, %fd207;
	selp.f64 	%fd214, %fd207, %fd206, %p111;
	setp.lt.f64 	%p112, %fd214, %fd208;
	selp.f64 	%fd215, %fd208, %fd214, %p112;
	setp.lt.f64 	%p113, %fd215, %fd209;
	selp.f64 	%fd216, %fd209, %fd215, %p113;
	setp.lt.f64 	%p114, %fd216, %fd210;
	selp.f64 	%fd217, %fd210, %fd216, %p114;
	setp.lt.f64 	%p115, %fd217, %fd211;
	selp.f64 	%fd218, %fd211, %fd217, %p115;
	setp.lt.f64 	%p116, %fd218, %fd212;
	selp.f64 	%fd219, %fd212, %fd218, %p116;
	setp.lt.f64 	%p117, %fd219, %fd213;
	selp.f64 	%fd366, %fd213, %fd219, %p117;
	setp.lt.u32 	%p118, %r68, 4096;
	mov.b32 	%r452, 2048;
	@%p118 bra 	$L__BB5_26;
	add.s32 	%r15, %r68, -2048;
	mov.b32 	%r452, 2048;
$L__BB5_24:
	add.s32 	%r258, %r452, %r14;
	mul.wide.u32 	%rd139, %r258, 8;
	add.s64 	%rd129, %rd15, %rd139;
	// begin inline asm
	ld.global.nc.v2.u64 {%rd127, %rd128}, [%rd129];
	// end inline asm
	add.s64 	%rd132, %rd129, 16;
	// begin inline asm
	ld.global.nc.v2.u64 {%rd130, %rd131}, [%rd132];
	// end inline asm
	mov.b64 	%fd220, %rd127;
	mov.b64 	%fd221, %rd128;
	mov.b64 	%fd222, %rd130;
	mov.b64 	%fd223, %rd131;
	add.s64 	%rd135, %rd129, 8192;
	// begin inline asm
	ld.global.nc.v2.u64 {%rd133, %rd134}, [%rd135];
	// end inline asm
	add.s64 	%rd138, %rd129, 8208;
	// begin inline asm
	ld.global.nc.v2.u64 {%rd136, %rd137}, [%rd138];
	// end inline asm
	mov.b64 	%fd224, %rd133;
	mov.b64 	%fd225, %rd134;
	mov.b64 	%fd226, %rd136;
	mov.b64 	%fd227, %rd137;
	setp.lt.f64 	%p119, %fd366, %fd220;
	selp.f64 	%fd228, %fd220, %fd366, %p119;
	setp.lt.f64 	%p120, %fd228, %fd221;
	selp.f64 	%fd229, %fd221, %fd228, %p120;
	setp.lt.f64 	%p121, %fd229, %fd222;
	selp.f64 	%fd230, %fd222, %fd229, %p121;
	setp.lt.f64 	%p122, %fd230, %fd223;
	selp.f64 	%fd231, %fd223, %fd230, %p122;
	setp.lt.f64 	%p123, %fd231, %fd224;
	selp.f64 	%fd232, %fd224, %fd231, %p123;
	setp.lt.f64 	%p124, %fd232, %fd225;
	selp.f64 	%fd233, %fd225, %fd232, %p124;
	setp.lt.f64 	%p125, %fd233, %fd226;
	selp.f64 	%fd234, %fd226, %fd233, %p125;
	setp.lt.f64 	%p126, %fd234, %fd227;
	selp.f64 	%fd366, %fd227, %fd234, %p126;
	sub.s32 	%r259, %r68, %r452;
	setp.lt.s32 	%p127, %r259, 2048;
	@%p127 bra 	$L__BB5_34;
	add.s32 	%r452, %r452, 2048;
	setp.le.s32 	%p128, %r452, %r15;
	@%p128 bra 	$L__BB5_24;
$L__BB5_26:
	setp.le.s32 	%p129, %r68, %r452;
	@%p129 bra 	$L__BB5_34;
	sub.s32 	%r19, %r68, %r452;
	setp.ge.s32 	%p130, %r13, %r19;
	@%p130 bra 	$L__BB5_34;
	not.b32 	%r260, %r13;
	add.s32 	%r261, %r68, %r260;
	sub.s32 	%r20, %r261, %r452;
	and.b32  	%r262, %r20, 768;
	setp.eq.s32 	%p131, %r262, 768;
	mov.u32 	%r456, %r13;
	@%p131 bra 	$L__BB5_31;
	add.s32 	%r454, %r13, %r452;
	shr.u32 	%r263, %r20, 8;
	add.s32 	%r264, %r263, 1;
	and.b32  	%r265, %r264, 3;
	neg.s32 	%r453, %r265;
	mov.u32 	%r456, %r13;
$L__BB5_30:
	.pragma "nounroll";
	mul.wide.u32 	%rd142, %r454, 8;
	add.s64 	%rd141, %rd15, %rd142;
	// begin inline asm
	ld.global.nc.u64 %rd140, [%rd141];
	// end inline asm
	mov.b64 	%fd236, %rd140;
	setp.lt.f64 	%p132, %fd366, %fd236;
	selp.f64 	%fd366, %fd236, %fd366, %p132;
	add.s32 	%r456, %r456, 256;
	add.s32 	%r454, %r454, 256;
	add.s32 	%r453, %r453, 1;
	setp.ne.s32 	%p133, %r453, 0;
	@%p133 bra 	$L__BB5_30;
$L__BB5_31:
	setp.lt.u32 	%p134, %r20, 768;
	@%p134 bra 	$L__BB5_34;
	cvt.u64.u32 	%rd143, %r456;
	cvt.u64.u32 	%rd144, %r452;
	add.s64 	%rd145, %rd143, %rd144;
	shl.b64 	%rd146, %rd145, 3;
	add.s64 	%rd147, %rd146, %rd15;
	add.s64 	%rd203, %rd147, 4096;
	add.s32 	%r457, %r456, %r452;
$L__BB5_33:
	mul.wide.u32 	%rd156, %r457, 8;
	add.s64 	%rd149, %rd15, %rd156;
	// begin inline asm
	ld.global.nc.u64 %rd148, [%rd149];
	// end inline asm
	mov.b64 	%fd237, %rd148;
	setp.lt.f64 	%p135, %fd366, %fd237;
	selp.f64 	%fd238, %fd237, %fd366, %p135;
	add.s64 	%rd151, %rd203, -2048;
	// begin inline asm
	ld.global.nc.u64 %rd150, [%rd151];
	// end inline asm
	mov.b64 	%fd239, %rd150;
	setp.lt.f64 	%p136, %fd238, %fd239;
	selp.f64 	%fd240, %fd239, %fd238, %p136;
	// begin inline asm
	ld.global.nc.u64 %rd152, [%rd203];
	// end inline asm
	mov.b64 	%fd241, %rd152;
	setp.lt.f64 	%p137, %fd240, %fd241;
	selp.f64 	%fd242, %fd241, %fd240, %p137;
	add.s64 	%rd155, %rd203, 2048;
	// begin inline asm
	ld.global.nc.u64 %rd154, [%rd155];
	// end inline asm
	mov.b64 	%fd243, %rd154;
	setp.lt.f64 	%p138, %fd242, %fd243;
	selp.f64 	%fd366, %fd243, %fd242, %p138;
	add.s32 	%r456, %r456, 1024;
	add.s64 	%rd203, %rd203, 8192;
	add.s32 	%r457, %r457, 1024;
	setp.lt.s32 	%p139, %r456, %r19;
	@%p139 bra 	$L__BB5_33;
$L__BB5_34:
	// begin inline asm
	mov.u32 %r266, %laneid;
	// end inline asm
	mov.b64 	%rd157, %fd366;
	mov.b64 	{%r268, %r273}, %rd157;
	mov.b32 	%r274, 1;
	mov.b32 	%r315, 31;
	mov.b32 	%r316, -1;
	// begin inline asm
	shfl.sync.down.b32 %r267, %r268, %r274, %r315, %r316;
	// end inline asm
	// begin inline asm
	shfl.sync.down.b32 %r272, %r273, %r274, %r315, %r316;
	// end inline asm
	mov.b64 	%rd158, {%r267, %r272};
	mov.b64 	%fd244, %rd158;
	setp.gt.s32 	%p140, %r266, 30;
	setp.lt.f64 	%p141, %fd366, %fd244;
	selp.f64 	%fd245, %fd244, %fd366, %p141;
	selp.f64 	%fd246, %fd366, %fd245, %p140;
	mov.b64 	%rd159, %fd246;
	mov.b64 	{%r278, %r283}, %rd159;
	mov.b32 	%r284, 2;
	// begin inline asm
	shfl.sync.down.b32 %r277, %r278, %r284, %r315, %r316;
	// end inline asm
	// begin inline asm
	shfl.sync.down.b32 %r282, %r283, %r284, %r315, %r316;
	// end inline asm
	mov.b64 	%rd160, {%r277, %r282};
	mov.b64 	%fd247, %rd160;
	setp.gt.s32 	%p142, %r266, 29;
	setp.lt.f64 	%p143, %fd246, %fd247;
	selp.f64 	%fd248, %fd247, %fd246, %p143;
	selp.f64 	%fd249, %fd246, %fd248, %p142;
	mov.b64 	%rd161, %fd249;
	mov.b64 	{%r288, %r293}, %rd161;
	mov.b32 	%r294, 4;
	// begin inline asm
	shfl.sync.down.b32 %r287, %r288, %r294, %r315, %r316;
	// end inline asm
	// begin inline asm
	shfl.sync.down.b32 %r292, %r293, %r294, %r315, %r316;
	// end inline asm
	mov.b64 	%rd162, {%r287, %r292};
	mov.b64 	%fd250, %rd162;
	setp.gt.s32 	%p144, %r266, 27;
	setp.lt.f64 	%p145, %fd249, %fd250;
	selp.f64 	%fd251, %fd250, %fd249, %p145;
	selp.f64 	%fd252, %fd249, %fd251, %p144;
	mov.b64 	%rd163, %fd252;
	mov.b64 	{%r298, %r303}, %rd163;
	mov.b32 	%r304, 8;
	// begin inline asm
	shfl.sync.down.b32 %r297, %r298, %r304, %r315, %r316;
	// end inline asm
	// begin inline asm
	shfl.sync.down.b32 %r302, %r303, %r304, %r315, %r316;
	// end inline asm
	mov.b64 	%rd164, {%r297, %r302};
	mov.b64 	%fd253, %rd164;
	setp.gt.s32 	%p146, %r266, 23;
	setp.lt.f64 	%p147, %fd252, %fd253;
	selp.f64 	%fd254, %fd253, %fd252, %p147;
	selp.f64 	%fd255, %fd252, %fd254, %p146;
	mov.b64 	%rd165, %fd255;
	mov.b64 	{%r308, %r313}, %rd165;
	mov.b32 	%r314, 16;
	// begin inline asm
	shfl.sync.down.b32 %r307, %r308, %r314, %r315, %r316;
	// end inline asm
	// begin inline asm
	shfl.sync.down.b32 %r312, %r313, %r314, %r315, %r316;
	// end inline asm
	mov.b64 	%rd166, {%r307, %r312};
	mov.b64 	%fd256, %rd166;
	setp.gt.s32 	%p148, %r266, 15;
	setp.lt.f64 	%p149, %fd255, %fd256;
	selp.f64 	%fd26, %fd256, %fd255, %p149;
	selp.f64 	%fd380, %fd255, %fd26, %p148;
	setp.ne.s32 	%p150, %r266, 0;
	@%p150 bra 	$L__BB5_36;
	shr.u32 	%r317, %r13, 2;
	and.b32  	%r318, %r317, 248;
	mov.u32 	%r319, _ZZN3cub18CUB_300001_SM_10006detail6reduce28DeviceReduceSingleTileKernelINS2_10policy_hubIdjN4cuda3__47maximumIvEEE10Policy1000EPdSB_iS8_ddNS5_3std3__410__identityEEEvT0_T1_T2_T3_T4_T6_E12temp_storage;
	add.s32 	%r320, %r319, %r318;
	st.shared.f64 	[%r320+8], %fd26;
$L__BB5_36:
	bar.sync 	0;
	setp.ne.s32 	%p151, %r13, 0;
	@%p151 bra 	$L__BB5_72;
	ld.shared.f64 	%fd257, [_ZZN3cub18CUB_300001_SM_10006detail6reduce28DeviceReduceSingleTileKernelINS2_10policy_hubIdjN4cuda3__47maximumIvEEE10Policy1000EPdSB_iS8_ddNS5_3std3__410__identityEEEvT0_T1_T2_T3_T4_T6_E12temp_storage+16];
	setp.lt.f64 	%p152, %fd380, %fd257;
	selp.f64 	%fd258, %fd257, %fd380, %p152;
	ld.shared.f64 	%fd259, [_ZZN3cub18CUB_300001_SM_10006detail6reduce28DeviceReduceSingleTileKernelINS2_10policy_hubIdjN4cuda3__47maximumIvEEE10Policy1000EPdSB_iS8_ddNS5_3std3__410__identityEEEvT0_T1_T2_T3_T4_T6_E12temp_storage+24];
	setp.lt.f64 	%p153, %fd258, %fd259;
	selp.f64 	%fd260, %fd259, %fd258, %p153;
	ld.shared.f64 	%fd261, [_ZZN3cub18CUB_300001_SM_10006detail6reduce28DeviceReduceSingleTileKernelINS2_10policy_hubIdjN4cuda3__47maximumIvEEE10Policy1000EPdSB_iS8_ddNS5_3std3__410__identityEEEvT0_T1_T2_T3_T4_T6_E12temp_storage+32];
	setp.lt.f64 	%p154, %fd260, %fd261;
	selp.f64 	%fd262, %fd261, %fd260, %p154;
	ld.shared.f64 	%fd263, [_ZZN3cub18CUB_300001_SM_10006detail6reduce28DeviceReduceSingleTileKernelINS2_10policy_hubIdjN4cuda3__47maximumIvEEE10Policy1000EPdSB_iS8_ddNS5_3std3__410__identityEEEvT0_T1_T2_T3_T4_T6_E12temp_storage+40];
	setp.lt.f64 	%p155, %fd262, %fd263;
	selp.f64 	%fd264, %fd263, %fd262, %p155;
	ld.shared.f64 	%fd265, [_ZZN3cub18CUB_300001_SM_10006detail6reduce28DeviceReduceSingleTileKernelINS2_10policy_hubIdjN4cuda3__47maximumIvEEE10Policy1000EPdSB_iS8_ddNS5_3std3__410__identityEEEvT0_T1_T2_T3_T4_T6_E12temp_storage+48];
	setp.lt.f64 	%p156, %fd264, %fd265;
	selp.f64 	%fd266, %fd265, %fd264, %p156;
	ld.shared.f64 	%fd267, [_ZZN3cub18CUB_300001_SM_10006detail6reduce28DeviceReduceSingleTileKernelINS2_10policy_hubIdjN4cuda3__47maximumIvEEE10Policy1000EPdSB_iS8_ddNS5_3std3__410__identityEEEvT0_T1_T2_T3_T4_T6_E12temp_storage+56];
	setp.lt.f64 	%p157, %fd266, %fd267;
	selp.f64 	%fd268, %fd267, %fd266, %p157;
	ld.shared.f64 	%fd269, [_ZZN3cub18CUB_300001_SM_10006detail6reduce28DeviceReduceSingleTileKernelINS2_10policy_hubIdjN4cuda3__47maximumIvEEE10Policy1000EPdSB_iS8_ddNS5_3std3__410__identityEEEvT0_T1_T2_T3_T4_T6_E12temp_storage+64];
	setp.lt.f64 	%p158, %fd268, %fd269;
	selp.f64 	%fd380, %fd269, %fd268, %p158;
	bra.uni 	$L__BB5_72;
$L__BB5_38:
	setp.gt.s32 	%p3, %r68, 2047;
	@%p3 bra 	$L__BB5_56;
	mov.u32 	%r35, %tid.x;
	setp.ge.s32 	%p52, %r35, %r68;
	mov.f64 	%fd372, 0d0000000000000000;
	mov.u32 	%r462, %r35;
	@%p52 bra 	$L__BB5_41;
	mul.wide.u32 	%rd81, %r35, 8;
	add.s64 	%rd80, %rd15, %rd81;
	// begin inline asm
	ld.global.nc.u64 %rd79, [%rd80];
	// end inline asm
	mov.b64 	%fd372, %rd79;
	add.s32 	%r462, %r35, 256;
$L__BB5_41:
	setp.ge.s32 	%p53, %r462, %r68;
	@%p53 bra 	$L__BB5_47;
	not.b32 	%r133, %r462;
	add.s32 	%r38, %r68, %r133;
	and.b32  	%r134, %r38, 768;
	setp.eq.s32 	%p54, %r134, 768;
	@%p54 bra 	$L__BB5_45;
	mul.wide.u32 	%rd82, %r462, 8;
	add.s64 	%rd204, %rd15, %rd82;
	shr.u32 	%r135, %r38, 8;
	add.s32 	%r136, %r135, 1;
	and.b32  	%r137, %r136, 3;
	neg.s32 	%r460, %r137;
$L__BB5_44:
	.pragma "nounroll";
	// begin inline asm
	ld.global.nc.u64 %rd83, [%rd204];
	// end inline asm
	mov.b64 	%fd125, %rd83;
	setp.lt.f64 	%p55, %fd372, %fd125;
	selp.f64 	%fd372, %fd125, %fd372, %p55;
	add.s32 	%r462, %r462, 256;
	add.s64 	%rd204, %rd204, 2048;
	add.s32 	%r460, %r460, 1;
	setp.ne.s32 	%p56, %r460, 0;
	@%p56 bra 	$L__BB5_44;
$L__BB5_45:
	setp.lt.u32 	%p57, %r38, 768;
	@%p57 bra 	$L__BB5_47;
$L__BB5_46:
	mul.wide.s32 	%rd93, %r462, 8;
	add.s64 	%rd86, %rd15, %rd93;
	// begin inline asm
	ld.global.nc.u64 %rd85, [%rd86];
	// end inline asm
	mov.b64 	%fd126, %rd85;
	setp.lt.f64 	%p58, %fd372, %fd126;
	selp.f64 	%fd127, %fd126, %fd372, %p58;
	add.s64 	%rd88, %rd86, 2048;
	// begin inline asm
	ld.global.nc.u64 %rd87, [%rd88];
	// end inline asm
	mov.b64 	%fd128, %rd87;
	setp.lt.f64 	%p59, %fd127, %fd128;
	selp.f64 	%fd129, %fd128, %fd127, %p59;
	add.s64 	%rd90, %rd86, 4096;
	// begin inline asm
	ld.global.nc.u64 %rd89, [%rd90];
	// end inline asm
	mov.b64 	%fd130, %rd89;
	setp.lt.f64 	%p60, %fd129, %fd130;
	selp.f64 	%fd131, %fd130, %fd129, %p60;
	add.s64 	%rd92, %rd86, 6144;
	// begin inline asm
	ld.global.nc.u64 %rd91, [%rd92];
	// end inline asm
	mov.b64 	%fd132, %rd91;
	setp.lt.f64 	%p61, %fd131, %fd132;
	selp.f64 	%fd372, %fd132, %fd131, %p61;
	add.s32 	%r462, %r462, 1024;
	setp.lt.s32 	%p62, %r462, %r68;
	@%p62 bra 	$L__BB5_46;
$L__BB5_47:
	setp.lt.s32 	%p63, %r68, 256;
	@%p63 bra 	$L__BB5_52;
	// begin inline asm
	mov.u32 %r201, %laneid;
	// end inline asm
	mov.b64 	%rd104, %fd372;
	mov.b64 	{%r203, %r208}, %rd104;
	mov.b32 	%r209, 1;
	mov.b32 	%r250, 31;
	mov.b32 	%r251, -1;
	// begin inline asm
	shfl.sync.down.b32 %r202, %r203, %r209, %r250, %r251;
	// end inline asm
	// begin inline asm
	shfl.sync.down.b32 %r207, %r208, %r209, %r250, %r251;
	// end inline asm
	mov.b64 	%rd105, {%r202, %r207};
	mov.b64 	%fd180, %rd105;
	setp.gt.s32 	%p91, %r201, 30;
	setp.lt.f64 	%p92, %fd372, %fd180;
	selp.f64 	%fd181, %fd180, %fd372, %p92;
	selp.f64 	%fd182, %fd372, %fd181, %p91;
	mov.b64 	%rd106, %fd182;
	mov.b64 	{%r213, %r218}, %rd106;
	mov.b32 	%r219, 2;
	// begin inline asm
	shfl.sync.down.b32 %r212, %r213, %r219, %r250, %r251;
	// end inline asm
	// begin inline asm
	shfl.sync.down.b32 %r217, %r218, %r219, %r250, %r251;
	// end inline asm
	mov.b64 	%rd107, {%r212, %r217};
	mov.b64 	%fd183, %rd107;
	setp.gt.s32 	%p93, %r201, 29;
	setp.lt.f64 	%p94, %fd182, %fd183;
	selp.f64 	%fd184, %fd183, %fd182, %p94;
	selp.f64 	%fd185, %fd182, %fd184, %p93;
	mov.b64 	%rd108, %fd185;
	mov.b64 	{%r223, %r228}, %rd108;
	mov.b32 	%r229, 4;
	// begin inline asm
	shfl.sync.down.b32 %r222, %r223, %r229, %r250, %r251;
	// end inline asm
	// begin inline asm
	shfl.sync.down.b32 %r227, %r228, %r229, %r250, %r251;
	// end inline asm
	mov.b64 	%rd109, {%r222, %r227};
	mov.b64 	%fd186, %rd109;
	setp.gt.s32 	%p95, %r201, 27;
	setp.lt.f64 	%p96, %fd185, %fd186;
	selp.f64 	%fd187, %fd186, %fd185, %p96;
	selp.f64 	%fd188, %fd185, %fd187, %p95;
	mov.b64 	%rd110, %fd188;
	mov.b64 	{%r233, %r238}, %rd110;
	mov.b32 	%r239, 8;
	// begin inline asm
	shfl.sync.down.b32 %r232, %r233, %r239, %r250, %r251;
	// end inline asm
	// begin inline asm
	shfl.sync.down.b32 %r237, %r238, %r239, %r250, %r251;
	// end inline asm
	mov.b64 	%rd111, {%r232, %r237};
	mov.b64 	%fd189, %rd111;
	setp.gt.s32 	%p97, %r201, 23;
	setp.lt.f64 	%p98, %fd188, %fd189;
	selp.f64 	%fd190, %fd189, %fd188, %p98;
	selp.f64 	%fd191, %fd188, %fd190, %p97;
	mov.b64 	%rd112, %fd191;
	mov.b64 	{%r243, %r248}, %rd112;
	mov.b32 	%r249, 16;
	// begin inline asm
	shfl.sync.down.b32 %r242, %r243, %r249, %r250, %r251;
	// end inline asm
	// begin inline asm
	shfl.sync.down.b32 %r247, %r248, %r249, %r250, %r251;
	// end inline asm
	mov.b64 	%rd113, {%r242, %r247};
	mov.b64 	%fd192, %rd113;
	setp.gt.s32 	%p99, %r201, 15;
	setp.lt.f64 	%p100, %fd191, %fd192;
	selp.f64 	%fd38, %fd192, %fd191, %p100;
	selp.f64 	%fd380, %fd191, %fd38, %p99;
	setp.ne.s32 	%p101, %r201, 0;
	@%p101 bra 	$L__BB5_50;
	shr.u32 	%r252, %r35, 2;
	and.b32  	%r253, %r252, 248;
	mov.u32 	%r254, _ZZN3cub18CUB_300001_SM_10006detail6reduce28DeviceReduceSingleTileKernelINS2_10policy_hubIdjN4cuda3__47maximumIvEEE10Policy1000EPdSB_iS8_ddNS5_3std3__410__identityEEEvT0_T1_T2_T3_T4_T6_E12temp_storage;
	add.s32 	%r255, %r254, %r253;
	st.shared.f64 	[%r255+8], %fd38;
$L__BB5_50:
	bar.sync 	0;
	setp.ne.s32 	%p102, %r35, 0;
	@%p102 bra 	$L__BB5_72;
	ld.shared.f64 	%fd193, [_ZZN3cub18CUB_300001_SM_10006detail6reduce28DeviceReduceSingleTileKernelINS2_10policy_hubIdjN4cuda3__47maximumIvEEE10Policy1000EPdSB_iS8_ddNS5_3std3__410__identityEEEvT0_T1_T2_T3_T4_T6_E12temp_storage+16];
	setp.lt.f64 	%p103, %fd380, %fd193;
	selp.f64 	%fd194, %fd193, %fd380, %p103;
	ld.shared.f64 	%fd195, [_ZZN3cub18CUB_300001_SM_10006detail6reduce28DeviceReduceSingleTileKernelINS2_10policy_hubIdjN4cuda3__47maximumIvEEE10Policy1000EPdSB_iS8_ddNS5_3std3__410__identityEEEvT0_T1_T2_T3_T4_T6_E12temp_storage+24];
	setp.lt.f64 	%p104, %fd194, %fd195;
	selp.f64 	%fd196, %fd195, %fd194, %p104;
	ld.shared.f64 	%fd197, [_ZZN3cub18CUB_300001_SM_10006detail6reduce28DeviceReduceSingleTileKernelINS2_10policy_hubIdjN4cuda3__47maximumIvEEE10Policy1000EPdSB_iS8_ddNS5_3std3__410__identityEEEvT0_T1_T2_T3_T4_T6_E12temp_storage+32];
	setp.lt.f64 	%p105, %fd196, %fd197;
	selp.f64 	%fd198, %fd197, %fd196, %p105;
	ld.shared.f64 	%fd199, [_ZZN3cub18CUB_300001_SM_10006detail6reduce28DeviceReduceSingleTileKernelINS2_10policy_hubIdjN4cuda3__47maximumIvEEE10Policy1000EPdSB_iS8_ddNS5_3std3__410__identityEEEvT0_T1_T2_T3_T4_T6_E12temp_storage+40];
	setp.lt.f64 	%p106, %fd198, %fd199;
	selp.f64 	%fd200, %fd199, %fd198, %p106;
	ld.shared.f64 	%fd201, [_ZZN3cub18CUB_300001_SM_10006detail6reduce28DeviceReduceSingleTileKernelINS2_10policy_hubIdjN4cuda3__47maximumIvEEE10Policy1000EPdSB_iS8_ddNS5_3std3__410__identityEEEvT0_T1_T2_T3_T4_T6_E12temp_storage+48];
	setp.lt.f64 	%p107, %fd200, %fd201;
	selp.f64 	%fd202, %fd201, %fd200, %p107;
	ld.shared.f64 	%fd203, [_ZZN3cub18CUB_300001_SM_10006detail6reduce28DeviceReduceSingleTileKernelINS2_10policy_hubIdjN4cuda3__47maximumIvEEE10Policy1000EPdSB_iS8_ddNS5_3std3__410__identityEEEvT0_T1_T2_T3_T4_T6_E12temp_storage+56];
	setp.lt.f64 	%p108, %fd202, %fd203;
	selp.f64 	%fd204, %fd203, %fd202, %p108;
	ld.shared.f64 	%fd205, [_ZZN3cub18CUB_300001_SM_10006detail6reduce28DeviceReduceSingleTileKernelINS2_10policy_hubIdjN4cuda3__47maximumIvEEE10Policy1000EPdSB_iS8_ddNS5_3std3__410__identityEEEvT0_T1_T2_T3_T4_T6_E12temp_storage+64];
	setp.lt.f64 	%p109, %fd204, %fd205;
	selp.f64 	%fd380, %fd205, %fd204, %p109;
	bra.uni 	$L__BB5_72;
$L__BB5_52:
	// begin inline asm
	mov.u32 %r138, %laneid;
	// end inline asm
	and.b32  	%r189, %r35, 992;
	add.s32 	%r190, %r189, 32;
	setp.gt.s32 	%p64, %r190, %r68;
	not.b32 	%r191, %r189;
	add.s32 	%r192, %r68, %r191;
	selp.b32 	%r187, %r192, 31, %p64;
	mov.b64 	%rd94, %fd372;
	mov.b64 	{%r140, %r145}, %rd94;
	mov.b32 	%r146, 1;
	mov.b32 	%r188, -1;
	// begin inline asm
	shfl.sync.down.b32 %r139, %r140, %r146, %r187, %r188;
	// end inline asm
	// begin inline asm
	shfl.sync.down.b32 %r144, %r145, %r146, %r187, %r188;
	// end inline asm
	mov.b64 	%rd95, {%r139, %r144};
	mov.b64 	%fd133, %rd95;
	setp.lt.s32 	%p65, %r138, %r187;
	setp.lt.f64 	%p66, %fd372, %fd133;
	selp.f64 	%fd134, %fd133, %fd372, %p66;
	selp.f64 	%fd135, %fd134, %fd372, %p65;
	mov.b64 	%rd96, %fd135;
	mov.b64 	{%r150, %r155}, %rd96;
	mov.b32 	%r156, 2;
	// begin inline asm
	shfl.sync.down.b32 %r149, %r150, %r156, %r187, %r188;
	// end inline asm
	// begin inline asm
	shfl.sync.down.b32 %r154, %r155, %r156, %r187, %r188;
	// end inline asm
	mov.b64 	%rd97, {%r149, %r154};
	mov.b64 	%fd136, %rd97;
	add.s32 	%r193, %r138, 2;
	setp.gt.s32 	%p67, %r193, %r187;
	setp.lt.f64 	%p68, %fd135, %fd136;
	selp.f64 	%fd137, %fd136, %fd135, %p68;
	selp.f64 	%fd138, %fd135, %fd137, %p67;
	mov.b64 	%rd98, %fd138;
	mov.b64 	{%r160, %r165}, %rd98;
	mov.b32 	%r166, 4;
	// begin inline asm
	shfl.sync.down.b32 %r159, %r160, %r166, %r187, %r188;
	// end inline asm
	// begin inline asm
	shfl.sync.down.b32 %r164, %r165, %r166, %r187, %r188;
	// end inline asm
	mov.b64 	%rd99, {%r159, %r164};
	mov.b64 	%fd139, %rd99;
	add.s32 	%r194, %r138, 4;
	setp.gt.s32 	%p69, %r194, %r187;
	setp.lt.f64 	%p70, %fd138, %fd139;
	selp.f64 	%fd140, %fd139, %fd138, %p70;
	selp.f64 	%fd141, %fd138, %fd140, %p69;
	mov.b64 	%rd100, %fd141;
	mov.b64 	{%r170, %r175}, %rd100;
	mov.b32 	%r176, 8;
	// begin inline asm
	shfl.sync.down.b32 %r169, %r170, %r176, %r187, %r188;
	// end inline asm
	// begin inline asm
	shfl.sync.down.b32 %r174, %r175, %r176, %r187, %r188;
	// end inline asm
	mov.b64 	%rd101, {%r169, %r174};
	mov.b64 	%fd142, %rd101;
	add.s32 	%r195, %r138, 8;
	setp.gt.s32 	%p71, %r195, %r187;
	setp.lt.f64 	%p72, %fd141, %fd142;
	selp.f64 	%fd143, %fd142, %fd141, %p72;
	selp.f64 	%fd144, %fd141, %fd143, %p71;
	mov.b64 	%rd102, %fd144;
	mov.b64 	{%r180, %r185}, %rd102;
	mov.b32 	%r186, 16;
	// begin inline asm
	shfl.sync.down.b32 %r179, %r180, %r186, %r187, %r188;
	// end inline asm
	// begin inline asm
	shfl.sync.down.b32 %r184, %r185, %r186, %r187, %r188;
	// end inline asm
	mov.b64 	%rd103, {%r179, %r184};
	mov.b64 	%fd145, %rd103;
	add.s32 	%r196, %r138, 16;
	setp.gt.s32 	%p73, %r196, %r187;
	setp.lt.f64 	%p74, %fd144, %fd145;
	selp.f64 	%fd146, %fd145, %fd144, %p74;
	selp.f64 	%fd380, %fd144, %fd146, %p73;
	setp.ne.s32 	%p75, %r138, 0;
	@%p75 bra 	$L__BB5_54;
	shr.u32 	%r197, %r35, 2;
	and.b32  	%r198, %r197, 248;
	mov.u32 	%r199, _ZZN3cub18CUB_300001_SM_10006detail6reduce28DeviceReduceSingleTileKernelINS2_10policy_hubIdjN4cuda3__47maximumIvEEE10Policy1000EPdSB_iS8_ddNS5_3std3__410__identityEEEvT0_T1_T2_T3_T4_T6_E12temp_storage;
	add.s32 	%r200, %r199, %r198;
	st.shared.f64 	[%r200+8], %fd380;
$L__BB5_54:
	bar.sync 	0;
	setp.ne.s32 	%p76, %r35, 0;
	@%p76 bra 	$L__BB5_72;
	setp.gt.s32 	%p77, %r68, 32;
	ld.shared.f64 	%fd147, [_ZZN3cub18CUB_300001_SM_10006detail6reduce28DeviceReduceSingleTileKernelINS2_10policy_hubIdjN4cuda3__47maximumIvEEE10Policy1000EPdSB_iS8_ddNS5_3std3__410__identityEEEvT0_T1_T2_T3_T4_T6_E12temp_storage+16];
	setp.lt.f64 	%p78, %fd380, %fd147;
	selp.f64 	%fd149, %fd147, %fd380, %p78;
	selp.f64 	%fd150, %fd149, %fd380, %p77;
	setp.gt.s32 	%p79, %r68, 64;
	ld.shared.f64 	%fd152, [_ZZN3cub18CUB_300001_SM_10006detail6reduce28DeviceReduceSingleTileKernelINS2_10policy_hubIdjN4cuda3__47maximumIvEEE10Policy1000EPdSB_iS8_ddNS5_3std3__410__identityEEEvT0_T1_T2_T3_T4_T6_E12temp_storage+24];
	setp.lt.f64 	%p80, %fd150, %fd152;
	selp.f64 	%fd154, %fd152, %fd150, %p80;
	selp.f64 	%fd155, %fd154, %fd150, %p79;
	setp.gt.s32 	%p81, %r68, 96;
	ld.shared.f64 	%fd157, [_ZZN3cub18CUB_300001_SM_10006detail6reduce28DeviceReduceSingleTileKernelINS2_10policy_hubIdjN4cuda3__47maximumIvEEE10Policy1000EPdSB_iS8_ddNS5_3std3__410__identityEEEvT0_T1_T2_T3_T4_T6_E12temp_storage+32];
	setp.lt.f64 	%p82, %fd155, %fd157;
	selp.f64 	%fd159, %fd157, %fd155, %p82;
	selp.f64 	%fd160, %fd159, %fd155, %p81;
	setp.gt.s32 	%p83, %r68, 128;
	ld.shared.f64 	%fd162, [_ZZN3cub18CUB_300001_SM_10006detail6reduce28DeviceReduceSingleTileKernelINS2_10policy_hubIdjN4cuda3__47maximumIvEEE10Policy1000EPdSB_iS8_ddNS5_3std3__410__identityEEEvT0_T1_T2_T3_T4_T6_E12temp_storage+40];
	setp.lt.f64 	%p84, %fd160, %fd162;
	selp.f64 	%fd164, %fd162, %fd160, %p84;
	selp.f64 	%fd165, %fd164, %fd160, %p83;
	setp.gt.s32 	%p85, %r68, 160;
	ld.shared.f64 	%fd167, [_ZZN3cub18CUB_300001_SM_10006detail6reduce28DeviceReduceSingleTileKernelINS2_10policy_hubIdjN4cuda3__47maximumIvEEE10Policy1000EPdSB_iS8_ddNS5_3std3__410__identityEEEvT0_T1_T2_T3_T4_T6_E12temp_storage+48];
	setp.lt.f64 	%p86, %fd165, %fd167;
	selp.f64 	%fd169, %fd167, %fd165, %p86;
	selp.f64 	%fd170, %fd169, %fd165, %p85;
	setp.gt.s32 	%p87, %r68, 192;
	ld.shared.f64 	%fd172, [_ZZN3cub18CUB_300001_SM_10006detail6reduce28DeviceReduceSingleTileKernelINS2_10policy_hubIdjN4cuda3__47maximumIvEEE10Policy1000EPdSB_iS8_ddNS5_3std3__410__identityEEEvT0_T1_T2_T3_T4_T6_E12temp_storage+56];
	setp.lt.f64 	%p88, %fd170, %fd172;
	selp.f64 	%fd174, %fd172, %fd170, %p88;
	selp.f64 	%fd175, %fd174, %fd170, %p87;
	setp.gt.s32 	%p89, %r68, 224;
	ld.shared.f64 	%fd177, [_ZZN3cub18CUB_300001_SM_10006detail6reduce28DeviceReduceSingleTileKernelINS2_10policy_hubIdjN4cuda3__47maximumIvEEE10Policy1000EPdSB_iS8_ddNS5_3std3__410__identityEEEvT0_T1_T2_T3_T4_T6_E12temp_storage+64];
	setp.lt.f64 	%p90, %fd175, %fd177;
	selp.f64 	%fd179, %fd177, %fd175, %p90;
	selp.f64 	%fd380, %fd179, %fd175, %p89;
	bra.uni 	$L__BB5_72;
$L__BB5_56:
	mov.u32 	%r47, %tid.x;
	mul.wide.u32 	%rd34, %r47, 8;
	add.s64 	%rd19, %rd15, %rd34;
	// begin inline asm
	ld.global.nc.u64 %rd18, [%rd19];
	// end inline asm
	mov.b64 	%fd59, %rd18;
	add.s64 	%rd21, %rd19, 2048;
	// begin inline asm
	ld.global.nc.u64 %rd20, [%rd21];
	// end inline asm
	mov.b64 	%fd60, %rd20;
	add.s64 	%rd23, %rd19, 4096;
	// begin inline asm
	ld.global.nc.u64 %rd22, [%rd23];
	// end inline asm
	mov.b64 	%fd61, %rd22;
	add.s64 	%rd25, %rd19, 6144;
	// begin inline asm
	ld.global.nc.u64 %rd24, [%rd25];
	// end inline asm
	mov.b64 	%fd62, %rd24;
	add.s64 	%rd27, %rd19, 8192;
	// begin inline asm
	ld.global.nc.u64 %rd26, [%rd27];
	// end inline asm
	mov.b64 	%fd63, %rd26;
	add.s64 	%rd29, %rd19, 10240;
	// begin inline asm
	ld.global.nc.u64 %rd28, [%rd29];
	// end inline asm
	mov.b64 	%fd64, %rd28;
	add.s64 	%rd31, %rd19, 12288;
	// begin inline asm
	ld.global.nc.u64 %rd30, [%rd31];
	// end inline asm
	mov.b64 	%fd65, %rd30;
	add.s64 	%rd33, %rd19, 14336;
	// begin inline asm
	ld.global.nc.u64 %rd32, [%rd33];
	// end inline asm
	mov.b64 	%fd66, %rd32;
	setp.lt.f64 	%p4, %fd59, %fd60;
	selp.f64 	%fd67, %fd60, %fd59, %p4;
	setp.lt.f64 	%p5, %fd67, %fd61;
	selp.f64 	%fd68, %fd61, %fd67, %p5;
	setp.lt.f64 	%p6, %fd68, %fd62;
	selp.f64 	%fd69, %fd62, %fd68, %p6;
	setp.lt.f64 	%p7, %fd69, %fd63;
	selp.f64 	%fd70, %fd63, %fd69, %p7;
	setp.lt.f64 	%p8, %fd70, %fd64;
	selp.f64 	%fd71, %fd64, %fd70, %p8;
	setp.lt.f64 	%p9, %fd71, %fd65;
	selp.f64 	%fd72, %fd65, %fd71, %p9;
	setp.lt.f64 	%p10, %fd72, %fd66;
	selp.f64 	%fd379, %fd66, %fd72, %p10;
	setp.lt.u32 	%p11, %r68, 4096;
	mov.b32 	%r465, 2048;
	@%p11 bra 	$L__BB5_60;
	add.s32 	%r48, %r68, -2048;
	mov.b32 	%r465, 2048;
$L__BB5_58:
	mul.wide.s32 	%rd51, %r465, 8;
	add.s64 	%rd36, %rd19, %rd51;
	// begin inline asm
	ld.global.nc.u64 %rd35, [%rd36];
	// end inline asm
	mov.b64 	%fd73, %rd35;
	add.s64 	%rd38, %rd36, 2048;
	// begin inline asm
	ld.global.nc.u64 %rd37, [%rd38];
	// end inline asm
	mov.b64 	%fd74, %rd37;
	add.s64 	%rd40, %rd36, 4096;
	// begin inline asm
	ld.global.nc.u64 %rd39, [%rd40];
	// end inline asm
	mov.b64 	%fd75, %rd39;
	add.s64 	%rd42, %rd36, 6144;
	// begin inline asm
	ld.global.nc.u64 %rd41, [%rd42];
	// end inline asm
	mov.b64 	%fd76, %rd41;
	add.s64 	%rd44, %rd36, 8192;
	// begin inline asm
	ld.global.nc.u64 %rd43, [%rd44];
	// end inline asm
	mov.b64 	%fd77, %rd43;
	add.s64 	%rd46, %rd36, 10240;
	// begin inline asm
	ld.global.nc.u64 %rd45, [%rd46];
	// end inline asm
	mov.b64 	%fd78, %rd45;
	add.s64 	%rd48, %rd36, 12288;
	// begin inline asm
	ld.global.nc.u64 %rd47, [%rd48];
	// end inline asm
	mov.b64 	%fd79, %rd47;
	add.s64 	%rd50, %rd36, 14336;
	// begin inline asm
	ld.global.nc.u64 %rd49, [%rd50];
	// end inline asm
	mov.b64 	%fd80, %rd49;
	setp.lt.f64 	%p12, %fd379, %fd73;
	selp.f64 	%fd81, %fd73, %fd379, %p12;
	setp.lt.f64 	%p13, %fd81, %fd74;
	selp.f64 	%fd82, %fd74, %fd81, %p13;
	setp.lt.f64 	%p14, %fd82, %fd75;
	selp.f64 	%fd83, %fd75, %fd82, %p14;
	setp.lt.f64 	%p15, %fd83, %fd76;
	selp.f64 	%fd84, %fd76, %fd83, %p15;
	setp.lt.f64 	%p16, %fd84, %fd77;
	selp.f64 	%fd85, %fd77, %fd84, %p16;
	setp.lt.f64 	%p17, %fd85, %fd78;
	selp.f64 	%fd86, %fd78, %fd85, %p17;
	setp.lt.f64 	%p18, %fd86, %fd79;
	selp.f64 	%fd87, %fd79, %fd86, %p18;
	setp.lt.f64 	%p19, %fd87, %fd80;
	selp.f64 	%fd379, %fd80, %fd87, %p19;
	sub.s32 	%r71, %r68, %r465;
	setp.lt.s32 	%p20, %r71, 2048;
	@%p20 bra 	$L__BB5_68;
	add.s32 	%r465, %r465, 2048;
	setp.le.s32 	%p21, %r465, %r48;
	@%p21 bra 	$L__BB5_58;
$L__BB5_60:
	setp.le.s32 	%p22, %r68, %r465;
	@%p22 bra 	$L__BB5_68;
	sub.s32 	%r52, %r68, %r465;
	setp.ge.s32 	%p23, %r47, %r52;
	@%p23 bra 	$L__BB5_68;
	not.b32 	%r72, %r47;
	add.s32 	%r73, %r68, %r72;
	sub.s32 	%r53, %r73, %r465;
	and.b32  	%r74, %r53, 768;
	setp.eq.s32 	%p24, %r74, 768;
	mov.u32 	%r469, %r47;
	@%p24 bra 	$L__BB5_65;
	add.s32 	%r467, %r47, %r465;
	shr.u32 	%r75, %r53, 8;
	add.s32 	%r76, %r75, 1;
	and.b32  	%r77, %r76, 3;
	neg.s32 	%r466, %r77;
	mov.u32 	%r469, %r47;
$L__BB5_64:
	.pragma "nounroll";
	mul.wide.u32 	%rd54, %r467, 8;
	add.s64 	%rd53, %rd15, %rd54;
	// begin inline asm
	ld.global.nc.u64 %rd52, [%rd53];
	// end inline asm
	mov.b64 	%fd89, %rd52;
	setp.lt.f64 	%p25, %fd379, %fd89;
	selp.f64 	%fd379, %fd89, %fd379, %p25;
	add.s32 	%r469, %r469, 256;
	add.s32 	%r467, %r467, 256;
	add.s32 	%r466, %r466, 1;
	setp.ne.s32 	%p26, %r466, 0;
	@%p26 bra 	$L__BB5_64;
$L__BB5_65:
	setp.lt.u32 	%p27, %r53, 768;
	@%p27 bra 	$L__BB5_68;
	cvt.u64.u32 	%rd55, %r469;
	cvt.u64.u32 	%rd56, %r465;
	add.s64 	%rd57, %rd55, %rd56;
	shl.b64 	%rd58, %rd57, 3;
	add.s64 	%rd59, %rd58, %rd15;
	add.s64 	%rd205, %rd59, 4096;
	add.s32 	%r470, %r469, %r465;
$L__BB5_67:
	mul.wide.u32 	%rd68, %r470, 8;
	add.s64 	%rd61, %rd15, %rd68;
	// begin inline asm
	ld.global.nc.u64 %rd60, [%rd61];
	// end inline asm
	mov.b64 	%fd90, %rd60;
	setp.lt.f64 	%p28, %fd379, %fd90;
	selp.f64 	%fd91, %fd90, %fd379, %p28;
	add.s64 	%rd63, %rd205, -2048;
	// begin inline asm
	ld.global.nc.u64 %rd62, [%rd63];
	// end inline asm
	mov.b64 	%fd92, %rd62;
	setp.lt.f64 	%p29, %fd91, %fd92;
	selp.f64 	%fd93, %fd92, %fd91, %p29;
	// begin inline asm
	ld.global.nc.u64 %rd64, [%rd205];
	// end inline asm
	mov.b64 	%fd94, %rd64;
	setp.lt.f64 	%p30, %fd93, %fd94;
	selp.f64 	%fd95, %fd94, %fd93, %p30;
	add.s64 	%rd67, %rd205, 2048;
	// begin inline asm
	ld.global.nc.u64 %rd66, [%rd67];
	// end inline asm
	mov.b64 	%fd96, %rd66;
	setp.lt.f64 	%p31, %fd95, %fd96;
	selp.f64 	%fd379, %fd96, %fd95, %p31;
	add.s32 	%r469, %r469, 1024;
	add.s64 	%rd205, %rd205, 8192;
	add.s32 	%r470, %r470, 1024;
	setp.lt.s32 	%p32, %r469, %r52;
	@%p32 bra 	$L__BB5_67;
$L__BB5_68:
	// begin inline asm
	mov.u32 %r78, %laneid;
	// end inline asm
	mov.b64 	%rd69, %fd379;
	mov.b64 	{%r80, %r85}, %rd69;
	mov.b32 	%r86, 1;
	mov.b32 	%r127, 31;
	mov.b32 	%r128, -1;
	// begin inline asm
	shfl.sync.down.b32 %r79, %r80, %r86, %r127, %r128;
	// end inline asm
	// begin inline asm
	shfl.sync.down.b32 %r84, %r85, %r86, %r127, %r128;
	// end inline asm
	mov.b64 	%rd70, {%r79, %r84};
	mov.b64 	%fd97, %rd70;
	setp.gt.s32 	%p33, %r78, 30;
	setp.lt.f64 	%p34, %fd379, %fd97;
	selp.f64 	%fd98, %fd97, %fd379, %p34;
	selp.f64 	%fd99, %fd379, %fd98, %p33;
	mov.b64 	%rd71, %fd99;
	mov.b64 	{%r90, %r95}, %rd71;
	mov.b32 	%r96, 2;
	// begin inline asm
	shfl.sync.down.b32 %r89, %r90, %r96, %r127, %r128;
	// end inline asm
	// begin inline asm
	shfl.sync.down.b32 %r94, %r95, %r96, %r127, %r128;
	// end inline asm
	mov.b64 	%rd72, {%r89, %r94};
	mov.b64 	%fd100, %rd72;
	setp.gt.s32 	%p35, %r78, 29;
	setp.lt.f64 	%p36, %fd99, %fd100;
	selp.f64 	%fd101, %fd100, %fd99, %p36;
	selp.f64 	%fd102, %fd99, %fd101, %p35;
	mov.b64 	%rd73, %fd102;
	mov.b64 	{%r100, %r105}, %rd73;
	mov.b32 	%r106, 4;
	// begin inline asm
	shfl.sync.down.b32 %r99, %r100, %r106, %r127, %r128;
	// end inline asm
	// begin inline asm
	shfl.sync.down.b32 %r104, %r105, %r106, %r127, %r128;
	// end inline asm
	mov.b64 	%rd74, {%r99, %r104};
	mov.b64 	%fd103, %rd74;
	setp.gt.s32 	%p37, %r78, 27;
	setp.lt.f64 	%p38, %fd102, %fd103;
	selp.f64 	%fd104, %fd103, %fd102, %p38;
	selp.f64 	%fd105, %fd102, %fd104, %p37;
	mov.b64 	%rd75, %fd105;
	mov.b64 	{%r110, %r115}, %rd75;
	mov.b32 	%r116, 8;
	// begin inline asm
	shfl.sync.down.b32 %r109, %r110, %r116, %r127, %r128;
	// end inline asm
	// begin inline asm
	shfl.sync.down.b32 %r114, %r115, %r116, %r127, %r128;
	// end inline asm
	mov.b64 	%rd76, {%r109, %r114};
	mov.b64 	%fd106, %rd76;
	setp.gt.s32 	%p39, %r78, 23;
	setp.lt.f64 	%p40, %fd105, %fd106;
	selp.f64 	%fd107, %fd106, %fd105, %p40;
	selp.f64 	%fd108, %fd105, %fd107, %p39;
	mov.b64 	%rd77, %fd108;
	mov.b64 	{%r120, %r125}, %rd77;
	mov.b32 	%r126, 16;
	// begin inline asm
	shfl.sync.down.b32 %r119, %r120, %r126, %r127, %r128;
	// end inline asm
	// begin inline asm
	shfl.sync.down.b32 %r124, %r125, %r126, %r127, %r128;
	// end inline asm
	mov.b64 	%rd78, {%r119, %r124};
	mov.b64 	%fd109, %rd78;
	setp.gt.s32 	%p41, %r78, 15;
	setp.lt.f64 	%p42, %fd108, %fd109;
	selp.f64 	%fd54, %fd109, %fd108, %p42;
	selp.f64 	%fd380, %fd108, %fd54, %p41;
	setp.ne.s32 	%p43, %r78, 0;
	@%p43 bra 	$L__BB5_70;
	shr.u32 	%r129, %r47, 2;
	and.b32  	%r130, %r129, 248;
	mov.u32 	%r131, _ZZN3cub18CUB_300001_SM_10006detail6reduce28DeviceReduceSingleTileKernelINS2_10policy_hubIdjN4cuda3__47maximumIvEEE10Policy1000EPdSB_iS8_ddNS5_3std3__410__identityEEEvT0_T1_T2_T3_T4_T6_E12temp_storage;
	add.s32 	%r132, %r131, %r130;
	st.shared.f64 	[%r132+8], %fd54;
$L__BB5_70:
	bar.sync 	0;
	setp.ne.s32 	%p44, %r47, 0;
	@%p44 bra 	$L__BB5_72;
	ld.shared.f64 	%fd110, [_ZZN3cub18CUB_300001_SM_10006detail6reduce28DeviceReduceSingleTileKernelINS2_10policy_hubIdjN4cuda3__47maximumIvEEE10Policy1000EPdSB_iS8_ddNS5_3std3__410__identityEEEvT0_T1_T2_T3_T4_T6_E12temp_storage+16];
	setp.lt.f64 	%p45, %fd380, %fd110;
	selp.f64 	%fd111, %fd110, %fd380, %p45;
	ld.shared.f64 	%fd112, [_ZZN3cub18CUB_300001_SM_10006detail6reduce28DeviceReduceSingleTileKernelINS2_10policy_hubIdjN4cuda3__47maximumIvEEE10Policy1000EPdSB_iS8_ddNS5_3std3__410__identityEEEvT0_T1_T2_T3_T4_T6_E12temp_storage+24];
	setp.lt.f64 	%p46, %fd111, %fd112;
	selp.f64 	%fd113, %fd112, %fd111, %p46;
	ld.shared.f64 	%fd114, [_ZZN3cub18CUB_300001_SM_10006detail6reduce28DeviceReduceSingleTileKernelINS2_10policy_hubIdjN4cuda3__47maximumIvEEE10Policy1000EPdSB_iS8_ddNS5_3std3__410__identityEEEvT0_T1_T2_T3_T4_T6_E12temp_storage+32];
	setp.lt.f64 	%p47, %fd113, %fd114;
	selp.f64 	%fd115, %fd114, %fd113, %p47;
	ld.shared.f64 	%fd116, [_ZZN3cub18CUB_300001_SM_10006detail6reduce28DeviceReduceSingleTileKernelINS2_10policy_hubIdjN4cuda3__47maximumIvEEE10Policy1000EPdSB_iS8_ddNS5_3std3__410__identityEEEvT0_T1_T2_T3_T4_T6_E12temp_storage+40];
	setp.lt.f64 	%p48, %fd115, %fd116;
	selp.f64 	%fd117, %fd116, %fd115, %p48;
	ld.shared.f64 	%fd118, [_ZZN3cub18CUB_300001_SM_10006detail6reduce28DeviceReduceSingleTileKernelINS2_10policy_hubIdjN4cuda3__47maximumIvEEE10Policy1000EPdSB_iS8_ddNS5_3std3__410__identityEEEvT0_T1_T2_T3_T4_T6_E12temp_storage+48];
	setp.lt.f64 	%p49, %fd117, %fd118;
	selp.f64 	%fd119, %fd118, %fd117, %p49;
	ld.shared.f64 	%fd120, [_ZZN3cub18CUB_300001_SM_10006detail6reduce28DeviceReduceSingleTileKernelINS2_10policy_hubIdjN4cuda3__47maximumIvEEE10Policy1000EPdSB_iS8_ddNS5_3std3__410__identityEEEvT0_T1_T2_T3_T4_T6_E12temp_storage+56];
	setp.lt.f64 	%p50, %fd119, %fd120;
	selp.f64 	%fd121, %fd120, %fd119, %p50;
	ld.shared.f64 	%fd122, [_ZZN3cub18CUB_300001_SM_10006detail6reduce28DeviceReduceSingleTileKernelINS2_10policy_hubIdjN4cuda3__47maximumIvEEE10Policy1000EPdSB_iS8_ddNS5_3std3__410__identityEEEvT0_T1_T2_T3_T4_T6_E12temp_storage+64];
	setp.lt.f64 	%p51, %fd121, %fd122;
	selp.f64 	%fd380, %fd122, %fd121, %p51;
$L__BB5_72:
	mov.u32 	%r444, %tid.x;
	setp.ne.s32 	%p217, %r444, 0;
	@%p217 bra 	$L__BB5_74;
	setp.lt.f64 	%p218, %fd58, %fd380;
	selp.f64 	%fd353, %fd380, %fd58, %p218;
	st.global.f64 	[%rd1], %fd353;
$L__BB5_74:
	ret;

}


// ===== COMPILED SASS (sm_100) =====

	.target	sm_100

	.elftype	@"ET_EXEC"


//--------------------- .note.nv.tkinfo           --------------------------
	.section	.note.nv.tkinfo,"",@"SHT_NOTE"
	.sectionflags	@"SHF_NOTE_NV_TKINFO"
	.tkinfo
        /*0018*/ 	.word	0x00000002
        /*0030*/ 	.string	""
        /*0030*/ 	.string	"ptxas"
        /*0030*/ 	.string	"Cuda compilation tools, release 13.0, V13.0.88"
        /*0030*/ 	.string	"Build cuda_13.0.r13.0/compiler.36424714_0"
        /*0030*/ 	.string	"-arch sm_100 -m 64 "



//--------------------- .note.nv.cuinfo           --------------------------
	.section	.note.nv.cuinfo,"",@"SHT_NOTE"
	.sectionflags	@"SHF_NOTE_NV_CUINFO"
        /*0018*/ 	.short	0x0002
        /*001a*/ 	.short	0x0064
        /*001c*/ 	.short	0x0082
	.zero		2


//--------------------- .nv.info                  --------------------------
	.section	.nv.info,"",@"SHT_CUDA_INFO"
	.align	4


	//----- nvinfo : EIATTR_REGCOUNT
	.align		4
        /*0000*/ 	.byte	0x04, 0x2f
        /*0002*/ 	.short	(.L_41 - .L_40)
	.align		4
.L_40:
        /*0004*/ 	.word	index@(_Z14countnewmatrixPdS_m)
        /*0008*/ 	.word	0x00000012


	//----- nvinfo : EIATTR_FRAME_SIZE
	.align		4
.L_41:
        /*000c*/ 	.byte	0x04, 0x11
        /*000e*/ 	.short	(.L_43 - .L_42)
	.align		4
.L_42:
        /*0010*/ 	.word	index@(_Z14countnewmatrixPdS_m)
        /*0014*/ 	.word	0x00000000


	//----- nvinfo : EIATTR_REGCOUNT
	.align		4
.L_43:
        /*0018*/ 	.byte	0x04, 0x2f
        /*001a*/ 	.short	(.L_45 - .L_44)
	.align		4
.L_44:
        /*001c*/ 	.word	index@(_Z7finderrPdS_S_)
        /*0020*/ 	.word	0x00000010


	//----- nvinfo : EIATTR_FRAME_SIZE
	.align		4
.L_45:
        /*0024*/ 	.byte	0x04, 0x11
        /*0026*/ 	.short	(.L_47 - .L_46)
	.align		4
.L_46:
        /*0028*/ 	.word	index@(_Z7finderrPdS_S_)
        /*002c*/ 	.word	0x00000000


	//----- nvinfo : EIATTR_REGCOUNT
	.align		4
.L_47:
        /*0030*/ 	.byte	0x04, 0x2f
        /*0032*/ 	.short	(.L_49 - .L_48)
	.align		4
.L_48:
        /*0034*/ 	.word	index@(_ZN3cub18CUB_300001_SM_10006detail11EmptyKernelIvEEvv)
        /*0038*/ 	.word	0x00000004


	//----- nvinfo : EIATTR_FRAME_SIZE
	.align		4
.L_49:
        /*003c*/ 	.byte	0x04, 0x11
        /*003e*/ 	.short	(.L_51 - .L_50)
	.align		4
.L_50:
        /*0040*/ 	.word	index@(_ZN3cub18CUB_300001_SM_10006detail11EmptyKernelIvEEvv)
        /*0044*/ 	.word	0x00000000


	//----- nvinfo : EIATTR_REGCOUNT
	.align		4
.L_51:
        /*0048*/ 	.byte	0x04, 0x2f
        /*004a*/ 	.short	(.L_53 - .L_52)
	.align		4
.L_52:
        /*004c*/ 	.word	index@(_ZN3cub18CUB_300001_SM_10006detail6reduce28DeviceReduceSingleTileKernelINS2_10policy_hubIdjN4cuda3__47maximumIvEEE10Policy1000EPdSB_jS8_ddNS5_3std3__410__identityEEEvT0_T1_T2_T3_T4_T6_)
        /*0050*/ 	.word	0x0000002c


	//----- nvinfo : EIATTR_FRAME_SIZE
	.align		4
.L_53:
        /*0054*/ 	.byte	0x04, 0x11
        /*0056*/ 	.short	(.L_55 - .L_54)
	.align		4
.L_54:
        /*0058*/ 	.word	index@(_ZN3cub18CUB_300001_SM_10006detail6reduce28DeviceReduceSingleTileKernelINS2_10policy_hubIdjN4cuda3__47maximumIvEEE10Policy1000EPdSB_jS8_ddNS5_3std3__410__identityEEEvT0_T1_T2_T3_T4_T6_)
        /*005c*/ 	.word	0x00000000


	//----- nvinfo : EIATTR_REGCOUNT
	.align		4
.L_55:
        /*0060*/ 	.byte	0x04, 0x2f
        /*0062*/ 	.short	(.L_57 - .L_56)
	.align		4
.L_56:
        /*0064*/ 	.word	index@(_ZN3cub18CUB_300001_SM_10006detail6reduce18DeviceReduceKernelINS2_10policy_hubIdjN4cuda3__47maximumIvEEE10Policy1000EPdjS8_dNS5_3std3__410__identityEEEvT0_PT3_T1_NS0_13GridEvenShareISI_EET2_T4_)
        /*0068*/ 	.word	0x0000001c


	//----- nvinfo : EIATTR_FRAME_SIZE
	.align		4
.L_57:
        /*006c*/ 	.byte	0x04, 0x11
        /*006e*/ 	.short	(.L_59 - .L_58)
	.align		4
.L_58:
        /*0070*/ 	.word	index@(_ZN3cub18CUB_300001_SM_10006detail6reduce18DeviceReduceKernelINS2_10policy_hubIdjN4cuda3__47maximumIvEEE10Policy1000EPdjS8_dNS5_3std3__410__identityEEEvT0_PT3_T1_NS0_13GridEvenShareISI_EET2_T4_)
        /*0074*/ 	.word	0x00000000


	//----- nvinfo : EIATTR_REGCOUNT
	.align		4
.L_59:
        /*0078*/ 	.byte	0x04, 0x2f
        /*007a*/ 	.short	(.L_61 - .L_60)
	.align		4
.L_60:
        /*007c*/ 	.word	index@(_ZN3cub18CUB_300001_SM_10006detail6reduce28DeviceReduceSingleTileKernelINS2_10policy_hubIdjN4cuda3__47maximumIvEEE10Policy1000EPdSB_iS8_ddNS5_3std3__410__identityEEEvT0_T1_T2_T3_T4_T6_)
        /*0080*/ 	.word	0x00000030


	//----- nvinfo : EIATTR_FRAME_SIZE
	.align		4
.L_61:
        /*0084*/ 	.byte	0x04, 0x11
        /*0086*/ 	.short	(.L_63 - .L_62)
	.align		4
.L_62:
        /*0088*/ 	.word	index@(_ZN3cub18CUB_300001_SM_10006detail6reduce28DeviceReduceSingleTileKernelINS2_10policy_hubIdjN4cuda3__47maximumIvEEE10Policy1000EPdSB_iS8_ddNS5_3std3__410__identityEEEvT0_T1_T2_T3_T4_T6_)
        /*008c*/ 	.word	0x00000000


	//----- nvinfo : EIATTR_MIN_STACK_SIZE
	.align		4
.L_63:
        /*0090*/ 	.byte	0x04, 0x12
        /*0092*/ 	.short	(.L_65 - .L_64)
	.align		4
.L_64:
        /*0094*/ 	.word	index@(_ZN3cub18CUB_300001_SM_10006detail6reduce28DeviceReduceSingleTileKernelINS2_10policy_hubIdjN4cuda3__47maximumIvEEE10Policy1000EPdSB_iS8_ddNS5_3std3__410__identityEEEvT0_T1_T2_T3_T4_T6_)
        /*0098*/ 	.word	0x00000000


	//----- nvinfo : EIATTR_MIN_STACK_SIZE
	.align		4
.L_65:
        /*009c*/ 	.byte	0x04, 0x12
        /*009e*/ 	.short	(.L_67 - .L_66)
	.align		4
.L_66:
        /*00a0*/ 	.word	index@(_ZN3cub18CUB_300001_SM_10006detail6reduce18DeviceReduceKernelINS2_10policy_hubIdjN4cuda3__47maximumIvEEE10Policy1000EPdjS8_dNS5_3std3__410__identityEEEvT0_PT3_T1_NS0_13GridEvenShareISI_EET2_T4_)
        /*00a4*/ 	.word	0x00000000


	//----- nvinfo : EIATTR_MIN_STACK_SIZE
	.align		4
.L_67:
        /*00a8*/ 	.byte	0x04, 0x12
        /*00aa*/ 	.short	(.L_69 - .L_68)
	.align		4
.L_68:
        /*00ac*/ 	.word	index@(_ZN3cub18CUB_300001_SM_10006detail6reduce28DeviceReduceSingleTileKernelINS2_10policy_hubIdjN4cuda3__47maximumIvEEE10Policy1000EPdSB_jS8_ddNS5_3std3__410__identityEEEvT0_T1_T2_T3_T4_T6_)
        /*00b0*/ 	.word	0x00000000


	//----- nvinfo : EIATTR_MIN_STACK_SIZE
	.align		4
.L_69:
        /*00b4*/ 	.byte	0x04, 0x12
        /*00b6*/ 	.short	(.L_71 - .L_70)
	.align		4
.L_70:
        /*00b8*/ 	.word	index@(_ZN3cub18CUB_300001_SM_10006detail11EmptyKernelIvEEvv)
        /*00bc*/ 	.word	0x00000000


	//----- nvinfo : EIATTR_MIN_STACK_SIZE
	.align		4
.L_71:
        /*00c0*/ 	.byte	0x04, 0x12
        /*00c2*/ 	.short	(.L_73 - .L_72)
	.align		4
.L_72:
        /*00c4*/ 	.word	index@(_Z7finderrPdS_S_)
        /*00c8*/ 	.word	0x00000000


	//----- nvinfo : EIATTR_MIN_STACK_SIZE
	.align		4
.L_73:
        /*00cc*/ 	.byte	0x04, 0x12
        /*00ce*/ 	.short	(.L_75 - .L_74)
	.align		4
.L_74:
        /*00d0*/ 	.word	index@(_Z14countnewmatrixPdS_m)
        /*00d4*/ 	.word	0x00000000
.L_75:


//--------------------- .nv.compat                --------------------------
	.section	.nv.compat,"",@"SHT_CUDA_COMPAT_INFO"
	.align	4
        /*0000*/ 	.byte	0x02, 0x09, 0x00, 0x00, 0x02, 0x02, 0x01, 0x00, 0x02, 0x05, 0x05, 0x00, 0x03, 0x07, 0x01, 0x01
        /*0010*/ 	.byte	0x02, 0x03, 0x00, 0x00, 0x02, 0x06, 0x01, 0x00, 0x04, 0x0b, 0x08, 0x00, 0x01, 0x00, 0x00, 0x00
        /*0020*/ 	.byte	0x00, 0x00, 0x00, 0x00


//--------------------- .nv.info._ZN3cub18CUB_300001_SM_10006detail6reduce28DeviceReduceSingleTileKernelINS2_10policy_hubIdjN4cuda3__47maximumIvEEE10Policy1000EPdSB_iS8_ddNS5_3std3__410__identityEEEvT0_T1_T2_T3_T4_T6_ --------------------------
	.section	.nv.info._ZN3cub18CUB_300001_SM_10006detail6reduce28DeviceReduceSingleTileKernelINS2_10policy_hubIdjN4cuda3__47maximumIvEEE10Policy1000EPdSB_iS8_ddNS5_3std3__410__identityEEEvT0_T1_T2_T3_T4_T6_,"",@"SHT_CUDA_INFO"
	.sectionflags	@""
	.align	4


	//----- nvinfo : EIATTR_CUDA_API_VERSION
	.align		4
        /*0000*/ 	.byte	0x04, 0x37
        /*0002*/ 	.short	(.L_77 - .L_76)
.L_76:
        /*0004*/ 	.word	0x00000082


	//----- nvinfo : EIATTR_KPARAM_INFO
	.align		4
.L_77:
        /*0008*/ 	.byte	0x04, 0x17
        /*000a*/ 	.short	(.L_79 - .L_78)
.L_78:
        /*000c*/ 	.word	0x00000000
        /*0010*/ 	.short	0x0005
        /*0012*/ 	.short	0x0020
        /*0014*/ 	.byte	0x00, 0xf0, 0x05, 0x00


	//----- nvinfo : EIATTR_KPARAM_INFO
	.align		4
.L_79:
        /*0018*/ 	.byte	0x04, 0x17
        /*001a*/ 	.short	(.L_81 - .L_80)
.L_80:
        /*001c*/ 	.word	0x00000000
        /*0020*/ 	.short	0x0004
        /*0022*/ 	.short	0x0018
        /*0024*/ 	.byte	0x00, 0xf0, 0x21, 0x00


	//----- nvinfo : EIATTR_KPARAM_INFO
	.align		4
.L_81:
        /*0028*/ 	.byte	0x04, 0x17
        /*002a*/ 	.short	(.L_83 - .L_82)
.L_82:
        /*002c*/ 	.word	0x00000000
        /*0030*/ 	.short	0x0003
        /*0032*/ 	.short	0x0014
        /*0034*/ 	.byte	0x00, 0xf0, 0x05, 0x00


	//----- nvinfo : EIATTR_KPARAM_INFO
	.align		4
.L_83:
        /*0038*/ 	.byte	0x04, 0x17
        /*003a*/ 	.short	(.L_85 - .L_84)
.L_84:
        /*003c*/ 	.word	0x00000000
        /*0040*/ 	.short	0x0002
        /*0042*/ 	.short	0x0010
        /*0044*/ 	.byte	0x00, 0xf0, 0x11, 0x00


	//----- nvinfo : EIATTR_KPARAM_INFO
	.align		4
.L_85:
        /*0048*/ 	.byte	0x04, 0x17
        /*004a*/ 	.short	(.L_87 - .L_86)
.L_86:
        /*004c*/ 	.word	0x00000000
        /*0050*/ 	.short	0x0001
        /*0052*/ 	.short	0x0008
        /*0054*/ 	.byte	0x00, 0xf5, 0x21, 0x00


	//----- nvinfo : EIATTR_KPARAM_INFO
	.align		4
.L_87:
        /*0058*/ 	.byte	0x04, 0x17
        /*005a*/ 	.short	(.L_89 - .L_88)
.L_88:
        /*005c*/ 	.word	0x00000000
        /*0060*/ 	.short	0x0000
        /*0062*/ 	.short	0x0000
        /*0064*/ 	.byte	0x00, 0xf5, 0x21, 0x00


	//----- nvinfo : EIATTR_SPARSE_MMA_MASK
	.align		4
.L_89:
        /*0068*/ 	.byte	0x03, 0x50
        /*006a*/ 	.short	0x0000


	//----- nvinfo : EIATTR_MAXREG_COUNT
	.align		4
        /*006c*/ 	.byte	0x03, 0x1b
        /*006e*/ 	.short	0x00ff


	//----- nvinfo : EIATTR_NUM_BARRIERS
	.align		4
        /*0070*/ 	.byte	0x02, 0x4c
        /*0072*/ 	.byte	0x01
	.zero		1


	//----- nvinfo : EIATTR_MERCURY_ISA_VERSION
	.align		4
        /*0074*/ 	.byte	0x03, 0x5f
        /*0076*/ 	.short	0x0101


	//----- nvinfo : EIATTR_COOP_GROUP_MASK_REGIDS
	.align		4
        /*0078*/ 	.byte	0x04, 0x29
        /*007a*/ 	.short	(.L_91 - .L_90)


	//   ....[0]....
.L_90:
        /*007c*/ 	.word	0xffffffff


	//   ....[1]....
        /*0080*/ 	.word	0xffffffff


	//   ....[2]....
        /*0084*/ 	.word	0xffffffff


	//   ....[3]....
        /*0088*/ 	.word	0xffffffff


	//   ....[4]....
        /*008c*/ 	.word	0xffffffff


	//   ....[5]....
        /*0090*/ 	.word	0xffffffff


	//   ....[6]....
        /*0094*/ 	.word	0xffffffff


	//   ....[7]....
        /*0098*/ 	.word	0xffffffff


	//   ....[8]....
        /*009c*/ 	.word	0xffffffff


	//   ....[9]....
        /*00a0*/ 	.word	0xffffffff


	//   ....[10]....
        /*00a4*/ 	.word	0xffffffff


	//   ....[11]....
        /*00a8*/ 	.word	0xffffffff


	//   ....[12]....
        /*00ac*/ 	.word	0xffffffff


	//   ....[13]....
        /*00b0*/ 	.word	0xffffffff


	//   ....[14]....
        /*00b4*/ 	.word	0xffffffff


	//   ....[15]....
        /*00b8*/ 	.word	0xffffffff


	//   ....[16]....
        /*00bc*/ 	.word	0xffffffff


	//   ....[17]....
        /*00c0*/ 	.word	0xffffffff


	//   ....[18]....
        /*00c4*/ 	.word	0xffffffff


	//   ....[19]....
        /*00c8*/ 	.word	0xffffffff


	//   ....[20]....
        /*00cc*/ 	.word	0xffffffff


	//   ....[21]....
        /*00d0*/ 	.word	0xffffffff


	//   ....[22]....
        /*00d4*/ 	.word	0xffffffff


	//   ....[23]....
        /*00d8*/ 	.word	0xffffffff


	//   ....[24]....
        /*00dc*/ 	.word	0xffffffff


	//   ....[25]....
        /*00e0*/ 	.word	0xffffffff


	//   ....[26]....
        /*00e4*/ 	.word	0xffffffff


	//   ....[27]....
        /*00e8*/ 	.word	0xffffffff


	//   ....[28]....
        /*00ec*/ 	.word	0xffffffff


	//   ....[29]....
        /*00f0*/ 	.word	0xffffffff


	//   ....[30]....
        /*00f4*/ 	.word	0xffffffff


	//   ....[31]....
        /*00f8*/ 	.word	0xffffffff


	//   ....[32]....
        /*00fc*/ 	.word	0xffffffff


	//   ....[33]....
        /*0100*/ 	.word	0xffffffff


	//   ....[34]....
        /*0104*/ 	.word	0xffffffff


	//   ....[35]....
        /*0108*/ 	.word	0xffffffff


	//   ....[36]....
        /*010c*/ 	.word	0xffffffff


	//   ....[37]....
        /*0110*/ 	.word	0xffffffff


	//   ....[38]....
        /*0114*/ 	.word	0xffffffff


	//   ....[39]....
        /*0118*/ 	.word	0xffffffff


	//   ....[40]....
        /*011c*/ 	.word	0xffffffff


	//   ....[41]....
        /*0120*/ 	.word	0xffffffff


	//   ....[42]....
        /*0124*/ 	.word	0xffffffff


	//   ....[43]....
        /*0128*/ 	.word	0xffffffff


	//   ....[44]....
        /*012c*/ 	.word	0xffffffff


	//   ....[45]....
        /*0130*/ 	.word	0xffffffff


	//   ....[46]....
        /*0134*/ 	.word	0xffffffff


	//   ....[47]....
        /*0138*/ 	.word	0xffffffff


	//   ....[48]....
        /*013c*/ 	.word	0xffffffff


	//   ....[49]....
        /*0140*/ 	.word	0xffffffff


	//   ....[50]....
        /*0144*/ 	.word	0xffffffff


	//   ....[51]....
        /*0148*/ 	.word	0xffffffff


	//   ....[52]....
        /*014c*/ 	.word	0xffffffff


	//   ....[53]....
        /*0150*/ 	.word	0xffffffff


	//   ....[54]....
        /*0154*/ 	.word	0xffffffff


	//   ....[55]....
        /*0158*/ 	.word	0xffffffff


	//   ....[56]....
        /*015c*/ 	.word	0xffffffff


	//   ....[57]....
        /*0160*/ 	.word	0xffffffff


	//   ....[58]....
        /*0164*/ 	.word	0xffffffff


	//   ....[59]....
        /*0168*/ 	.word	0xffffffff


	//----- nvinfo : EIATTR_COOP_GROUP_INSTR_OFFSETS
	.align		4
.L_91:
        /*016c*/ 	.byte	0x04, 0x28
        /*016e*/ 	.short	(.L_93 - .L_92)


	//   ....[0]....
.L_92:
        /*0170*/ 	.word	0x00000d30


	//   ....[1]....
        /*0174*/ 	.word	0x00000d40


	//   ....[2]....
        /*0178*/ 	.word	0x00000dd0


	//   ....[3]....
        /*017c*/ 	.word	0x00000e10


	//   ....[4]....
        /*0180*/ 	.word	0x00000e80


	//   ....[5]....
        /*0184*/ 	.word	0x00000ea0


	//   ....[6]....
        /*0188*/ 	.word	0x00000ef0


	//   ....[7]....
        /*018c*/ 	.word	0x00000f10


	//   ....[8]....
        /*0190*/ 	.word	0x00000f60


	//   ....[9]....
        /*0194*/ 	.word	0x00000f80


	//   ....[10]....
        /*0198*/ 	.word	0x00001280


	//   ....[11]....
        /*019c*/ 	.word	0x00001290


	//   ....[12]....
        /*01a0*/ 	.word	0x00001320


	//   ....[13]....
        /*01a4*/ 	.word	0x00001350


	//   ....[14]....
        /*01a8*/ 	.word	0x000013b0


	//   ....[15]....
        /*01ac*/ 	.word	0x000013e0


	//   ....[16]....
        /*01b0*/ 	.word	0x00001440


	//   ....[17]....
        /*01b4*/ 	.word	0x00001480


	//   ....[18]....
        /*01b8*/ 	.word	0x000014f0


	//   ....[19]....
        /*01bc*/ 	.word	0x00001530


	//   ....[20]....
        /*01c0*/ 	.word	0x00002960


	//   ....[21]....
        /*01c4*/ 	.word	0x00002970


	//   ....[22]....
        /*01c8*/ 	.word	0x00002a00


	//   ....[23]....
        /*01cc*/ 	.word	0x00002a30


	//   ....[24]....
        /*01d0*/ 	.word	0x00002aa0


	//   ....[25]....
        /*01d4*/ 	.word	0x00002ac0


	//   ....[26]....
        /*01d8*/ 	.word	0x00002b20


	//   ....[27]....
        /*01dc*/ 	.word	0x00002b30


	//   ....[28]....
        /*01e0*/ 	.word	0x00002b80


	//   ....[29]....
        /*01e4*/ 	.word	0x00002b90


	//   ....[30]....
        /*01e8*/ 	.word	0x00003a20


	//   ....[31]....
        /*01ec*/ 	.word	0x00003a30


	//   ....[32]....
        /*01f0*/ 	.word	0x00003ac0


	//   ....[33]....
        /*01f4*/ 	.word	0x00003b00


	//   ....[34]....
        /*01f8*/ 	.word	0x00003b80


	//   ....[35]....
        /*01fc*/ 	.word	0x00003bc0


	//   ....[36]....
        /*0200*/ 	.word	0x00003c20


	//   ....[37]....
        /*0204*/ 	.word	0x00003c50


	//   ....[38]....
        /*0208*/ 	.word	0x00003ca0


	//   ....[39]....
        /*020c*/ 	.word	0x00003cd0


	//   ....[40]....
        /*0210*/ 	.word	0x00003fb0


	//   ....[41]....
        /*0214*/ 	.word	0x00003fc0


	//   ....[42]....
        /*0218*/ 	.word	0x00004050


	//   ....[43]....
        /*021c*/ 	.word	0x00004080


	//   ....[44]....
        /*0220*/ 	.word	0x000040d0


	//   ....[45]....
        /*0224*/ 	.word	0x00004100


	//   ....[46]....
        /*0228*/ 	.word	0x00004170


	//   ....[47]....
        /*022c*/ 	.word	0x000041b0


	//   ....[48]....
        /*0230*/ 	.word	0x00004220


	//   ....[49]....
        /*0234*/ 	.word	0x00004250


	//   ....[50]....
        /*0238*/ 	.word	0x00005700


	//   ....[51]....
        /*023c*/ 	.word	0x00005710


	//   ....[52]....
        /*0240*/ 	.word	0x000057a0


	//   ....[53]....
        /*0244*/ 	.word	0x000057e0


	//   ....[54]....
        /*0248*/ 	.word	0x00005860


	//   ....[55]....
        /*024c*/ 	.word	0x000058a0


	//   ....[56]....
        /*0250*/ 	.word	0x00005900


	//   ....[57]....
        /*0254*/ 	.word	0x00005930


	//   ....[58]....
        /*0258*/ 	.word	0x00005980


	//   ....[59]....
        /*025c*/ 	.word	0x000059b0


	//----- nvinfo : EIATTR_VRC_CTA_INIT_COUNT
	.align		4
.L_93:
        /*0260*/ 	.byte	0x02, 0x4a
	.zero		1
	.zero		1


	//----- nvinfo : EIATTR_EXIT_INSTR_OFFSETS
	.align		4
        /*0264*/ 	.byte	0x04, 0x1c
        /*0266*/ 	.short	(.L_95 - .L_94)


	//   ....[0]....
.L_94:
        /*0268*/ 	.word	0x00000080


	//   ....[1]....
        /*026c*/ 	.word	0x000000c0


	//   ....[2]....
        /*0270*/ 	.word	0x00005c20


	//   ....[3]....
        /*0274*/ 	.word	0x00005ca0


	//----- nvinfo : EIATTR_MAX_THREADS
	.align		4
.L_95:
        /*0278*/ 	.byte	0x04, 0x05
        /*027a*/ 	.short	(.L_97 - .L_96)
.L_96:
        /*027c*/ 	.word	0x00000100
        /*0280*/ 	.word	0x00000001
        /*0284*/ 	.word	0x00000001


	//----- nvinfo : EIATTR_CRS_STACK_SIZE
	.align		4
.L_97:
        /*0288*/ 	.byte	0x04, 0x1e
        /*028a*/ 	.short	(.L_99 - .L_98)
.L_98:
        /*028c*/ 	.word	0x00000000


	//----- nvinfo : EIATTR_CBANK_PARAM_SIZE
	.align		4
.L_99:
        /*0290*/ 	.byte	0x03, 0x19
        /*0292*/ 	.short	0x0021


	//----- nvinfo : EIATTR_PARAM_CBANK
	.align		4
        /*0294*/ 	.byte	0x04, 0x0a
        /*0296*/ 	.short	(.L_101 - .L_100)
	.align		4
.L_100:
        /*0298*/ 	.word	index@(.nv.constant0._ZN3cub18CUB_300001_SM_10006detail6reduce28DeviceReduceSingleTileKernelINS2_10policy_hubIdjN4cuda3__47maximumIvEEE10Policy1000EPdSB_iS8_ddNS5_3std3__410__identityEEEvT0_T1_T2_T3_T4_T6_)
        /*029c*/ 	.short	0x0380
        /*029e*/ 	.short	0x0021


	//----- nvinfo : EIATTR_SW_WAR
	.align		4
.L_101:
        /*02a0*/ 	.byte	0x04, 0x36
        /*02a2*/ 	.short	(.L_103 - .L_102)
.L_102:
        /*02a4*/ 	.word	0x00000008
.L_103:


//--------------------- .nv.info._ZN3cub18CUB_300001_SM_10006detail6reduce18DeviceReduceKernelINS2_10policy_hubIdjN4cuda3__47maximumIvEEE10Policy1000EPdjS8_dNS5_3std3__410__identityEEEvT0_PT3_T1_NS0_13GridEvenShareISI_EET2_T4_ --------------------------
	.section	.nv.info._ZN3cub18CUB_300001_SM_10006detail6reduce18DeviceReduceKernelINS2_10policy_hubIdjN4cuda3__47maximumIvEEE10Policy1000EPdjS8_dNS5_3std3__410__identityEEEvT0_PT3_T1_NS0_13GridEvenShareISI_EET2_T4_,"",@"SHT_CUDA_INFO"
	.sectionflags	@""
	.align	4


	//----- nvinfo : EIATTR_CUDA_API_VERSION
	.align		4
        /*0000*/ 	.byte	0x04, 0x37
        /*0002*/ 	.short	(.L_105 - .L_104)
.L_104:
        /*0004*/ 	.word	0x00000082


	//----- nvinfo : EIATTR_KPARAM_INFO
	.align		4
.L_105:
        /*0008*/ 	.byte	0x04, 0x17
        /*000a*/ 	.short	(.L_107 - .L_106)
.L_106:
        /*000c*/ 	.word	0x00000000
        /*0010*/ 	.short	0x0005
        /*0012*/ 	.short	0x003d
        /*0014*/ 	.byte	0x00, 0xf0, 0x05, 0x00


	//----- nvinfo : EIATTR_KPARAM_INFO
	.align		4
.L_107:
        /*0018*/ 	.byte	0x04, 0x17
        /*001a*/ 	.short	(.L_109 - .L_108)
.L_108:
        /*001c*/ 	.word	0x00000000
        /*0020*/ 	.short	0x0004
        /*0022*/ 	.short	0x003c
        /*0024*/ 	.byte	0x00, 0xf0, 0x05, 0x00


	//----- nvinfo : EIATTR_KPARAM_INFO
	.align		4
.L_109:
        /*0028*/ 	.byte	0x04, 0x17
        /*002a*/ 	.short	(.L_111 - .L_110)
.L_110:
        /*002c*/ 	.word	0x00000000
        /*0030*/ 	.short	0x0003
        /*0032*/ 	.short	0x0014
        /*0034*/ 	.byte	0x00, 0xf0, 0xa1, 0x00


	//----- nvinfo : EIATTR_KPARAM_INFO
	.align		4
.L_111:
        /*0038*/ 	.byte	0x04, 0x17
        /*003a*/ 	.short	(.L_113 - .L_112)
.L_112:
        /*003c*/ 	.word	0x00000000
        /*0040*/ 	.short	0x0002
        /*0042*/ 	.short	0x0010
        /*0044*/ 	.byte	0x00, 0xf0, 0x11, 0x00


	//----- nvinfo : EIATTR_KPARAM_INFO
	.align		4
.L_113:
        /*0048*/ 	.byte	0x04, 0x17
        /*004a*/ 	.short	(.L_115 - .L_114)
.L_114:
        /*004c*/ 	.word	0x00000000
        /*0050*/ 	.short	0x0001
        /*0052*/ 	.short	0x0008
        /*0054*/ 	.byte	0x00, 0xf5, 0x21, 0x00


	//----- nvinfo : EIATTR_KPARAM_INFO
	.align		4
.L_115:
        /*0058*/ 	.byte	0x04, 0x17
        /*005a*/ 	.short	(.L_117 - .L_116)
.L_116:
        /*005c*/ 	.word	0x00000000
        /*0060*/ 	.short	0x0000
        /*0062*/ 	.short	0x0000
        /*0064*/ 	.byte	0x00, 0xf5, 0x21, 0x00


	//----- nvinfo : EIATTR_SPARSE_MMA_MASK
	.align		4
.L_117:
        /*0068*/ 	.byte	0x03, 0x50
        /*006a*/ 	.short	0x0000


	//----- nvinfo : EIATTR_MAXREG_COUNT
	.align		4
        /*006c*/ 	.byte	0x03, 0x1b
        /*006e*/ 	.short	0x00ff


	//----- nvinfo : EIATTR_NUM_BARRIERS
	.align		4
        /*0070*/ 	.byte	0x02, 0x4c
        /*0072*/ 	.byte	0x01
	.zero		1


	//----- nvinfo : EIATTR_MERCURY_ISA_VERSION
	.align		4
        /*0074*/ 	.byte	0x03, 0x5f
        /*0076*/ 	.short	0x0101


	//----- nvinfo : EIATTR_COOP_GROUP_MASK_REGIDS
	.align		4
        /*0078*/ 	.byte	0x04, 0x29
        /*007a*/ 	.short	(.L_119 - .L_118)


	//   ....[0]....
.L_118:
        /*007c*/ 	.word	0xffffffff


	//   ....[1]....
        /*0080*/ 	.word	0xffffffff


	//   ....[2]....
        /*0084*/ 	.word	0xffffffff


	//   ....[3]....
        /*0088*/ 	.word	0xffffffff


	//   ....[4]....
        /*008c*/ 	.word	0xffffffff


	//   ....[5]....
        /*0090*/ 	.word	0xffffffff


	//   ....[6]....
        /*0094*/ 	.word	0xffffffff


	//   ....[7]....
        /*0098*/ 	.word	0xffffffff


	//   ....[8]....
        /*009c*/ 	.word	0xffffffff


	//   ....[9]....
        /*00a0*/ 	.word	0xffffffff


	//   ....[10]....
        /*00a4*/ 	.word	0xffffffff


	//   ....[11]....
        /*00a8*/ 	.word	0xffffffff


	//   ....[12]....
        /*00ac*/ 	.word	0xffffffff


	//   ....[13]....
        /*00b0*/ 	.word	0xffffffff


	//   ....[14]....
        /*00b4*/ 	.word	0xffffffff


	//   ....[15]....
        /*00b8*/ 	.word	0xffffffff


	//   ....[16]....
        /*00bc*/ 	.word	0xffffffff


	//   ....[17]....
        /*00c0*/ 	.word	0xffffffff


	//   ....[18]....
        /*00c4*/ 	.word	0xffffffff


	//   ....[19]....
        /*00c8*/ 	.word	0xffffffff


	//   ....[20]....
        /*00cc*/ 	.word	0xffffffff


	//   ....[21]....
        /*00d0*/ 	.word	0xffffffff


	//   ....[22]....
        /*00d4*/ 	.word	0xffffffff


	//   ....[23]....
        /*00d8*/ 	.word	0xffffffff


	//   ....[24]....
        /*00dc*/ 	.word	0xffffffff


	//   ....[25]....
        /*00e0*/ 	.word	0xffffffff


	//   ....[26]....
        /*00e4*/ 	.word	0xffffffff


	//   ....[27]....
        /*00e8*/ 	.word	0xffffffff


	//   ....[28]....
        /*00ec*/ 	.word	0xffffffff


	//   ....[29]....
        /*00f0*/ 	.word	0xffffffff


	//   ....[30]....
        /*00f4*/ 	.word	0xffffffff


	//   ....[31]....
        /*00f8*/ 	.word	0xffffffff


	//   ....[32]....
        /*00fc*/ 	.word	0xffffffff


	//   ....[33]....
        /*0100*/ 	.word	0xffffffff


	//   ....[34]....
        /*0104*/ 	.word	0xffffffff


	//   ....[35]....
        /*0108*/ 	.word	0xffffffff


	//   ....[36]....
        /*010c*/ 	.word	0xffffffff


	//   ....[37]....
        /*0110*/ 	.word	0xffffffff


	//   ....[38]....
        /*0114*/ 	.word	0xffffffff


	//   ....[39]....
        /*0118*/ 	.word	0xffffffff


	//   ....[40]....
        /*011c*/ 	.word	0xffffffff


	//   ....[41]....
        /*0120*/ 	.word	0xffffffff


	//   ....[42]....
        /*0124*/ 	.word	0xffffffff


	//   ....[43]....
        /*0128*/ 	.word	0xffffffff


	//   ....[44]....
        /*012c*/ 	.word	0xffffffff


	//   ....[45]....
        /*0130*/ 	.word	0xffffffff


	//   ....[46]....
        /*0134*/ 	.word	0xffffffff


	//   ....[47]....
        /*0138*/ 	.word	0xffffffff


	//   ....[48]....
        /*013c*/ 	.word	0xffffffff


	//   ....[49]....
        /*0140*/ 	.word	0xffffffff


	//   ....[50]....
        /*0144*/ 	.word	0xffffffff


	//   ....[51]....
        /*0148*/ 	.word	0xffffffff


	//   ....[52]....
        /*014c*/ 	.word	0xffffffff


	//   ....[53]....
        /*0150*/ 	.word	0xffffffff


	//   ....[54]....
        /*0154*/ 	.word	0xffffffff


	//   ....[55]....
        /*0158*/ 	.word	0xffffffff


	//   ....[56]....
        /*015c*/ 	.word	0xffffffff


	//   ....[57]....
        /*0160*/ 	.word	0xffffffff


	//   ....[58]....
        /*0164*/ 	.word	0xffffffff


	//   ....[59]....
        /*0168*/ 	.word	0xffffffff


	//----- nvinfo : EIATTR_COOP_GROUP_INSTR_OFFSETS
	.align		4
.L_119:
        /*016c*/ 	.byte	0x04, 0x28
        /*016e*/ 	.short	(.L_121 - .L_120)


	//   ....[0]....
.L_120:
        /*0170*/ 	.word	0x000005c0


	//   ....[1]....
        /*0174*/ 	.word	0x000005d0


	//   ....[2]....
        /*0178*/ 	.word	0x00000660


	//   ....[3]....
        /*017c*/ 	.word	0x00000670


	//   ....[4]....
        /*0180*/ 	.word	0x000006d0


	//   ....[5]....
        /*0184*/ 	.word	0x00000700


	//   ....[6]....
        /*0188*/ 	.word	0x00000780


	//   ....[7]....
        /*018c*/ 	.word	0x00000790


	//   ....[8]....
        /*0190*/ 	.word	0x000007e0


	//   ....[9]....
        /*0194*/ 	.word	0x000007f0


	//   ....[10]....
        /*0198*/ 	.word	0x00000ad0


	//   ....[11]....
        /*019c*/ 	.word	0x00000ae0


	//   ....[12]....
        /*01a0*/ 	.word	0x00000b70


	//   ....[13]....
        /*01a4*/ 	.word	0x00000b90


	//   ....[14]....
        /*01a8*/ 	.word	0x00000bf0


	//   ....[15]....
        /*01ac*/ 	.word	0x00000c10


	//   ....[16]....
        /*01b0*/ 	.word	0x00000c70


	//   ....[17]....
        /*01b4*/ 	.word	0x00000ca0


	//   ....[18]....
        /*01b8*/ 	.word	0x00000d20


	//   ....[19]....
        /*01bc*/ 	.word	0x00000d40


	//   ....[20]....
        /*01c0*/ 	.word	0x00001b60


	//   ....[21]....
        /*01c4*/ 	.word	0x00001b70


	//   ....[22]....
        /*01c8*/ 	.word	0x00001c00


	//   ....[23]....
        /*01cc*/ 	.word	0x00001c30


	//   ....[24]....
        /*01d0*/ 	.word	0x00001ca0


	//   ....[25]....
        /*01d4*/ 	.word	0x00001cc0


	//   ....[26]....
        /*01d8*/ 	.word	0x00001d20


	//   ....[27]....
        /*01dc*/ 	.word	0x00001d30


	//   ....[28]....
        /*01e0*/ 	.word	0x00001d80


	//   ....[29]....
        /*01e4*/ 	.word	0x00001d90


	//   ....[30]....
        /*01e8*/ 	.word	0x00002530


	//   ....[31]....
        /*01ec*/ 	.word	0x00002540


	//   ....[32]....
        /*01f0*/ 	.word	0x000025d0


	//   ....[33]....
        /*01f4*/ 	.word	0x000025e0


	//   ....[34]....
        /*01f8*/ 	.word	0x00002640


	//   ....[35]....
        /*01fc*/ 	.word	0x00002670


	//   ....[36]....
        /*0200*/ 	.word	0x000026f0


	//   ....[37]....
        /*0204*/ 	.word	0x00002700


	//   ....[38]....
        /*0208*/ 	.word	0x00002750


	//   ....[39]....
        /*020c*/ 	.word	0x00002760


	//   ....[40]....
        /*0210*/ 	.word	0x00002a60


	//   ....[41]....
        /*0214*/ 	.word	0x00002a70


	//   ....[42]....
        /*0218*/ 	.word	0x00002b00


	//   ....[43]....
        /*021c*/ 	.word	0x00002b20


	//   ....[44]....
        /*0220*/ 	.word	0x00002b80


	//   ....[45]....
        /*0224*/ 	.word	0x00002ba0


	//   ....[46]....
        /*0228*/ 	.word	0x00002c00


	//   ....[47]....
        /*022c*/ 	.word	0x00002c40


	//   ....[48]....
        /*0230*/ 	.word	0x00002cc0


	//   ....[49]....
        /*0234*/ 	.word	0x00002ce0


	//   ....[50]....
        /*0238*/ 	.word	0x00003b40


	//   ....[51]....
        /*023c*/ 	.word	0x00003b50


	//   ....[52]....
        /*0240*/ 	.word	0x00003be0


	//   ....[53]....
        /*0244*/ 	.word	0x00003bf0


	//   ....[54]....
        /*0248*/ 	.word	0x00003c50


	//   ....[55]....
        /*024c*/ 	.word	0x00003c80


	//   ....[56]....
        /*0250*/ 	.word	0x00003d00


	//   ....[57]....
        /*0254*/ 	.word	0x00003d10


	//   ....[58]....
        /*0258*/ 	.word	0x00003d60


	//   ....[59]....
        /*025c*/ 	.word	0x00003d70


	//----- nvinfo : EIATTR_VRC_CTA_INIT_COUNT
	.align		4
.L_121:
        /*0260*/ 	.byte	0x02, 0x4a
	.zero		1
	.zero		1


	//----- nvinfo : EIATTR_EXIT_INSTR_OFFSETS
	.align		4
        /*0264*/ 	.byte	0x04, 0x1c
        /*0266*/ 	.short	(.L_123 - .L_122)


	//   ....[0]....
.L_122:
        /*0268*/ 	.word	0x00003fe0


	//   ....[1]....
        /*026c*/ 	.word	0x00004040


	//----- nvinfo : EIATTR_MAX_THREADS
	.align		4
.L_123:
        /*0270*/ 	.byte	0x04, 0x05
        /*0272*/ 	.short	(.L_125 - .L_124)
.L_124:
        /*0274*/ 	.word	0x00000100
        /*0278*/ 	.word	0x00000001
        /*027c*/ 	.word	0x00000001


	//----- nvinfo : EIATTR_CRS_STACK_SIZE
	.align		4
.L_125:
        /*0280*/ 	.byte	0x04, 0x1e
        /*0282*/ 	.short	(.L_127 - .L_126)
.L_126:
        /*0284*/ 	.word	0x00000000


	//----- nvinfo : EIATTR_CBANK_PARAM_SIZE
	.align		4
.L_127:
        /*0288*/ 	.byte	0x03, 0x19
        /*028a*/ 	.short	0x003e


	//----- nvinfo : EIATTR_PARAM_CBANK
	.align		4
        /*028c*/ 	.byte	0x04, 0x0a
        /*028e*/ 	.short	(.L_129 - .L_128)
	.align		4
.L_128:
        /*0290*/ 	.word	index@(.nv.constant0._ZN3cub18CUB_300001_SM_10006detail6reduce18DeviceReduceKernelINS2_10policy_hubIdjN4cuda3__47maximumIvEEE10Policy1000EPdjS8_dNS5_3std3__410__identityEEEvT0_PT3_T1_NS0_13GridEvenShareISI_EET2_T4_)
        /*0294*/ 	.short	0x0380
        /*0296*/ 	.short	0x003e


	//----- nvinfo : EIATTR_SW_WAR
	.align		4
.L_129:
        /*0298*/ 	.byte	0x04, 0x36
        /*029a*/ 	.short	(.L_131 - .L_130)
.L_130:
        /*029c*/ 	.word	0x00000008
.L_131:


//--------------------- .nv.info._ZN3cub18CUB_300001_SM_10006detail6reduce28DeviceReduceSingleTileKernelINS2_10policy_hubIdjN4cuda3__47maximumIvEEE10Policy1000EPdSB_jS8_ddNS5_3std3__410__identityEEEvT0_T1_T2_T3_T4_T6_ --------------------------
	.section	.nv.info._ZN3cub18CUB_300001_SM_10006detail6reduce28DeviceReduceSingleTileKernelINS2_10policy_hubIdjN4cuda3__47maximumIvEEE10Policy1000EPdSB_jS8_ddNS5_3std3__410__identityEEEvT0_T1_T2_T3_T4_T6_,"",@"SHT_CUDA_INFO"
	.sectionflags	@""
	.align	4


	//----- nvinfo : EIATTR_CUDA_API_VERSION
	.align		4
        /*0000*/ 	.byte	0x04, 0x37
        /*0002*/ 	.short	(.L_133 - .L_132)
.L_132:
        /*0004*/ 	.word	0x00000082


	//----- nvinfo : EIATTR_KPARAM_INFO
	.align		4
.L_133:
        /*0008*/ 	.byte	0x04, 0x17
        /*000a*/ 	.short	(.L_135 - .L_134)
.L_134:
        /*000c*/ 	.word	0x00000000
        /*0010*/ 	.short	0x0005
        /*0012*/ 	.short	0x0020
        /*0014*/ 	.byte	0x00, 0xf0, 0x05, 0x00


	//----- nvinfo : EIATTR_KPARAM_INFO
	.align		4
.L_135:
        /*0018*/ 	.byte	0x04, 0x17
        /*001a*/ 	.short	(.L_137 - .L_136)
.L_136:
        /*001c*/ 	.word	0x00000000
        /*0020*/ 	.short	0x0004
        /*0022*/ 	.short	0x0018
        /*0024*/ 	.byte	0x00, 0xf0, 0x21, 0x00


	//----- nvinfo : EIATTR_KPARAM_INFO
	.align		4
.L_137:
        /*0028*/ 	.byte	0x04, 0x17
        /*002a*/ 	.short	(.L_139 - .L_138)
.L_138:
        /*002c*/ 	.word	0x00000000
        /*0030*/ 	.short	0x0003
        /*0032*/ 	.short	0x0014
        /*0034*/ 	.byte	0x00, 0xf0, 0x05, 0x00


	//----- nvinfo : EIATTR_KPARAM_INFO
	.align		4
.L_139:
        /*0038*/ 	.byte	0x04, 0x17
        /*003a*/ 	.short	(.L_141 - .L_140)
.L_140:
        /*003c*/ 	.word	0x00000000
        /*0040*/ 	.short	0x0002
        /*0042*/ 	.short	0x0010
        /*0044*/ 	.byte	0x00, 0xf0, 0x11, 0x00


	//----- nvinfo : EIATTR_KPARAM_INFO
	.align		4
.L_141:
        /*0048*/ 	.byte	0x04, 0x17
        /*004a*/ 	.short	(.L_143 - .L_142)
.L_142:
        /*004c*/ 	.word	0x00000000
        /*0050*/ 	.short	0x0001
        /*0052*/ 	.short	0x0008
        /*0054*/ 	.byte	0x00, 0xf5, 0x21, 0x00


	//----- nvinfo : EIATTR_KPARAM_INFO
	.align		4
.L_143:
        /*0058*/ 	.byte	0x04, 0x17
        /*005a*/ 	.short	(.L_145 - .L_144)
.L_144:
        /*005c*/ 	.word	0x00000000
        /*0060*/ 	.short	0x0000
        /*0062*/ 	.short	0x0000
        /*0064*/ 	.byte	0x00, 0xf5, 0x21, 0x00


	//----- nvinfo : EIATTR_SPARSE_MMA_MASK
	.align		4
.L_145:
        /*0068*/ 	.byte	0x03, 0x50
        /*006a*/ 	.short	0x0000


	//----- nvinfo : EIATTR_MAXREG_COUNT
	.align		4
        /*006c*/ 	.byte	0x03, 0x1b
        /*006e*/ 	.short	0x00ff


	//----- nvinfo : EIATTR_NUM_BARRIERS
	.align		4
        /*0070*/ 	.byte	0x02, 0x4c
        /*0072*/ 	.byte	0x01
	.zero		1


	//----- nvinfo : EIATTR_MERCURY_ISA_VERSION
	.align		4
        /*0074*/ 	.byte	0x03, 0x5f
        /*0076*/ 	.short	0x0101


	//----- nvinfo : EIATTR_COOP_GROUP_MASK_REGIDS
	.align		4
        /*0078*/ 	.byte	0x04, 0x29
        /*007a*/ 	.short	(.L_147 - .L_146)


	//   ....[0]....
.L_146:
        /*007c*/ 	.word	0xffffffff


	//   ....[1]....
        /*0080*/ 	.word	0xffffffff


	//   ....[2]....
        /*0084*/ 	.word	0xffffffff


	//   ....[3]....
        /*0088*/ 	.word	0xffffffff


	//   ....[4]....
        /*008c*/ 	.word	0xffffffff


	//   ....[5]....
        /*0090*/ 	.word	0xffffffff


	//   ....[6]....
        /*0094*/ 	.word	0xffffffff


	//   ....[7]....
        /*0098*/ 	.word	0xffffffff


	//   ....[8]....
        /*009c*/ 	.word	0xffffffff


	//   ....[9]....
        /*00a0*/ 	.word	0xffffffff


	//   ....[10]....
        /*00a4*/ 	.word	0xffffffff


	//   ....[11]....
        /*00a8*/ 	.word	0xffffffff


	//   ....[12]....
        /*00ac*/ 	.word	0xffffffff


	//   ....[13]....
        /*00b0*/ 	.word	0xffffffff


	//   ....[14]....
        /*00b4*/ 	.word	0xffffffff


	//   ....[15]....
        /*00b8*/ 	.word	0xffffffff


	//   ....[16]....
        /*00bc*/ 	.word	0xffffffff


	//   ....[17]....
        /*00c0*/ 	.word	0xffffffff


	//   ....[18]....
        /*00c4*/ 	.word	0xffffffff


	//   ....[19]....
        /*00c8*/ 	.word	0xffffffff


	//   ....[20]....
        /*00cc*/ 	.word	0xffffffff


	//   ....[21]....
        /*00d0*/ 	.word	0xffffffff


	//   ....[22]....
        /*00d4*/ 	.word	0xffffffff


	//   ....[23]....
        /*00d8*/ 	.word	0xffffffff


	//   ....[24]....
        /*00dc*/ 	.word	0xffffffff


	//   ....[25]....
        /*00e0*/ 	.word	0xffffffff


	//   ....[26]....
        /*00e4*/ 	.word	0xffffffff


	//   ....[27]....
        /*00e8*/ 	.word	0xffffffff


	//   ....[28]....
        /*00ec*/ 	.word	0xffffffff


	//   ....[29]....
        /*00f0*/ 	.word	0xffffffff


	//   ....[30]....
        /*00f4*/ 	.word	0xffffffff


	//   ....[31]....
        /*00f8*/ 	.word	0xffffffff


	//   ....[32]....
        /*00fc*/ 	.word	0xffffffff


	//   ....[33]....
        /*0100*/ 	.word	0xffffffff


	//   ....[34]....
        /*0104*/ 	.word	0xffffffff


	//   ....[35]....
        /*0108*/ 	.word	0xffffffff


	//   ....[36]....
        /*010c*/ 	.word	0xffffffff


	//   ....[37]....
        /*0110*/ 	.word	0xffffffff


	//   ....[38]....
        /*0114*/ 	.word	0xffffffff


	//   ....[39]....
        /*0118*/ 	.word	0xffffffff


	//   ....[40]....
        /*011c*/ 	.word	0xffffffff


	//   ....[41]....
        /*0120*/ 	.word	0xffffffff


	//   ....[42]....
        /*0124*/ 	.word	0xffffffff


	//   ....[43]....
        /*0128*/ 	.word	0xffffffff


	//   ....[44]....
        /*012c*/ 	.word	0xffffffff


	//   ....[45]....
        /*0130*/ 	.word	0xffffffff


	//   ....[46]....
        /*0134*/ 	.word	0xffffffff


	//   ....[47]....
        /*0138*/ 	.word	0xffffffff


	//   ....[48]....
        /*013c*/ 	.word	0xffffffff


	//   ....[49]....
        /*0140*/ 	.word	0xffffffff


	//   ....[50]....
        /*0144*/ 	.word	0xffffffff


	//   ....[51]....
        /*0148*/ 	.word	0xffffffff


	//   ....[52]....
        /*014c*/ 	.word	0xffffffff


	//   ....[53]....
        /*0150*/ 	.word	0xffffffff


	//   ....[54]....
        /*0154*/ 	.word	0xffffffff


	//   ....[55]....
        /*0158*/ 	.word	0xffffffff


	//   ....[56]....
        /*015c*/ 	.word	0xffffffff


	//   ....[57]....
        /*0160*/ 	.word	0xffffffff


	//   ....[58]....
        /*0164*/ 	.word	0xffffffff


	//   ....[59]....
        /*0168*/ 	.word	0xffffffff


	//----- nvinfo : EIATTR_COOP_GROUP_INSTR_OFFSETS
	.align		4
.L_147:
        /*016c*/ 	.byte	0x04, 0x28
        /*016e*/ 	.short	(.L_149 - .L_148)


	//   ....[0]....
.L_148:
        /*0170*/ 	.word	0x00000cb0


	//   ....[1]....
        /*0174*/ 	.word	0x00000cc0


	//   ....[2]....
        /*0178*/ 	.word	0x00000d50


	//   ....[3]....
        /*017c*/ 	.word	0x00000d90


	//   ....[4]....
        /*0180*/ 	.word	0x00000e10


	//   ....[5]....
        /*0184*/ 	.word	0x00000e40


	//   ....[6]....
        /*0188*/ 	.word	0x00000e90


	//   ....[7]....
        /*018c*/ 	.word	0x00000ec0


	//   ....[8]....
        /*0190*/ 	.word	0x00000f10


	//   ....[9]....
        /*0194*/ 	.word	0x00000f40


	//   ....[10]....
        /*0198*/ 	.word	0x00001240


	//   ....[11]....
        /*019c*/ 	.word	0x00001250


	//   ....[12]....
        /*01a0*/ 	.word	0x000012e0


	//   ....[13]....
        /*01a4*/ 	.word	0x00001310


	//   ....[14]....
        /*01a8*/ 	.word	0x00001370


	//   ....[15]....
        /*01ac*/ 	.word	0x000013a0


	//   ....[16]....
        /*01b0*/ 	.word	0x00001400


	//   ....[17]....
        /*01b4*/ 	.word	0x00001440


	//   ....[18]....
        /*01b8*/ 	.word	0x000014b0


	//   ....[19]....
        /*01bc*/ 	.word	0x000014f0


	//   ....[20]....
        /*01c0*/ 	.word	0x00002180


	//   ....[21]....
        /*01c4*/ 	.word	0x00002190


	//   ....[22]....
        /*01c8*/ 	.word	0x00002220


	//   ....[23]....
        /*01cc*/ 	.word	0x00002250


	//   ....[24]....
        /*01d0*/ 	.word	0x000022c0


	//   ....[25]....
        /*01d4*/ 	.word	0x000022e0


	//   ....[26]....
        /*01d8*/ 	.word	0x00002340


	//   ....[27]....
        /*01dc*/ 	.word	0x00002350


	//   ....[28]....
        /*01e0*/ 	.word	0x000023a0


	//   ....[29]....
        /*01e4*/ 	.word	0x000023b0


	//   ....[30]....
        /*01e8*/ 	.word	0x000031c0


	//   ....[31]....
        /*01ec*/ 	.word	0x000031d0


	//   ....[32]....
        /*01f0*/ 	.word	0x00003260


	//   ....[33]....
        /*01f4*/ 	.word	0x000032a0


	//   ....[34]....
        /*01f8*/ 	.word	0x00003320


	//   ....[35]....
        /*01fc*/ 	.word	0x00003360


	//   ....[36]....
        /*0200*/ 	.word	0x000033c0


	//   ....[37]....
        /*0204*/ 	.word	0x000033f0


	//   ....[38]....
        /*0208*/ 	.word	0x00003440


	//   ....[39]....
        /*020c*/ 	.word	0x00003470


	//   ....[40]....
        /*0210*/ 	.word	0x00003750


	//   ....[41]....
        /*0214*/ 	.word	0x00003760


	//   ....[42]....
        /*0218*/ 	.word	0x000037f0


	//   ....[43]....
        /*021c*/ 	.word	0x00003820


	//   ....[44]....
        /*0220*/ 	.word	0x00003870


	//   ....[45]....
        /*0224*/ 	.word	0x000038a0


	//   ....[46]....
        /*0228*/ 	.word	0x00003910


	//   ....[47]....
        /*022c*/ 	.word	0x00003950


	//   ....[48]....
        /*0230*/ 	.word	0x000039c0


	//   ....[49]....
        /*0234*/ 	.word	0x000039f0


	//   ....[50]....
        /*0238*/ 	.word	0x00004730


	//   ....[51]....
        /*023c*/ 	.word	0x00004740


	//   ....[52]....
        /*0240*/ 	.word	0x000047d0


	//   ....[53]....
        /*0244*/ 	.word	0x00004800


	//   ....[54]....
        /*0248*/ 	.word	0x00004870


	//   ....[55]....
        /*024c*/ 	.word	0x00004890


	//   ....[56]....
        /*0250*/ 	.word	0x000048f0


	//   ....[57]....
        /*0254*/ 	.word	0x00004900


	//   ....[58]....
        /*0258*/ 	.word	0x00004950


	//   ....[59]....
        /*025c*/ 	.word	0x00004960


	//----- nvinfo : EIATTR_VRC_CTA_INIT_COUNT
	.align		4
.L_149:
        /*0260*/ 	.byte	0x02, 0x4a
	.zero		1
	.zero		1


	//----- nvinfo : EIATTR_EXIT_INSTR_OFFSETS
	.align		4
        /*0264*/ 	.byte	0x04, 0x1c
        /*0266*/ 	.short	(.L_151 - .L_150)


	//   ....[0]....
.L_150:
        /*0268*/ 	.word	0x00000080


	//   ....[1]....
        /*026c*/ 	.word	0x000000c0


	//   ....[2]....
        /*0270*/ 	.word	0x00004bd0


	//   ....[3]....
        /*0274*/ 	.word	0x00004c50


	//----- nvinfo : EIATTR_MAX_THREADS
	.align		4
.L_151:
        /*0278*/ 	.byte	0x04, 0x05
        /*027a*/ 	.short	(.L_153 - .L_152)
.L_152:
        /*027c*/ 	.word	0x00000100
        /*0280*/ 	.word	0x00000001
        /*0284*/ 	.word	0x00000001


	//----- nvinfo : EIATTR_CRS_STACK_SIZE
	.align		4
.L_153:
        /*0288*/ 	.byte	0x04, 0x1e
        /*028a*/ 	.short	(.L_155 - .L_154)
.L_154:
        /*028c*/ 	.word	0x00000000


	//----- nvinfo : EIATTR_CBANK_PARAM_SIZE
	.align		4
.L_155:
        /*0290*/ 	.byte	0x03, 0x19
        /*0292*/ 	.short	0x0021


	//----- nvinfo : EIATTR_PARAM_CBANK
	.align		4
        /*0294*/ 	.byte	0x04, 0x0a
        /*0296*/ 	.short	(.L_157 - .L_156)
	.align		4
.L_156:
        /*0298*/ 	.word	index@(.nv.constant0._ZN3cub18CUB_300001_SM_10006detail6reduce28DeviceReduceSingleTileKernelINS2_10policy_hubIdjN4cuda3__47maximumIvEEE10Policy1000EPdSB_jS8_ddNS5_3std3__410__identityEEEvT0_T1_T2_T3_T4_T6_)
        /*029c*/ 	.short	0x0380
        /*029e*/ 	.short	0x0021


	//----- nvinfo : EIATTR_SW_WAR
	.align		4
.L_157:
        /*02a0*/ 	.byte	0x04, 0x36
        /*02a2*/ 	.short	(.L_159 - .L_158)
.L_158:
        /*02a4*/ 	.word	0x00000008
.L_159:


//--------------------- .nv.info._ZN3cub18CUB_300001_SM_10006detail11EmptyKernelIvEEvv --------------------------
	.section	.nv.info._ZN3cub18CUB_300001_SM_10006detail11EmptyKernelIvEEvv,"",@"SHT_CUDA_INFO"
	.sectionflags	@""
	.align	4


	//----- nvinfo : EIATTR_CUDA_API_VERSION
	.align		4
        /*0000*/ 	.byte	0x04, 0x37
        /*0002*/ 	.short	(.L_161 - .L_160)
.L_160:
        /*0004*/ 	.word	0x00000082


	//----- nvinfo : EIATTR_SPARSE_MMA_MASK
	.align		4
.L_161:
        /*0008*/ 	.byte	0x03, 0x50
        /*000a*/ 	.short	0x0000


	//----- nvinfo : EIATTR_MAXREG_COUNT
	.align		4
        /*000c*/ 	.byte	0x03, 0x1b
        /*000e*/ 	.short	0x00ff


	//----- nvinfo : EIATTR_MERCURY_ISA_VERSION
	.align		4
        /*0010*/ 	.byte	0x03, 0x5f
        /*0012*/ 	.short	0x0101


	//----- nvinfo : EIATTR_VRC_CTA_INIT_COUNT
	.align		4
        /*0014*/ 	.byte	0x02, 0x4a
	.zero		1
	.zero		1


	//----- nvinfo : EIATTR_EXIT_INSTR_OFFSETS
	.align		4
        /*0018*/ 	.byte	0x04, 0x1c
        /*001a*/ 	.short	(.L_163 - .L_162)


	//   ....[0]....
.L_162:
        /*001c*/ 	.word	0x00000010


	//----- nvinfo : EIATTR_SW_WAR
	.align		4
.L_163:
        /*0020*/ 	.byte	0x04, 0x36
        /*0022*/ 	.short	(.L_165 - .L_164)
.L_164:
        /*0024*/ 	.word	0x00000008
.L_165:


//--------------------- .nv.info._Z7finderrPdS_S_ --------------------------
	.section	.nv.info._Z7finderrPdS_S_,"",@"SHT_CUDA_INFO"
	.sectionflags	@""
	.align	4


	//----- nvinfo : EIATTR_CUDA_API_VERSION
	.align		4
        /*0000*/ 	.byte	0x04, 0x37
        /*0002*/ 	.short	(.L_167 - .L_166)
.L_166:
        /*0004*/ 	.word	0x00000082


	//----- nvinfo : EIATTR_KPARAM_INFO
	.align		4
.L_167:
        /*0008*/ 	.byte	0x04, 0x17
        /*000a*/ 	.short	(.L_169 - .L_168)
.L_168:
        /*000c*/ 	.word	0x00000000
        /*0010*/ 	.short	0x0002
        /*0012*/ 	.short	0x0010
        /*0014*/ 	.byte	0x00, 0xf5, 0x21, 0x00


	//----- nvinfo : EIATTR_KPARAM_INFO
	.align		4
.L_169:
        /*0018*/ 	.byte	0x04, 0x17
        /*001a*/ 	.short	(.L_171 - .L_170)
.L_170:
        /*001c*/ 	.word	0x00000000
        /*0020*/ 	.short	0x0001
        /*0022*/ 	.short	0x0008
        /*0024*/ 	.byte	0x00, 0xf5, 0x21, 0x00


	//----- nvinfo : EIATTR_KPARAM_INFO
	.align		4
.L_171:
        /*0028*/ 	.byte	0x04, 0x17
        /*002a*/ 	.short	(.L_173 - .L_172)
.L_172:
        /*002c*/ 	.word	0x00000000
        /*0030*/ 	.short	0x0000
        /*0032*/ 	.short	0x0000
        /*0034*/ 	.byte	0x00, 0xf5, 0x21, 0x00


	//----- nvinfo : EIATTR_SPARSE_MMA_MASK
	.align		4
.L_173:
        /*0038*/ 	.byte	0x03, 0x50
        /*003a*/ 	.short	0x0000


	//----- nvinfo : EIATTR_MAXREG_COUNT
	.align		4
        /*003c*/ 	.byte	0x03, 0x1b
        /*003e*/ 	.short	0x00ff


	//----- nvinfo : EIATTR_MERCURY_ISA_VERSION
	.align		4
        /*0040*/ 	.byte	0x03, 0x5f
        /*0042*/ 	.short	0x0101


	//----- nvinfo : EIATTR_VRC_CTA_INIT_COUNT
	.align		4
        /*0044*/ 	.byte	0x02, 0x4a
	.zero		1
	.zero		1


	//----- nvinfo : EIATTR_EXIT_INSTR_OFFSETS
	.align		4
        /*0048*/ 	.byte	0x04, 0x1c
        /*004a*/ 	.short	(.L_175 - .L_174)


	//   ....[0]....
.L_174:
        /*004c*/ 	.word	0x00000070


	//   ....[1]....
        /*0050*/ 	.word	0x00000140


	//----- nvinfo : EIATTR_CBANK_PARAM_SIZE
	.align		4
.L_175:
        /*0054*/ 	.byte	0x03, 0x19
        /*0056*/ 	.short	0x0018


	//----- nvinfo : EIATTR_PARAM_CBANK
	.align		4
        /*0058*/ 	.byte	0x04, 0x0a
        /*005a*/ 	.short	(.L_177 - .L_176)
	.align		4
.L_176:
        /*005c*/ 	.word	index@(.nv.constant0._Z7finderrPdS_S_)
        /*0060*/ 	.short	0x0380
        /*0062*/ 	.short	0x0018


	//----- nvinfo : EIATTR_SW_WAR
	.align		4
.L_177:
        /*0064*/ 	.byte	0x04, 0x36
        /*0066*/ 	.short	(.L_179 - .L_178)
.L_178:
        /*0068*/ 	.word	0x00000008
.L_179:


//--------------------- .nv.info._Z14countnewmatrixPdS_m --------------------------
	.section	.nv.info._Z14countnewmatrixPdS_m,"",@"SHT_CUDA_INFO"
	.sectionflags	@""
	.align	4


	//----- nvinfo : EIATTR_CUDA_API_VERSION
	.align		4
        /*0000*/ 	.byte	0x04, 0x37
        /*0002*/ 	.short	(.L_181 - .L_180)
.L_180:
        /*0004*/ 	.word	0x00000082


	//----- nvinfo : EIATTR_KPARAM_INFO
	.align		4
.L_181:
        /*0008*/ 	.byte	0x04, 0x17
        /*000a*/ 	.short	(.L_183 - .L_182)
.L_182:
        /*000c*/ 	.word	0x00000000
        /*0010*/ 	.short	0x0002
        /*0012*/ 	.short	0x0010
        /*0014*/ 	.byte	0x00, 0xf0, 0x21, 0x00


	//----- nvinfo : EIATTR_KPARAM_INFO
	.align		4
.L_183:
        /*0018*/ 	.byte	0x04, 0x17
        /*001a*/ 	.short	(.L_185 - .L_184)
.L_184:
        /*001c*/ 	.word	0x00000000
        /*0020*/ 	.short	0x0001
        /*0022*/ 	.short	0x0008
        /*0024*/ 	.byte	0x00, 0xf5, 0x21, 0x00


	//----- nvinfo : EIATTR_KPARAM_INFO
	.align		4
.L_185:
        /*0028*/ 	.byte	0x04, 0x17
        /*002a*/ 	.short	(.L_187 - .L_186)
.L_186:
        /*002c*/ 	.word	0x00000000
        /*0030*/ 	.short	0x0000
        /*0032*/ 	.short	0x0000
        /*0034*/ 	.byte	0x00, 0xf5, 0x21, 0x00


	//----- nvinfo : EIATTR_SPARSE_MMA_MASK
	.align		4
.L_187:
        /*0038*/ 	.byte	0x03, 0x50
        /*003a*/ 	.short	0x0000


	//----- nvinfo : EIATTR_MAXREG_COUNT
	.align		4
        /*003c*/ 	.byte	0x03, 0x1b
        /*003e*/ 	.short	0x00ff


	//----- nvinfo : EIATTR_MERCURY_ISA_VERSION
	.align		4
        /*0040*/ 	.byte	0x03, 0x5f
        /*0042*/ 	.short	0x0101


	//----- nvinfo : EIATTR_VRC_CTA_INIT_COUNT
	.align		4
        /*0044*/ 	.byte	0x02, 0x4a
	.zero		1
	.zero		1


	//----- nvinfo : EIATTR_EXIT_INSTR_OFFSETS
	.align		4
        /*0048*/ 	.byte	0x04, 0x1c
        /*004a*/ 	.short	(.L_189 - .L_188)


	//   ....[0]....
.L_188:
        /*004c*/ 	.word	0x00000050


	//   ....[1]....
        /*0050*/ 	.word	0x00000250


	//----- nvinfo : EIATTR_CBANK_PARAM_SIZE
	.align		4
.L_189:
        /*0054*/ 	.byte	0x03, 0x19
        /*0056*/ 	.short	0x0018


	//----- nvinfo : EIATTR_PARAM_CBANK
	.align		4
        /*0058*/ 	.byte	0x04, 0x0a
        /*005a*/ 	.short	(.L_191 - .L_190)
	.align		4
.L_190:
        /*005c*/ 	.word	index@(.nv.constant0._Z14countnewmatrixPdS_m)
        /*0060*/ 	.short	0x0380
        /*0062*/ 	.short	0x0018


	//----- nvinfo : EIATTR_SW_WAR
	.align		4
.L_191:
        /*0064*/ 	.byte	0x04, 0x36
        /*0066*/ 	.short	(.L_193 - .L_192)
.L_192:
        /*0068*/ 	.word	0x00000008
.L_193:


//--------------------- .nv.callgraph             --------------------------
	.section	.nv.callgraph,"",@"SHT_CUDA_CALLGRAPH"
	.align	4
	.sectionentsize	8
	.align		4
        /*0000*/ 	.word	0x00000000
	.align		4
        /*0004*/ 	.word	0xffffffff
	.align		4
        /*0008*/ 	.word	0x00000000
	.align		4
        /*000c*/ 	.word	0xfffffffe
	.align		4
        /*0010*/ 	.word	0x00000000
	.align		4
        /*0014*/ 	.word	0xfffffffd
	.align		4
        /*0018*/ 	.word	0x00000000
	.align		4
        /*001c*/ 	.word	0xfffffffc


//--------------------- .nv.constant4             --------------------------
	.section	.nv.constant4,"a",@progbits
	.align	8
	.align		8
.nv.constant4:
        /*0000*/ 	.dword	_ZN34_INTERNAL_8aff6e68_4_k_cu_28c15a924cuda3std3__45__cpo5beginE
	.align		8
        /*0008*/ 	.dword	_ZN34_INTERNAL_8aff6e68_4_k_cu_28c15a924cuda3std3__45__cpo3endE
	.align		8
        /*0010*/ 	.dword	_ZN34_INTERNAL_8aff6e68_4_k_cu_28c15a924cuda3std3__45__cpo6cbeginE
	.align		8
        /*0018*/ 	.dword	_ZN34_INTERNAL_8aff6e68_4_k_cu_28c15a924cuda3std3__45__cpo4cendE
	.align		8
        /*0020*/ 	.dword	_ZN34_INTERNAL_8aff6e68_4_k_cu_28c15a924cuda3std3__45__cpo6rbeginE
	.align		8
        /*0028*/ 	.dword	_ZN34_INTERNAL_8aff6e68_4_k_cu_28c15a924cuda3std3__45__cpo4rendE
	.align		8
        /*0030*/ 	.dword	_ZN34_INTERNAL_8aff6e68_4_k_cu_28c15a924cuda3std3__45__cpo7crbeginE
	.align		8
        /*0038*/ 	.dword	_ZN34_INTERNAL_8aff6e68_4_k_cu_28c15a924cuda3std3__45__cpo5crendE
	.align		8
        /*0040*/ 	.dword	_ZN34_INTERNAL_8aff6e68_4_k_cu_28c15a924cuda3std3__436_GLOBAL__N__8aff6e68_4_k_cu_28c15a926ignoreE
	.align		8
        /*0048*/ 	.dword	_ZN34_INTERNAL_8aff6e68_4_k_cu_28c15a924cuda3std3__419piecewise_constructE
	.align		8
        /*0050*/ 	.dword	_ZN34_INTERNAL_8aff6e68_4_k_cu_28c15a924cuda3std3__48in_placeE
	.align		8
        /*0058*/ 	.dword	_ZN34_INTERNAL_8aff6e68_4_k_cu_28c15a924cuda3std3__420unreachable_sentinelE
	.align		8
        /*0060*/ 	.dword	_ZN34_INTERNAL_8aff6e68_4_k_cu_28c15a924cuda3std3__47nulloptE
	.align		8
        /*0068*/ 	.dword	_ZN34_INTERNAL_8aff6e68_4_k_cu_28c15a924cuda3std3__48unexpectE
	.align		8
        /*0070*/ 	.dword	_ZN34_INTERNAL_8aff6e68_4_k_cu_28c15a924cuda3std6ranges3__45__cpo4swapE
	.align		8
        /*0078*/ 	.dword	_ZN34_INTERNAL_8aff6e68_4_k_cu_28c15a924cuda3std6ranges3__45__cpo9iter_moveE
	.align		8
        /*0080*/ 	.dword	_ZN34_INTERNAL_8aff6e68_4_k_cu_28c15a924cuda3std6ranges3__45__cpo5beginE
	.align		8
        /*0088*/ 	.dword	_ZN34_INTERNAL_8aff6e68_4_k_cu_28c15a924cuda3std6ranges3__45__cpo3endE
	.align		8
        /*0090*/ 	.dword	_ZN34_INTERNAL_8aff6e68_4_k_cu_28c15a924cuda3std6ranges3__45__cpo6cbeginE
	.align		8
        /*0098*/ 	.dword	_ZN34_INTERNAL_8aff6e68_4_k_cu_28c15a924cuda3std6ranges3__45__cpo4cendE
	.align		8
        /*00a0*/ 	.dword	_ZN34_INTERNAL_8aff6e68_4_k_cu_28c15a924cuda3std6ranges3__45__cpo7advanceE
	.align		8
        /*00a8*/ 	.dword	_ZN34_INTERNAL_8aff6e68_4_k_cu_28c15a924cuda3std6ranges3__45__cpo9iter_swapE
	.align		8
        /*00b0*/ 	.dword	_ZN34_INTERNAL_8aff6e68_4_k_cu_28c15a924cuda3std6ranges3__45__cpo4nextE
	.align		8
        /*00b8*/ 	.dword	_ZN34_INTERNAL_8aff6e68_4_k_cu_28c15a924cuda3std6ranges3__45__cpo4prevE
	.align		8
        /*00c0*/ 	.dword	_ZN34_INTERNAL_8aff6e68_4_k_cu_28c15a924cuda3std6ranges3__45__cpo4dataE
	.align		8
        /*00c8*/ 	.dword	_ZN34_INTERNAL_8aff6e68_4_k_cu_28c15a924cuda3std6ranges3__45__cpo5cdataE
	.align		8
        /*00d0*/ 	.dword	_ZN34_INTERNAL_8aff6e68_4_k_cu_28c15a924cuda3std6ranges3__45__cpo4sizeE
	.align		8
        /*00d8*/ 	.dword	_ZN34_INTERNAL_8aff6e68_4_k_cu_28c15a924cuda3std6ranges3__45__cpo5ssizeE
	.align		8
        /*00e0*/ 	.dword	_ZN34_INTERNAL_8aff6e68_4_k_cu_28c15a924cuda3std6ranges3__45__cpo8distanceE
	.align		8
        /*00e8*/ 	.dword	_ZN34_INTERNAL_8aff6e68_4_k_cu_28c15a926thrust24THRUST_300001_SM_1000_NS6system6detail10sequential3seqE
	.align		8
        /*00f0*/ 	.dword	_ZN34_INTERNAL_8aff6e68_4_k_cu_28c15a926thrust24THRUST_300001_SM_1000_NS12placeholders2_1E
	.align		8
        /*00f8*/ 	.dword	_ZN34_INTERNAL_8aff6e68_4_k_cu_28c15a926thrust24THRUST_300001_SM_1000_NS12placeholders2_2E
	.align		8
        /*0100*/ 	.dword	_ZN34_INTERNAL_8aff6e68_4_k_cu_28c15a926thrust24THRUST_300001_SM_1000_NS12placeholders2_3E
	.align		8
        /*0108*/ 	.dword	_ZN34_INTERNAL_8aff6e68_4_k_cu_28c15a926thrust24THRUST_300001_SM_1000_NS12placeholders2_4E
	.align		8
        /*0110*/ 	.dword	_ZN34_INTERNAL_8aff6e68_4_k_cu_28c15a926thrust24THRUST_300001_SM_1000_NS12placeholders2_5E
	.align		8
        /*0118*/ 	.dword	_ZN34_INTERNAL_8aff6e68_4_k_cu_28c15a926thrust24THRUST_300001_SM_1000_NS12placeholders2_6E
	.align		8
        /*0120*/ 	.dword	_ZN34_INTERNAL_8aff6e68_4_k_cu_28c15a926thrust24THRUST_300001_SM_1000_NS12placeholders2_7E
	.align		8
        /*0128*/ 	.dword	_ZN34_INTERNAL_8aff6e68_4_k_cu_28c15a926thrust24THRUST_300001_SM_1000_NS12placeholders2_8E
	.align		8
        /*0130*/ 	.dword	_ZN34_INTERNAL_8aff6e68_4_k_cu_28c15a926thrust24THRUST_300001_SM_1000_NS12placeholders2_9E
	.align		8
        /*0138*/ 	.dword	_ZN34_INTERNAL_8aff6e68_4_k_cu_28c15a926thrust24THRUST_300001_SM_1000_NS12placeholders3_10E


//--------------------- .text._ZN3cub18CUB_300001_SM_10006detail6reduce28DeviceReduceSingleTileKernelINS2_10policy_hubIdjN4cuda3__47maximumIvEEE10Policy1000EPdSB_iS8_ddNS5_3std3__410__identityEEEvT0_T1_T2_T3_T4_T6_ --------------------------
	.section	.text._ZN3cub18CUB_300001_SM_10006detail6reduce28DeviceReduceSingleTileKernelINS2_10policy_hubIdjN4cuda3__47maximumIvEEE10Policy1000EPdSB_iS8_ddNS5_3std3__410__identityEEEvT0_T1_T2_T3_T4_T6_,"ax",@progbits
	.align	128
        .global         _ZN3cub18CUB_300001_SM_10006detail6reduce28DeviceReduceSingleTileKernelINS2_10policy_hubIdjN4cuda3__47maximumIvEEE10Policy1000EPdSB_iS8_ddNS5_3std3__410__identityEEEvT0_T1_T2_T3_T4_T6_
        .type           _ZN3cub18CUB_300001_SM_10006detail6reduce28DeviceReduceSingleTileKernelINS2_10policy_hubIdjN4cuda3__47maximumIvEEE10Policy1000EPdSB_iS8_ddNS5_3std3__410__identityEEEvT0_T1_T2_T3_T4_T6_,@function
        .size           _ZN3cub18CUB_300001_SM_10006detail6reduce28DeviceReduceSingleTileKernelINS2_10policy_hubIdjN4cuda3__47maximumIvEEE10Policy1000EPdSB_iS8_ddNS5_3std3__410__identityEEEvT0_T1_T2_T3_T4_T6_,(.L_x_149 - _ZN3cub18CUB_300001_SM_10006detail6reduce28DeviceReduceSingleTileKernelINS2_10policy_hubIdjN4cuda3__47maximumIvEEE10Policy1000EPdSB_iS8_ddNS5_3std3__410__identityEEEvT0_T1_T2_T3_T4_T6_)
        .other          _ZN3cub18CUB_300001_SM_10006detail6reduce28DeviceReduceSingleTileKernelINS2_10policy_hubIdjN4cuda3__47maximumIvEEE10Policy1000EPdSB_iS8_ddNS5_3std3__410__identityEEEvT0_T1_T2_T3_T4_T6_,@"STO_CUDA_ENTRY STV_DEFAULT"
_ZN3cub18CUB_300001_SM_10006detail6reduce28DeviceReduceSingleTileKernelINS2_10policy_hubIdjN4cuda3__47maximumIvEEE10Policy1000EPdSB_iS8_ddNS5_3std3__410__identityEEEvT0_T1_T2_T3_T4_T6_:
.text._ZN3cub18CUB_300001_SM_10006detail6reduce28DeviceReduceSingleTileKernelINS2_10policy_hubIdjN4cuda3__47maximumIvEEE10Policy1000EPdSB_iS8_ddNS5_3std3__410__identityEEEvT0_T1_T2_T3_T4_T6_:
[----:B------:R-:W-:Y:S01]  /*0000*/  LDC R1, c[0x0][0x37c] ;  /* 0x0000df00ff017b82 */ /* 0x000fe20000000800 */
[----:B------:R-:W0:Y:S01]  /*0010*/  LDCU UR4, c[0x0][0x390] ;  /* 0x00007200ff0477ac */ /* 0x000e220008000800 */
[----:B------:R-:W1:Y:S01]  /*0020*/  LDCU.64 UR6, c[0x0][0x358] ;  /* 0x00006b00ff0677ac */ /* 0x000e620008000a00 */
[----:B0-----:R-:W-:-:S05]  /*0030*/  IMAD.U32 R4, RZ, RZ, UR4 ;  /* 0x00000004ff047e24 */ /* 0x001fca000f8e00ff */
[----:B------:R-:W-:-:S13]  /*0040*/  ISETP.NE.AND P0, PT, R4, RZ, PT ;  /* 0x000000ff0400720c */ /* 0x000fda0003f05270 */
[----:B-1----:R-:W-:Y:S05]  /*0050*/  @P0 BRA `(.L_x_0) ;  /* 0x00000000001c0947 */ /* 0x002fea0003800000 */
[----:B------:R-:W0:Y:S02]  /*0060*/  S2R R0, SR_TID.X ;  /* 0x0000000000007919 */ /* 0x000e240000002100 */
[----:B0-----:R-:W-:-:S13]  /*0070*/  ISETP.NE.AND P0, PT, R0, RZ, PT ;  /* 0x000000ff0000720c */ /* 0x001fda0003f05270 */
[----:B------:R-:W-:Y:S05]  /*0080*/  @P0 EXIT ;  /* 0x000000000000094d */ /* 0x000fea0003800000 */
[----:B------:R-:W0:Y:S08]  /*0090*/  LDC.64 R2, c[0x0][0x388] ;  /* 0x0000e200ff027b82 */ /* 0x000e300000000a00 */
[----:B------:R-:W0:Y:S02]  /*00a0*/  LDC.64 R4, c[0x0][0x398] ;  /* 0x0000e600ff047b82 */ /* 0x000e240000000a00 */
[----:B0-----:R-:W-:Y:S01]  /*00b0*/  STG.E.64 desc[UR6][R2.64], R4 ;  /* 0x0000000402007986 */ /* 0x001fe2000c101b06 */
[----:B------:R-:W-:Y:S05]  /*00c0*/  EXIT ;  /* 0x000000000000794d */ /* 0x000fea0003800000 */
.L_x_0:
[----:B------:R-:W0:Y:S01]  /*00d0*/  LDCU UR4, c[0x0][0x380] ;  /* 0x00007000ff0477ac */ /* 0x000e220008000800 */
[----:B------:R-:W-:Y:S01]  /*00e0*/  BSSY.RECONVERGENT B0, `(.L_x_1) ;  /* 0x00005b3000007945 */ /* 0x000fe20003800200 */
[----:B0-----:R-:W-:-:S09]  /*00f0*/  ULOP3.LUT UP0, URZ, UR4, 0x1f, URZ, 0xc0, !UPT ;  /* 0x0000001f04ff7892 */ /* 0x001fd2000f80c0ff */
[----:B------:R-:W-:Y:S05]  /*0100*/  BRA.U UP0, `(.L_x_2) ;  /* 0x0000002d003c7547 */ /* 0x000fea000b800000 */
[----:B------:R-:W-:-:S13]  /*0110*/  ISETP.GT.AND P0, PT, R4, 0x7ff, PT ;  /* 0x000007ff0400780c */ /* 0x000fda0003f04270 */
[----:B------:R-:W-:Y:S05]  /*0120*/  @P0 BRA `(.L_x_3) ;  /* 0x0000001400e80947 */ /* 0x000fea0003800000 */
[----:B------:R-:W0:Y:S01]  /*0130*/  S2R R3, SR_TID.X ;  /* 0x0000000000037919 */ /* 0x000e220000002100 */
[----:B------:R-:W-:Y:S01]  /*0140*/  BSSY.RECONVERGENT B1, `(.L_x_4) ;  /* 0x0000009000017945 */ /* 0x000fe20003800200 */
[----:B------:R-:W-:Y:S02]  /*0150*/  CS2R R6, SRZ ;  /* 0x0000000000067805 */ /* 0x000fe4000001ff00 */
[----:B0-----:R-:W-:Y:S01]  /*0160*/  ISETP.GE.AND P0, PT, R3, R4, PT ;  /* 0x000000040300720c */ /* 0x001fe20003f06270 */
[----:B------:R-:W-:-:S12]  /*0170*/  IMAD.MOV.U32 R5, RZ, RZ, R3 ;  /* 0x000000ffff057224 */ /* 0x000fd800078e0003 */
[----:B------:R-:W-:Y:S05]  /*0180*/  @P0 BRA `(.L_x_5) ;  /* 0x0000000000100947 */ /* 0x000fea0003800000 */
[----:B------:R-:W0:Y:S02]  /*0190*/  LDC.64 R6, c[0x0][0x380] ;  /* 0x0000e000ff067b82 */ /* 0x000e240000000a00 */
[----:B0-----:R-:W-:-:S06]  /*01a0*/  IMAD.WIDE.U32 R6, R3, 0x8, R6 ;  /* 0x0000000803067825 */ /* 0x001fcc00078e0006 */
[----:B------:R-:W5:Y:S01]  /*01b0*/  LDG.E.64.CONSTANT R6, desc[UR6][R6.64] ;  /* 0x0000000606067981 */ /* 0x000f62000c1e9b00 */
[----:B------:R-:W-:-:S07]  /*01c0*/  VIADD R5, R3, 0x100 ;  /* 0x0000010003057836 */ /* 0x000fce0000000000 */
.L_x_5:
[----:B------:R-:W-:Y:S05]  /*01d0*/  BSYNC.RECONVERGENT B1 ;  /* 0x0000000000017941 */ /* 0x000fea0003800200 */
.L_x_4:
[----:B------:R-:W-:Y:S01]  /*01e0*/  ISETP.GE.AND P0, PT, R5, R4, PT ;  /* 0x000000040500720c */ /* 0x000fe20003f06270 */
[----:B------:R-:W-:-:S12]  /*01f0*/  BSSY.RECONVERGENT B1, `(.L_x_6) ;  /* 0x00000b0000017945 */ /* 0x000fd80003800200 */
[----:B------:R-:W-:Y:S05]  /*0200*/  @P0 BRA `(.L_x_7) ;  /* 0x0000000800b80947 */ /* 0x000fea0003800000 */
[----:B------:R-:W-:Y:S01]  /*0210*/  LOP3.LUT R9, RZ, R5, RZ, 0x33, !PT ;  /* 0x00000005ff097212 */ /* 0x000fe200078e33ff */
[----:B------:R-:W-:Y:S04]  /*0220*/  BSSY.RECONVERGENT B2, `(.L_x_8) ;  /* 0x0000019000027945 */ /* 0x000fe80003800200 */
[----:B------:R-:W-:-:S05]  /*0230*/  IMAD.IADD R0, R9, 0x1, R4 ;  /* 0x0000000109007824 */ /* 0x000fca00078e0204 */
[C---:B------:R-:W-:Y:S02]  /*0240*/  LOP3.LUT R2, R0.reuse, 0x300, RZ, 0xc0, !PT ;  /* 0x0000030000027812 */ /* 0x040fe400078ec0ff */
[----:B------:R-:W-:Y:S02]  /*0250*/  ISETP.GE.U32.AND P0, PT, R0, 0x300, PT ;  /* 0x000003000000780c */ /* 0x000fe40003f06070 */
[----:B------:R-:W-:-:S13]  /*0260*/  ISETP.NE.AND P1, PT, R2, 0x300, PT ;  /* 0x000003000200780c */ /* 0x000fda0003f25270 */
[----:B------:R-:W-:Y:S05]  /*0270*/  @!P1 BRA `(.L_x_9) ;  /* 0x00000000004c9947 */ /* 0x000fea0003800000 */
[----:B------:R-:W0:Y:S01]  /*0280*/  LDC.64 R8, c[0x0][0x380] ;  /* 0x0000e000ff087b82 */ /* 0x000e220000000a00 */
[----:B------:R-:W-:-:S04]  /*0290*/  LEA.HI R0, R0, 0x1, RZ, 0x18 ;  /* 0x0000000100007811 */ /* 0x000fc800078fc0ff */
[----:B------:R-:W-:-:S05]  /*02a0*/  LOP3.LUT R0, R0, 0x3, RZ, 0xc0, !PT ;  /* 0x0000000300007812 */ /* 0x000fca00078ec0ff */
[----:B------:R-:W-:Y:S02]  /*02b0*/  IMAD.MOV R0, RZ, RZ, -R0 ;  /* 0x000000ffff007224 */ /* 0x000fe400078e0a00 */
[----:B0-----:R-:W-:-:S04]  /*02c0*/  IMAD.WIDE.U32 R8, R5, 0x8, R8 ;  /* 0x0000000805087825 */ /* 0x001fc800078e0008 */
[----:B------:R-:W-:Y:S02]  /*02d0*/  IMAD.MOV.U32 R2, RZ, RZ, R8 ;  /* 0x000000ffff027224 */ /* 0x000fe400078e0008 */
[----:B------:R-:W-:-:S07]  /*02e0*/  IMAD.MOV.U32 R11, RZ, RZ, R9 ;  /* 0x000000ffff0b7224 */ /* 0x000fce00078e0009 */
.L_x_10:
[----:B------:R-:W-:Y:S02]  /*02f0*/  IMAD.MOV.U32 R8, RZ, RZ, R2 ;  /* 0x000000ffff087224 */ /* 0x000fe400078e0002 */
[----:B------:R-:W-:-:S06]  /*0300*/  IMAD.MOV.U32 R9, RZ, RZ, R11 ;  /* 0x000000ffff097224 */ /* 0x000fcc00078e000b */
[----:B------:R-:W2:Y:S01]  /*0310*/  LDG.E.64.CONSTANT R8, desc[UR6][R8.64] ;  /* 0x0000000608087981 */ /* 0x000ea2000c1e9b00 */
[----:B------:R-:W-:Y:S01]  /*0320*/  VIADD R0, R0, 0x1 ;  /* 0x0000000100007836 */ /* 0x000fe20000000000 */
[----:B------:R-:W-:Y:S01]  /*0330*/  IADD3 R2, P3, PT, R2, 0x800, RZ ;  /* 0x0000080002027810 */ /* 0x000fe20007f7e0ff */
[----:B------:R-:W-:-:S03]  /*0340*/  VIADD R5, R5, 0x100 ;  /* 0x0000010005057836 */ /* 0x000fc60000000000 */
[----:B------:R-:W-:Y:S01]  /*0350*/  ISETP.NE.AND P2, PT, R0, RZ, PT ;  /* 0x000000ff0000720c */ /* 0x000fe20003f45270 */
[----:B------:R-:W-:Y:S01]  /*0360*/  IMAD.X R11, RZ, RZ, R11, P3 ;  /* 0x000000ffff0b7224 */ /* 0x000fe200018e060b */
[----:B--2--5:R-:W-:-:S06]  /*0370*/  DSETP.GEU.AND P1, PT, R6, R8, PT ;  /* 0x000000080600722a */ /* 0x024fcc0003f2e000 */
[----:B------:R-:W-:Y:S02]  /*0380*/  FSEL R6, R8, R6, !P1 ;  /* 0x0000000608067208 */ /* 0x000fe40004800000 */
[----:B------:R-:W-:-:S03]  /*0390*/  FSEL R7, R9, R7, !P1 ;  /* 0x0000000709077208 */ /* 0x000fc60004800000 */
[----:B------:R-:W-:Y:S05]  /*03a0*/  @P2 BRA `(.L_x_10) ;  /* 0xfffffffc00d02947 */ /* 0x000fea000383ffff */
.L_x_9:
[----:B------:R-:W-:Y:S05]  /*03b0*/  BSYNC.RECONVERGENT B2 ;  /* 0x0000000000027941 */ /* 0x000fea0003800200 */
.L_x_8:
[----:B------:R-:W-:Y:S05]  /*03c0*/  @!P0 BRA `(.L_x_7) ;  /* 0x0000000800488947 */ /* 0x000fea0003800000 */
[----:B------:R-:W-:Y:S01]  /*03d0*/  IMAD.IADD R0, R4, 0x1, -R5 ;  /* 0x0000000104007824 */ /* 0x000fe200078e0a05 */
[----:B------:R-:W-:Y:S01]  /*03e0*/  BSSY.RECONVERGENT B2, `(.L_x_11) ;  /* 0x0000051000027945 */ /* 0x000fe20003800200 */
[----:B------:R-:W-:-:S03]  /*03f0*/  PLOP3.LUT P0, PT, PT, PT, PT, 0x80, 0x8 ;  /* 0x000000000008781c */ /* 0x000fc60003f0f070 */
[----:B------:R-:W-:-:S13]  /*0400*/  ISETP.GT.AND P1, PT, R0, 0xc00, PT ;  /* 0x00000c000000780c */ /* 0x000fda0003f24270 */
[----:B------:R-:W-:Y:S05]  /*0410*/  @!P1 BRA `(.L_x_12) ;  /* 0x0000000400349947 */ /* 0x000fea0003800000 */
[----:B------:R-:W0:Y:S01]  /*0420*/  LDC.64 R8, c[0x0][0x380] ;  /* 0x0000e000ff087b82 */ /* 0x000e220000000a00 */
[----:B------:R-:W-:Y:S01]  /*0430*/  PLOP3.LUT P0, PT, PT, PT, PT, 0x8, 0x80 ;  /* 0x000000000080781c */ /* 0x000fe20003f0e170 */
[----:B------:R-:W-:-:S12]  /*0440*/  VIADD R0, R4, 0xfffff400 ;  /* 0xfffff40004007836 */ /* 0x000fd80000000000 */
.L_x_13:
[----:B0-----:R-:W-:-:S05]  /*0450*/  IMAD.WIDE R30, R5, 0x8, R8 ;  /* 0x00000008051e7825 */ /* 0x001fca00078e0208 */
[----:B------:R-:W2:Y:S04]  /*0460*/  LDG.E.64.CONSTANT R10, desc[UR6][R30.64] ;  /* 0x000000061e0a7981 */ /* 0x000ea8000c1e9b00 */
[----:B------:R-:W3:Y:S04]  /*0470*/  LDG.E.64.CONSTANT R12, desc[UR6][R30.64+0x800] ;  /* 0x000800061e0c7981 */ /* 0x000ee8000c1e9b00 */
[----:B------:R-:W4:Y:S01]  /*0480*/  LDG.E.64.CONSTANT R14, desc[UR6][R30.64+0x1000] ;  /* 0x001000061e0e7981 */ /* 0x000f22000c1e9b00 */
[----:B------:R-:W-:-:S03]  /*0490*/  VIADD R39, R5, 0x400 ;  /* 0x0000040005277836 */ /* 0x000fc60000000000 */
[----:B------:R-:W4:Y:S01]  /*04a0*/  LDG.E.64.CONSTANT R16, desc[UR6][R30.64+0x1800] ;  /* 0x001800061e107981 */ /* 0x000f22000c1e9b00 */
[----:B------:R-:W-:-:S05]  /*04b0*/  IMAD.WIDE R38, R39, 0x8, R8 ;  /* 0x0000000827267825 */ /* 0x000fca00078e0208 */
[----:B------:R-:W4:Y:S04]  /*04c0*/  LDG.E.64.CONSTANT R18, desc[UR6][R38.64] ;  /* 0x0000000626127981 */ /* 0x000f28000c1e9b00 */
[----:B------:R-:W4:Y:S04]  /*04d0*/  LDG.E.64.CONSTANT R20, desc[UR6][R38.64+0x800] ;  /* 0x0008000626147981 */ /* 0x000f28000c1e9b00 */
        /* <DEDUP_REMOVED lines=12> */
[----:B------:R-:W4:Y:S04]  /*05a0*/  LDG.E.64.CONSTANT R38, desc[UR6][R44.64+0x1000] ;  /* 0x001000062c267981 */ /* 0x000f28000c1e9b00 */
[----:B------:R-:W4:Y:S01]  /*05b0*/  LDG.E.64.CONSTANT R40, desc[UR6][R44.64+0x1800] ;  /* 0x001800062c287981 */ /* 0x000f22000c1e9b00 */
[----:B------:R-:W-:-:S05]  /*05c0*/  VIADD R5, R5, 0x1000 ;  /* 0x0000100005057836 */ /* 0x000fca0000000000 */
[----:B------:R-:W-:Y:S01]  /*05d0*/  ISETP.GE.AND P2, PT, R5, R0, PT ;  /* 0x000000000500720c */ /* 0x000fe20003f46270 */
[----:B--2--5:R-:W-:-:S06]  /*05e0*/  DSETP.GEU.AND P1, PT, R6, R10, PT ;  /* 0x0000000a0600722a */ /* 0x024fcc0003f2e000 */
[----:B------:R-:W-:Y:S02]  /*05f0*/  FSEL R6, R10, R6, !P1 ;  /* 0x000000060a067208 */ /* 0x000fe40004800000 */
[----:B------:R-:W-:-:S06]  /*0600*/  FSEL R7, R11, R7, !P1 ;  /* 0x000000070b077208 */ /* 0x000fcc0004800000 */
[----:B---3--:R-:W-:-:S06]  /*0610*/  DSETP.GEU.AND P1, PT, R6, R12, PT ;  /* 0x0000000c0600722a */ /* 0x008fcc0003f2e000 */
[----:B------:R-:W-:Y:S02]  /*0620*/  FSEL R6, R12, R6, !P1 ;  /* 0x000000060c067208 */ /* 0x000fe40004800000 */
[----:B------:R-:W-:-:S06]  /*0630*/  FSEL R7, R13, R7, !P1 ;  /* 0x000000070d077208 */ /* 0x000fcc0004800000 */
[----:B----4-:R-:W-:-:S06]  /*0640*/  DSETP.GEU.AND P1, PT, R6, R14, PT ;  /* 0x0000000e0600722a */ /* 0x010fcc0003f2e000 */
[----:B------:R-:W-:Y:S02]  /*0650*/  FSEL R6, R14, R6, !P1 ;  /* 0x000000060e067208 */ /* 0x000fe40004800000 */
[----:B------:R-:W-:-:S06]  /*0660*/  FSEL R7, R15, R7, !P1 ;  /* 0x000000070f077208 */ /* 0x000fcc0004800000 */
[----:B------:R-:W-:-:S06]  /*0670*/  DSETP.GEU.AND P1, PT, R6, R16, PT ;  /* 0x000000100600722a */ /* 0x000fcc0003f2e000 */
        /* <DEDUP_REMOVED lines=37> */
[----:B------:R-:W-:Y:S01]  /*08d0*/  FSEL R7, R41, R7, !P1 ;  /* 0x0000000729077208 */ /* 0x000fe20004800000 */
[----:B------:R-:W-:Y:S06]  /*08e0*/  @!P2 BRA `(.L_x_13) ;  /* 0xfffffff800d8a947 */ /* 0x000fec000383ffff */
.L_x_12:
[----:B------:R-:W-:Y:S05]  /*08f0*/  BSYNC.RECONVERGENT B2 ;  /* 0x0000000000027941 */ /* 0x000fea0003800200 */
.L_x_11:
[----:B------:R-:W-:Y:S01]  /*0900*/  IMAD.IADD R0, R4, 0x1, -R5 ;  /* 0x0000000104007824 */ /* 0x000fe200078e0a05 */
[----:B------:R-:W-:Y:S04]  /*0910*/  BSSY.RECONVERGENT B2, `(.L_x_14) ;  /* 0x0000029000027945 */ /* 0x000fe80003800200 */
[----:B------:R-:W-:-:S13]  /*0920*/  ISETP.GT.AND P1, PT, R0, 0x400, PT ;  /* 0x000004000000780c */ /* 0x000fda0003f24270 */
[----:B------:R-:W-:Y:S05]  /*0930*/  @!P1 BRA `(.L_x_15) ;  /* 0x0000000000989947 */ /* 0x000fea0003800000 */
[----:B------:R-:W0:Y:S02]  /*0940*/  LDC.64 R18, c[0x0][0x380] ;  /* 0x0000e000ff127b82 */ /* 0x000e240000000a00 */
        /* <DEDUP_REMOVED lines=11> */
[----:B------:R-:W-:Y:S01]  /*0a00*/  VIADD R5, R5, 0x800 ;  /* 0x0000080005057836 */ /* 0x000fe20000000000 */
        /* <DEDUP_REMOVED lines=20> */
[----:B------:R-:W-:Y:S02]  /*0b50*/  FSEL R7, R25, R7, !P0 ;  /* 0x0000000719077208 */ /* 0x000fe40004000000 */
[----:B------:R-:W-:-:S04]  /*0b60*/  PLOP3.LUT P0, PT, PT, PT, PT, 0x8, 0x80 ;  /* 0x000000000080781c */ /* 0x000fc80003f0e170 */
[----:B------:R-:W-:-:S06]  /*0b70*/  DSETP.GEU.AND P1, PT, R6, R26, PT ;  /* 0x0000001a0600722a */ /* 0x000fcc0003f2e000 */
[----:B------:R-:W-:Y:S02]  /*0b80*/  FSEL R6, R26, R6, !P1 ;  /* 0x000000061a067208 */ /* 0x000fe40004800000 */
[----:B------:R-:W-:-:S07]  /*0b90*/  FSEL R7, R27, R7, !P1 ;  /* 0x000000071b077208 */ /* 0x000fce0004800000 */
.L_x_15:
[----:B------:R-:W-:Y:S05]  /*0ba0*/  BSYNC.RECONVERGENT B2 ;  /* 0x0000000000027941 */ /* 0x000fea0003800200 */
.L_x_14:
[----:B------:R-:W-:-:S13]  /*0bb0*/  ISETP.LT.OR P0, PT, R5, R4, P0 ;  /* 0x000000040500720c */ /* 0x000fda0000701670 */
[----:B------:R-:W-:Y:S05]  /*0bc0*/  @!P0 BRA `(.L_x_7) ;  /* 0x0000000000488947 */ /* 0x000fea0003800000 */
[----:B------:R-:W0:Y:S02]  /*0bd0*/  LDC.64 R8, c[0x0][0x380] ;  /* 0x0000e000ff087b82 */ /* 0x000e240000000a00 */
[----:B0-----:R-:W-:-:S05]  /*0be0*/  IMAD.WIDE R8, R5, 0x8, R8 ;  /* 0x0000000805087825 */ /* 0x001fca00078e0208 */
[----:B------:R-:W2:Y:S04]  /*0bf0*/  LDG.E.64.CONSTANT R10, desc[UR6][R8.64] ;  /* 0x00000006080a7981 */ /* 0x000ea8000c1e9b00 */
[----:B------:R-:W3:Y:S04]  /*0c00*/  LDG.E.64.CONSTANT R12, desc[UR6][R8.64+0x800] ;  /* 0x00080006080c7981 */ /* 0x000ee8000c1e9b00 */
[----:B------:R-:W4:Y:S04]  /*0c10*/  LDG.E.64.CONSTANT R14, desc[UR6][R8.64+0x1000] ;  /* 0x00100006080e7981 */ /* 0x000f28000c1e9b00 */
[----:B------:R-:W4:Y:S01]  /*0c20*/  LDG.E.64.CONSTANT R16, desc[UR6][R8.64+0x1800] ;  /* 0x0018000608107981 */ /* 0x000f22000c1e9b00 */
        /* <DEDUP_REMOVED lines=11> */
[----:B------:R-:W-:-:S07]  /*0ce0*/  FSEL R7, R17, R7, !P0 ;  /* 0x0000000711077208 */ /* 0x000fce0004000000 */
.L_x_7:
[----:B------:R-:W-:Y:S05]  /*0cf0*/  BSYNC.RECONVERGENT B1 ;  /* 0x0000000000017941 */ /* 0x000fea0003800200 */
.L_x_6:
[----:B------:R-:W-:-:S13]  /*0d00*/  ISETP.GE.AND P0, PT, R4, 0x100, PT ;  /* 0x000001000400780c */ /* 0x000fda0003f06270 */
[----:B------:R-:W-:Y:S05]  /*0d10*/  @!P0 BRA `(.L_x_16) ;  /* 0x00000004003c8947 */ /* 0x000fea0003800000 */
[----:B------:R-:W0:Y:S01]  /*0d20*/  S2R R8, SR_LANEID ;  /* 0x0000000000087919 */ /* 0x000e220000000000 */
[----:B-----5:R-:W-:Y:S04]  /*0d30*/  SHFL.DOWN PT, R4, R6, 0x1, 0x1f ;  /* 0x08201f0006047f89 */ /* 0x020fe800000e0000 */
[----:B------:R-:W1:Y:S02]  /*0d40*/  SHFL.DOWN PT, R5, R7, 0x1, 0x1f ;  /* 0x08201f0007057f89 */ /* 0x000e6400000e0000 */
[----:B-1----:R-:W-:Y:S01]  /*0d50*/  DSETP.GEU.AND P1, PT, R6, R4, PT ;  /* 0x000000040600722a */ /* 0x002fe20003f2e000 */
[C---:B0-----:R-:W-:Y:S02]  /*0d60*/  ISETP.GT.AND P0, PT, R8.reuse, 0x1e, PT ;  /* 0x0000001e0800780c */ /* 0x041fe40003f04270 */
[----:B------:R-:W-:-:S03]  /*0d70*/  ISETP.NE.AND P2, PT, R8, RZ, PT ;  /* 0x000000ff0800720c */ /* 0x000fc60003f45270 */
[----:B------:R-:W-:Y:S02]  /*0d80*/  FSEL R9, R4, R6, !P1 ;  /* 0x0000000604097208 */ /* 0x000fe40004800000 */
[----:B------:R-:W-:Y:S02]  /*0d90*/  FSEL R5, R5, R7, !P1 ;  /* 0x0000000705057208 */ /* 0x000fe40004800000 */
[----:B------:R-:W-:Y:S02]  /*0da0*/  FSEL R6, R6, R9, P0 ;  /* 0x0000000906067208 */ /* 0x000fe40000000000 */
[----:B------:R-:W-:Y:S02]  /*0db0*/  FSEL R11, R7, R5, P0 ;  /* 0x00000005070b7208 */ /* 0x000fe40000000000 */
[----:B------:R-:W-:Y:S01]  /*0dc0*/  ISETP.GT.AND P0, PT, R8, 0x1d, PT ;  /* 0x0000001d0800780c */ /* 0x000fe20003f04270 */
[----:B------:R-:W-:Y:S01]  /*0dd0*/  SHFL.DOWN PT, R4, R6, 0x2, 0x1f ;  /* 0x08401f0006047f89 */ /* 0x000fe200000e0000 */
[----:B------:R-:W-:Y:S01]  /*0de0*/  @!P2 MOV R2, 0x400 ;  /* 0x000004000002a802 */ /* 0x000fe20000000f00 */
[----:B------:R-:W-:Y:S01]  /*0df0*/  IMAD.MOV.U32 R7, RZ, RZ, R11 ;  /* 0x000000ffff077224 */ /* 0x000fe200078e000b */
[----:B------:R-:W-:Y:S01]  /*0e00*/  @!P2 SHF.R.U32.HI R0, RZ, 0x2, R3 ;  /* 0x00000002ff00a819 */ /* 0x000fe20000011603 */
[----:B------:R-:W0:Y:S03]  /*0e10*/  SHFL.DOWN PT, R5, R11, 0x2, 0x1f ;  /* 0x08401f000b057f89 */ /* 0x000e2600000e0000 */
[----:B------:R-:W-:Y:S01]  /*0e20*/  @!P2 LOP3.LUT R0, R0, 0xf8, RZ, 0xc0, !PT ;  /* 0x000000f80000a812 */ /* 0x000fe200078ec0ff */
[----:B------:R-:W1:Y:S01]  /*0e30*/  @!P2 S2R R9, SR_CgaCtaId ;  /* 0x000000000009a919 */ /* 0x000e620000008800 */
[----:B0-----:R-:W-:-:S06]  /*0e40*/  DSETP.GEU.AND P1, PT, R6, R4, PT ;  /* 0x000000040600722a */ /* 0x001fcc0003f2e000 */
[----:B------:R-:W-:Y:S02]  /*0e50*/  @!P0 FSEL R6, R4, R6, !P1 ;  /* 0x0000000604068208 */ /* 0x000fe40004800000 */
[----:B------:R-:W-:Y:S02]  /*0e60*/  @!P0 FSEL R11, R5, R11, !P1 ;  /* 0x0000000b050b8208 */ /* 0x000fe40004800000 */
[----:B------:R-:W-:Y:S01]  /*0e70*/  ISETP.GT.AND P0, PT, R8, 0x1b, PT ;  /* 0x0000001b0800780c */ /* 0x000fe20003f04270 */
[----:B------:R-:W-:Y:S02]  /*0e80*/  SHFL.DOWN PT, R4, R6, 0x4, 0x1f ;  /* 0x08801f0006047f89 */ /* 0x000fe400000e0000 */
[----:B------:R-:W-:Y:S02]  /*0e90*/  IMAD.MOV.U32 R7, RZ, RZ, R11 ;  /* 0x000000ffff077224 */ /* 0x000fe400078e000b */
[----:B------:R-:W0:Y:S04]  /*0ea0*/  SHFL.DOWN PT, R5, R11, 0x4, 0x1f ;  /* 0x08801f000b057f89 */ /* 0x000e2800000e0000 */
        /* <DEDUP_REMOVED lines=14> */
[----:B0-----:R-:W-:Y:S01]  /*0f90*/  DSETP.GEU.AND P0, PT, R6, R4, PT ;  /* 0x000000040600722a */ /* 0x001fe20003f0e000 */
[----:B-1----:R-:W-:-:S05]  /*0fa0*/  @!P2 LEA R7, R9, R2, 0x18 ;  /* 0x000000020907a211 */ /* 0x002fca00078ec0ff */
[----:B------:R-:W-:Y:S01]  /*0fb0*/  FSEL R4, R4, R6, !P0 ;  /* 0x0000000604047208 */ /* 0x000fe20004000000 */
[----:B------:R-:W-:Y:S01]  /*0fc0*/  @!P2 IMAD.IADD R9, R0, 0x1, R7 ;  /* 0x000000010009a824 */ /* 0x000fe200078e0207 */
[----:B------:R-:W-:Y:S02]  /*0fd0*/  FSEL R5, R5, R11, !P0 ;  /* 0x0000000b05057208 */ /* 0x000fe40004000000 */
[----:B------:R-:W-:Y:S02]  /*0fe0*/  ISETP.NE.AND P0, PT, R3, RZ, PT ;  /* 0x000000ff0300720c */ /* 0x000fe40003f05270 */
[----:B------:R-:W-:Y:S01]  /*0ff0*/  FSEL R6, R6, R4, P1 ;  /* 0x0000000406067208 */ /* 0x000fe20000800000 */
[----:B------:R3:W-:Y:S01]  /*1000*/  @!P2 STS.64 [R9+0x8], R4 ;  /* 0x000008040900a388 */ /* 0x0007e20000000a00 */
[----:B------:R-:W-:Y:S01]  /*1010*/  FSEL R7, R11, R5, P1 ;  /* 0x000000050b077208 */ /* 0x000fe20000800000 */
[----:B------:R-:W-:Y:S08]  /*1020*/  BAR.SYNC.DEFER_BLOCKING 0x0 ;  /* 0x0000000000007b1d */ /* 0x000ff00000010000 */
[----:B------:R-:W-:Y:S05]  /*1030*/  @P0 BRA `(.L_x_17) ;  /* 0x0000004800f40947 */ /* 0x000fea0003800000 */
[----:B------:R-:W0:Y:S01]  /*1040*/  S2UR UR5, SR_CgaCtaId ;  /* 0x00000000000579c3 */ /* 0x000e220000008800 */
[----:B------:R-:W-:Y:S02]  /*1050*/  UMOV UR4, 0x400 ;  /* 0x0000040000047882 */ /* 0x000fe40000000000 */
[----:B0-----:R-:W-:-:S09]  /*1060*/  ULEA UR4, UR5, UR4, 0x18 ;  /* 0x0000000405047291 */ /* 0x001fd2000f8ec0ff */
[----:B---3--:R-:W0:Y:S04]  /*1070*/  LDS.128 R8, [UR4+0x10] ;  /* 0x00001004ff087984 */ /* 0x008e280008000c00 */
[----:B------:R-:W1:Y:S01]  /*1080*/  LDS.128 R12, [UR4+0x20] ;  /* 0x00002004ff0c7984 */ /* 0x000e620008000c00 */
[----:B0-----:R-:W-:-:S06]  /*1090*/  DSETP.GEU.AND P1, PT, R6, R8, PT ;  /* 0x000000080600722a */ /* 0x001fcc0003f2e000 */
[----:B------:R-:W-:Y:S02]  /*10a0*/  FSEL R2, R8, R6, !P1 ;  /* 0x0000000608027208 */ /* 0x000fe40004800000 */
[----:B------:R-:W-:Y:S02]  /*10b0*/  FSEL R3, R9, R7, !P1 ;  /* 0x0000000709037208 */ /* 0x000fe40004800000 */
[----:B------:R-:W0:Y:S04]  /*10c0*/  LDS.128 R4, [UR4+0x30] ;  /* 0x00003004ff047984 */ /* 0x000e280008000c00 */
[----:B------:R-:W-:-:S06]  /*10d0*/  DSETP.GEU.AND P1, PT, R2, R10, PT ;  /* 0x0000000a0200722a */ /* 0x000fcc0003f2e000 */
[----:B------:R-:W-:Y:S02]  /*10e0*/  FSEL R2, R10, R2, !P1 ;  /* 0x000000020a027208 */ /* 0x000fe40004800000 */
[----:B------:R-:W-:-:S06]  /*10f0*/  FSEL R3, R11, R3, !P1 ;  /* 0x000000030b037208 */ /* 0x000fcc0004800000 */
[----:B-1----:R-:W-:-:S06]  /*1100*/  DSETP.GEU.AND P1, PT, R2, R12, PT ;  /* 0x0000000c0200722a */ /* 0x002fcc0003f2e000 */
[----:B------:R-:W-:Y:S02]  /*1110*/  FSEL R8, R12, R2, !P1 ;  /* 0x000000020c087208 */ /* 0x000fe40004800000 */
[----:B------:R-:W-:Y:S02]  /*1120*/  FSEL R9, R13, R3, !P1 ;  /* 0x000000030d097208 */ /* 0x000fe40004800000 */
[----:B------:R-:W1:Y:S04]  /*1130*/  LDS.64 R2, [UR4+0x40] ;  /* 0x00004004ff027984 */ /* 0x000e680008000a00 */
[----:B------:R-:W-:-:S06]  /*1140*/  DSETP.GEU.AND P1, PT, R8, R14, PT ;  /* 0x0000000e0800722a */ /* 0x000fcc0003f2e000 */
[----:B------:R-:W-:Y:S02]  /*1150*/  FSEL R8, R14, R8, !P1 ;  /* 0x000000080e087208 */ /* 0x000fe40004800000 */
[----:B------:R-:W-:-:S06]  /*1160*/  FSEL R9, R15, R9, !P1 ;  /* 0x000000090f097208 */ /* 0x000fcc0004800000 */
[----:B0-----:R-:W-:-:S06]  /*1170*/  DSETP.GEU.AND P1, PT, R8, R4, PT ;  /* 0x000000040800722a */ /* 0x001fcc0003f2e000 */
[----:B------:R-:W-:Y:S02]  /*1180*/  FSEL R4, R4, R8, !P1 ;  /* 0x0000000804047208 */ /* 0x000fe40004800000 */
[----:B------:R-:W-:-:S06]  /*1190*/  FSEL R5, R5, R9, !P1 ;  /* 0x0000000905057208 */ /* 0x000fcc0004800000 */
[----:B------:R-:W-:-:S06]  /*11a0*/  DSETP.GEU.AND P1, PT, R4, R6, PT ;  /* 0x000000060400722a */ /* 0x000fcc0003f2e000 */
[----:B------:R-:W-:Y:S02]  /*11b0*/  FSEL R4, R6, R4, !P1 ;  /* 0x0000000406047208 */ /* 0x000fe40004800000 */
[----:B------:R-:W-:-:S06]  /*11c0*/  FSEL R5, R7, R5, !P1 ;  /* 0x0000000507057208 */ /* 0x000fcc0004800000 */
[----:B-1----:R-:W-:-:S06]  /*11d0*/  DSETP.GEU.AND P1, PT, R4, R2, PT ;  /* 0x000000020400722a */ /* 0x002fcc0003f2e000 */
[----:B------:R-:W-:Y:S02]  /*11e0*/  FSEL R6, R2, R4, !P1 ;  /* 0x0000000402067208 */ /* 0x000fe40004800000 */
[----:B------:R-:W-:Y:S01]  /*11f0*/  FSEL R7, R3, R5, !P1 ;  /* 0x0000000503077208 */ /* 0x000fe20004800000 */
[----:B------:R-:W-:Y:S06]  /*1200*/  BRA `(.L_x_17) ;  /* 0x0000004800807947 */ /* 0x000fec0003800000 */
.L_x_16:
[----:B------:R-:W-:Y:S01]  /*1210*/  LOP3.LUT R0, R3, 0x3e0, RZ, 0xc0, !PT ;  /* 0x000003e003007812 */ /* 0x000fe200078ec0ff */
[----:B------:R-:W0:Y:S03]  /*1220*/  S2R R10, SR_LANEID ;  /* 0x00000000000a7919 */ /* 0x000e260000000000 */
[----:B------:R-:W-:Y:S01]  /*1230*/  LOP3.LUT R9, RZ, R0, RZ, 0x33, !PT ;  /* 0x00000000ff097212 */ /* 0x000fe200078e33ff */
[----:B------:R-:W-:-:S04]  /*1240*/  VIADD R5, R0, 0x20 ;  /* 0x0000002000057836 */ /* 0x000fc80000000000 */
[----:B------:R-:W-:Y:S01]  /*1250*/  IMAD.IADD R9, R9, 0x1, R4 ;  /* 0x0000000109097824 */ /* 0x000fe200078e0204 */
[----:B------:R-:W-:-:S04]  /*1260*/  ISETP.GT.AND P0, PT, R5, R4, PT ;  /* 0x000000040500720c */ /* 0x000fc80003f04270 */
[----:B------:R-:W-:-:S05]  /*1270*/  SEL R5, R9, 0x1f, P0 ;  /* 0x0000001f09057807 */ /* 0x000fca0000000000 */
[----:B-----5:R-:W-:Y:S04]  /*1280*/  SHFL.DOWN PT, R8, R6, 0x1, R5 ;  /* 0x0820000006087989 */ /* 0x020fe800000e0005 */
[----:B------:R-:W1:Y:S01]  /*1290*/  SHFL.DOWN PT, R9, R7, 0x1, R5 ;  /* 0x0820000007097989 */ /* 0x000e6200000e0005 */
[C---:B0-----:R-:W-:Y:S01]  /*12a0*/  ISETP.GE.AND P0, PT, R10.reuse, R5, PT ;  /* 0x000000050a00720c */ /* 0x041fe20003f06270 */
[----:B------:R-:W-:Y:S01]  /*12b0*/  VIADD R0, R10, 0x2 ;  /* 0x000000020a007836 */ /* 0x000fe20000000000 */
[----:B-1----:R-:W-:-:S06]  /*12c0*/  DSETP.GEU.AND P1, PT, R6, R8, PT ;  /* 0x000000080600722a */ /* 0x002fcc0003f2e000 */
[-C--:B------:R-:W-:Y:S02]  /*12d0*/  FSEL R11, R8, R6.reuse, !P1 ;  /* 0x00000006080b7208 */ /* 0x080fe40004800000 */
[-C--:B------:R-:W-:Y:S02]  /*12e0*/  FSEL R9, R9, R7.reuse, !P1 ;  /* 0x0000000709097208 */ /* 0x080fe40004800000 */
[----:B------:R-:W-:Y:S02]  /*12f0*/  FSEL R2, R11, R6, !P0 ;  /* 0x000000060b027208 */ /* 0x000fe40004000000 */
[----:B------:R-:W-:Y:S02]  /*1300*/  FSEL R11, R9, R7, !P0 ;  /* 0x00000007090b7208 */ /* 0x000fe40004000000 */
[----:B------:R-:W-:Y:S01]  /*1310*/  ISETP.GT.AND P0, PT, R0, R5, PT ;  /* 0x000000050000720c */ /* 0x000fe20003f04270 */
[----:B------:R-:W-:Y:S01]  /*1320*/  SHFL.DOWN PT, R8, R2, 0x2, R5 ;  /* 0x0840000002087989 */ /* 0x000fe200000e0005 */
[----:B------:R-:W-:-:S02]  /*1330*/  IMAD.MOV.U32 R6, RZ, RZ, R2 ;  /* 0x000000ffff067224 */ /* 0x000fc400078e0002 */
[----:B------:R-:W-:Y:S01]  /*1340*/  IMAD.MOV.U32 R7, RZ, RZ, R11 ;  /* 0x000000ffff077224 */ /* 0x000fe200078e000b */
[----:B------:R-:W0:Y:S01]  /*1350*/  SHFL.DOWN PT, R9, R11, 0x2, R5 ;  /* 0x084000000b097989 */ /* 0x000e2200000e0005 */
[----:B------:R-:W-:-:S04]  /*1360*/  VIADD R0, R10, 0x4 ;  /* 0x000000040a007836 */ /* 0x000fc80000000000 */
[----:B0-----:R-:W-:-:S06]  /*1370*/  DSETP.GEU.AND P1, PT, R6, R8, PT ;  /* 0x000000080600722a */ /* 0x001fcc0003f2e000 */
[----:B------:R-:W-:Y:S02]  /*1380*/  @!P0 FSEL R2, R8, R2, !P1 ;  /* 0x0000000208028208 */ /* 0x000fe40004800000 */
[----:B------:R-:W-:Y:S02]  /*1390*/  @!P0 FSEL R11, R9, R11, !P1 ;  /* 0x0000000b090b8208 */ /* 0x000fe40004800000 */
[----:B------:R-:W-:Y:S01]  /*13a0*/  ISETP.GT.AND P0, PT, R0, R5, PT ;  /* 0x000000050000720c */ /* 0x000fe20003f04270 */
[----:B------:R-:W-:Y:S01]  /*13b0*/  SHFL.DOWN PT, R6, R2, 0x4, R5 ;  /* 0x0880000002067989 */ /* 0x000fe200000e0005 */
[----:B------:R-:W-:Y:S02]  /*13c0*/  IMAD.MOV.U32 R8, RZ, RZ, R2 ;  /* 0x000000ffff087224 */ /* 0x000fe400078e0002 */
        /* <DEDUP_REMOVED lines=8> */
[----:B------:R-:W-:Y:S01]  /*1450*/  IMAD.MOV.U32 R8, RZ, RZ, R2 ;  /* 0x000000ffff087224 */ /* 0x000fe200078e0002 */
[C---:B------:R-:W-:Y:S01]  /*1460*/  ISETP.NE.AND P0, PT, R10.reuse, RZ, PT ;  /* 0x000000ff0a00720c */ /* 0x040fe20003f05270 */
[----:B------:R-:W-:Y:S01]  /*1470*/  IMAD.MOV.U32 R9, RZ, RZ, R11 ;  /* 0x000000ffff097224 */ /* 0x000fe200078e000b */
[----:B------:R-:W0:Y:S01]  /*1480*/  SHFL.DOWN PT, R7, R11, 0x8, R5 ;  /* 0x090000000b077989 */ /* 0x000e2200000e0005 */
[----:B------:R-:W-:-:S10]  /*1490*/  VIADD R0, R10, 0x10 ;  /* 0x000000100a007836 */ /* 0x000fd40000000000 */
[----:B------:R-:W1:Y:S01]  /*14a0*/  @!P0 S2R R13, SR_CgaCtaId ;  /* 0x00000000000d8919 */ /* 0x000e620000008800 */
[----:B0-----:R-:W-:-:S06]  /*14b0*/  DSETP.GEU.AND P2, PT, R8, R6, PT ;  /* 0x000000060800722a */ /* 0x001fcc0003f4e000 */
[----:B------:R-:W-:Y:S02]  /*14c0*/  @!P1 FSEL R2, R6, R2, !P2 ;  /* 0x0000000206029208 */ /* 0x000fe40005000000 */
[----:B------:R-:W-:Y:S02]  /*14d0*/  @!P1 FSEL R11, R7, R11, !P2 ;  /* 0x0000000b070b9208 */ /* 0x000fe40005000000 */
[----:B------:R-:W-:Y:S01]  /*14e0*/  ISETP.GT.AND P1, PT, R0, R5, PT ;  /* 0x000000050000720c */ /* 0x000fe20003f24270 */
[----:B------:R-:W-:Y:S01]  /*14f0*/  SHFL.DOWN PT, R6, R2, 0x10, R5 ;  /* 0x0a00000002067989 */ /* 0x000fe200000e0005 */
[----:B------:R-:W-:Y:S01]  /*1500*/  IMAD.MOV.U32 R8, RZ, RZ, R2 ;  /* 0x000000ffff087224 */ /* 0x000fe200078e0002 */
[----:B------:R-:W-:Y:S01]  /*1510*/  @!P0 SHF.R.U32.HI R0, RZ, 0x2, R3 ;  /* 0x00000002ff008819 */ /* 0x000fe20000011603 */
[----:B------:R-:W-:Y:S01]  /*1520*/  IMAD.MOV.U32 R9, RZ, RZ, R11 ;  /* 0x000000ffff097224 */ /* 0x000fe200078e000b */
[----:B------:R-:W0:Y:S02]  /*1530*/  SHFL.DOWN PT, R7, R11, 0x10, R5 ;  /* 0x0a0000000b077989 */ /* 0x000e2400000e0005 */
[----:B------:R-:W-:-:S03]  /*1540*/  @!P0 LOP3.LUT R0, R0, 0xf8, RZ, 0xc0, !PT ;  /* 0x000000f800008812 */ /* 0x000fc600078ec0ff */
[----:B0-----:R-:W-:Y:S01]  /*1550*/  DSETP.GEU.AND P2, PT, R8, R6, PT ;  /* 0x000000060800722a */ /* 0x001fe20003f4e000 */
[----:B------:R-:W-:-:S04]  /*1560*/  @!P0 MOV R8, 0x400 ;  /* 0x0000040000088802 */ /* 0x000fc80000000f00 */
[----:B-1----:R-:W-:Y:S02]  /*1570*/  @!P0 LEA R13, R13, R8, 0x18 ;  /* 0x000000080d0d8211 */ /* 0x002fe400078ec0ff */
[----:B------:R-:W-:Y:S02]  /*1580*/  @!P1 FSEL R2, R6, R2, !P2 ;  /* 0x0000000206029208 */ /* 0x000fe40005000000 */
[----:B------:R-:W-:Y:S01]  /*1590*/  @!P1 FSEL R11, R7, R11, !P2 ;  /* 0x0000000b070b9208 */ /* 0x000fe20005000000 */
[----:B------:R-:W-:Y:S02]  /*15a0*/  @!P0 IMAD.IADD R13, R0, 0x1, R13 ;  /* 0x00000001000d8824 */ /* 0x000fe400078e020d */
[----:B------:R-:W-:Y:S02]  /*15b0*/  IMAD.MOV.U32 R6, RZ, RZ, R2 ;  /* 0x000000ffff067224 */ /* 0x000fe400078e0002 */
[----:B------:R-:W-:-:S05]  /*15c0*/  IMAD.MOV.U32 R7, RZ, RZ, R11 ;  /* 0x000000ffff077224 */ /* 0x000fca00078e000b */
[----:B------:R3:W-:Y:S01]  /*15d0*/  @!P0 STS.64 [R13+0x8], R6 ;  /* 0x000008060d008388 */ /* 0x0007e20000000a00 */
[----:B------:R-:W-:Y:S01]  /*15e0*/  BAR.SYNC.DEFER_BLOCKING 0x0 ;  /* 0x0000000000007b1d */ /* 0x000fe20000010000 */
[----:B------:R-:W-:-:S13]  /*15f0*/  ISETP.NE.AND P0, PT, R3, RZ, PT ;  /* 0x000000ff0300720c */ /* 0x000fda0003f05270 */
[----:B---3--:R-:W-:Y:S05]  /*1600*/  @P0 BRA `(.L_x_17) ;  /* 0x0000004400800947 */ /* 0x008fea0003800000 */
[----:B------:R-:W0:Y:S01]  /*1610*/  S2UR UR5, SR_CgaCtaId ;  /* 0x00000000000579c3 */ /* 0x000e220000008800 */
[----:B------:R-:W-:Y:S01]  /*1620*/  UMOV UR4, 0x400 ;  /* 0x0000040000047882 */ /* 0x000fe20000000000 */
[----:B------:R-:W-:Y:S01]  /*1630*/  ISETP.GT.AND P2, PT, R4, 0x20, PT ;  /* 0x000000200400780c */ /* 0x000fe20003f44270 */
[----:B0-----:R-:W-:-:S09]  /*1640*/  ULEA UR4, UR5, UR4, 0x18 ;  /* 0x0000000405047291 */ /* 0x001fd2000f8ec0ff */
[----:B------:R-:W0:Y:S04]  /*1650*/  LDS.128 R16, [UR4+0x10] ;  /* 0x00001004ff107984 */ /* 0x000e280008000c00 */
[----:B------:R-:W1:Y:S04]  /*1660*/  LDS.128 R12, [UR4+0x20] ;  /* 0x00002004ff0c7984 */ /* 0x000e680008000c00 */
[----:B------:R-:W2:Y:S01]  /*1670*/  LDS.128 R8, [UR4+0x30] ;  /* 0x00003004ff087984 */ /* 0x000ea20008000c00 */
[----:B0-----:R-:W-:-:S06]  /*1680*/  DSETP.GEU.AND P1, PT, R6, R16, PT ;  /* 0x000000100600722a */ /* 0x001fcc0003f2e000 */
[-C--:B------:R-:W-:Y:S02]  /*1690*/  FSEL R3, R16, R6.reuse, !P1 ;  /* 0x0000000610037208 */ /* 0x080fe40004800000 */
[-C--:B------:R-:W-:Y:S02]  /*16a0*/  FSEL R17, R17, R7.reuse, !P1 ;  /* 0x0000000711117208 */ /* 0x080fe40004800000 */
[----:B------:R-:W-:Y:S02]  /*16b0*/  FSEL R6, R3, R6, P2 ;  /* 0x0000000603067208 */ /* 0x000fe40001000000 */
[----:B------:R-:W-:Y:S02]  /*16c0*/  FSEL R7, R17, R7, P2 ;  /* 0x0000000711077208 */ /* 0x000fe40001000000 */
[C---:B------:R-:W-:Y:S01]  /*16d0*/  ISETP.GT.AND P1, PT, R4.reuse, 0x40, PT ;  /* 0x000000400400780c */ /* 0x040fe20003f24270 */
[----:B------:R-:W-:Y:S01]  /*16e0*/  IMAD.MOV.U32 R2, RZ, RZ, R6 ;  /* 0x000000ffff027224 */ /* 0x000fe200078e0006 */
[----:B------:R-:W-:Y:S01]  /*16f0*/  ISETP.GT.AND P2, PT, R4, 0x60, PT ;  /* 0x000000600400780c */ /* 0x000fe20003f44270 */
[----:B------:R-:W-:-:S06]  /*1700*/  IMAD.MOV.U32 R3, RZ, RZ, R7 ;  /* 0x000000ffff037224 */ /* 0x000fcc00078e0007 */
[----:B------:R-:W-:-:S06]  /*1710*/  DSETP.GEU.AND P3, PT, R2, R18, PT ;  /* 0x000000120200722a */ /* 0x000fcc0003f6e000 */
[----:B------:R-:W-:Y:S02]  /*1720*/  @P1 FSEL R6, R18, R6, !P3 ;  /* 0x0000000612061208 */ /* 0x000fe40005800000 */
[----:B------:R-:W-:Y:S02]  /*1730*/  @P1 FSEL R7, R19, R7, !P3 ;  /* 0x0000000713071208 */ /* 0x000fe40005800000 */
[----:B------:R-:W-:Y:S01]  /*1740*/  ISETP.GT.AND P1, PT, R4, 0x80, PT ;  /* 0x000000800400780c */ /* 0x000fe20003f24270 */
[----:B------:R-:W-:Y:S02]  /*1750*/  IMAD.MOV.U32 R2, RZ, RZ, R6 ;  /* 0x000000ffff027224 */ /* 0x000fe400078e0006 */
[----:B------:R-:W-:-:S06]  /*1760*/  IMAD.MOV.U32 R3, RZ, RZ, R7 ;  /* 0x000000ffff037224 */ /* 0x000fcc00078e0007 */
[----:B-1----:R-:W-:Y:S01]  /*1770*/  DSETP.GEU.AND P3, PT, R2, R12, PT ;  /* 0x0000000c0200722a */ /* 0x002fe20003f6e000 */
[----:B------:R-:W0:Y:S05]  /*1780*/  LDS.64 R2, [UR4+0x40] ;  /* 0x00004004ff027984 */ /* 0x000e2a0008000a00 */
[----:B------:R-:W-:Y:S02]  /*1790*/  @P2 FSEL R6, R12, R6, !P3 ;  /* 0x000000060c062208 */ /* 0x000fe40005800000 */
[----:B------:R-:W-:Y:S02]  /*17a0*/  @P2 FSEL R7, R13, R7, !P3 ;  /* 0x000000070d072208 */ /* 0x000fe40005800000 */
[----:B------:R-:W-:-:S04]  /*17b0*/  ISETP.GT.AND P2, PT, R4, 0xa0, PT ;  /* 0x000000a00400780c */ /* 0x000fc80003f44270 */
[----:B------:R-:W-:-:S06]  /*17c0*/  DSETP.GEU.AND P3, PT, R6, R14, PT ;  /* 0x0000000e0600722a */ /* 0x000fcc0003f6e000 */
[----:B------:R-:W-:Y:S02]  /*17d0*/  @P1 FSEL R6, R14, R6, !P3 ;  /* 0x000000060e061208 */ /* 0x000fe40005800000 */
[----:B------:R-:W-:Y:S02]  /*17e0*/  @P1 FSEL R7, R15, R7, !P3 ;  /* 0x000000070f071208 */ /* 0x000fe40005800000 */
[----:B------:R-:W-:-:S04]  /*17f0*/  ISETP.GT.AND P1, PT, R4, 0xc0, PT ;  /* 0x000000c00400780c */ /* 0x000fc80003f24270 */
[----:B--2---:R-:W-:-:S06]  /*1800*/  DSETP.GEU.AND P3, PT, R6, R8, PT ;  /* 0x000000080600722a */ /* 0x004fcc0003f6e000 */
[----:B------:R-:W-:Y:S02]  /*1810*/  @P2 FSEL R6, R8, R6, !P3 ;  /* 0x0000000608062208 */ /* 0x000fe40005800000 */
[----:B------:R-:W-:Y:S02]  /*1820*/  @P2 FSEL R7, R9, R7, !P3 ;  /* 0x0000000709072208 */ /* 0x000fe40005800000 */
[----:B------:R-:W-:-:S04]  /*1830*/  ISETP.GT.AND P2, PT, R4, 0xe0, PT ;  /* 0x000000e00400780c */ /* 0x000fc80003f44270 */
[----:B------:R-:W-:-:S06]  /*1840*/  DSETP.GEU.AND P3, PT, R6, R10, PT ;  /* 0x0000000a0600722a */ /* 0x000fcc0003f6e000 */
[----:B------:R-:W-:Y:S02]  /*1850*/  @P1 FSEL R6, R10, R6, !P3 ;  /* 0x000000060a061208 */ /* 0x000fe40005800000 */
[----:B------:R-:W-:-:S03]  /*1860*/  @P1 FSEL R7, R11, R7, !P3 ;  /* 0x000000070b071208 */ /* 0x000fc60005800000 */
[----:B------:R-:W-:Y:S02]  /*1870*/  IMAD.MOV.U32 R4, RZ, RZ, R6 ;  /* 0x000000ffff047224 */ /* 0x000fe400078e0006 */
[----:B------:R-:W-:-:S06]  /*1880*/  IMAD.MOV.U32 R5, RZ, RZ, R7 ;  /* 0x000000ffff057224 */ /* 0x000fcc00078e0007 */
[----:B0-----:R-:W-:-:S06]  /*1890*/  DSETP.GEU.AND P1, PT, R4, R2, PT ;  /* 0x000000020400722a */ /* 0x001fcc0003f2e000 */
[----:B------:R-:W-:Y:S02]  /*18a0*/  @P2 FSEL R6, R2, R6, !P1 ;  /* 0x0000000602062208 */ /* 0x000fe40004800000 */
[----:B------:R-:W-:Y:S01]  /*18b0*/  @P2 FSEL R7, R3, R7, !P1 ;  /* 0x0000000703072208 */ /* 0x000fe20004800000 */
[----:B------:R-:W-:Y:S06]  /*18c0*/  BRA `(.L_x_17) ;  /* 0x0000004000d07947 */ /* 0x000fec0003800000 */
.L_x_3:
[----:B------:R-:W0:Y:S01]  /*18d0*/  S2R R0, SR_TID.X ;  /* 0x0000000000007919 */ /* 0x000e220000002100 */
[----:B------:R-:W1:Y:S02]  /*18e0*/  LDCU.64 UR4, c[0x0][0x380] ;  /* 0x00007000ff0477ac */ /* 0x000e640008000a00 */
[----:B-1----:R-:W-:Y:S02]  /*18f0*/  IMAD.U32 R2, RZ, RZ, UR4 ;  /* 0x00000004ff027e24 */ /* 0x002fe4000f8e00ff */
[----:B------:R-:W-:Y:S02]  /*1900*/  IMAD.U32 R3, RZ, RZ, UR5 ;  /* 0x00000005ff037e24 */ /* 0x000fe4000f8e00ff */
[----:B0-----:R-:W-:-:S04]  /*1910*/  IMAD.SHL.U32 R5, R0, 0x4, RZ ;  /* 0x0000000400057824 */ /* 0x001fc800078e00ff */
[----:B------:R-:W-:-:S05]  /*1920*/  IMAD.WIDE.U32 R6, R5, 0x8, R2 ;  /* 0x0000000805067825 */ /* 0x000fca00078e0002 */
[----:B------:R-:W2:Y:S04]  /*1930*/  LDG.E.128.CONSTANT R20, desc[UR6][R6.64] ;  /* 0x0000000606147981 */ /* 0x000ea8000c1e9d00 */
[----:B------:R-:W3:Y:S04]  /*1940*/  LDG.E.128.CONSTANT R12, desc[UR6][R6.64+0x10] ;  /* 0x00001006060c7981 */ /* 0x000ee8000c1e9d00 */
[----:B------:R-:W4:Y:S04]  /*1950*/  LDG.E.128.CONSTANT R8, desc[UR6][R6.64+0x2000] ;  /* 0x0020000606087981 */ /* 0x000f28000c1e9d00 */
[----:B------:R0:W5:Y:S01]  /*1960*/  LDG.E.128.CONSTANT R16, desc[UR6][R6.64+0x2010] ;  /* 0x0020100606107981 */ /* 0x000162000c1e9d00 */
[----:B------:R-:W-:Y:S01]  /*1970*/  ISETP.GE.U32.AND P1, PT, R4, 0x1000, PT ;  /* 0x000010000400780c */ /* 0x000fe20003f26070 */
[----:B------:R-:W-:Y:S01]  /*1980*/  UMOV UR4, 0x800 ;  /* 0x0000080000047882 */ /* 0x000fe20000000000 */
[----:B--2---:R-:W-:-:S06]  /*1990*/  DSETP.GEU.AND P0, PT, R20, R22, PT ;  /* 0x000000161400722a */ /* 0x004fcc0003f0e000 */
[----:B------:R-:W-:Y:S02]  /*19a0*/  FSEL R20, R22, R20, !P0 ;  /* 0x0000001416147208 */ /* 0x000fe40004000000 */
[----:B------:R-:W-:-:S06]  /*19b0*/  FSEL R21, R23, R21, !P0 ;  /* 0x0000001517157208 */ /* 0x000fcc0004000000 */
[----:B---3--:R-:W-:-:S06]  /*19c0*/  DSETP.GEU.AND P0, PT, R20, R12, PT ;  /* 0x0000000c1400722a */ /* 0x008fcc0003f0e000 */
[----:B------:R-:W-:Y:S02]  /*19d0*/  FSEL R12, R12, R20, !P0 ;  /* 0x000000140c0c7208 */ /* 0x000fe40004000000 */
[----:B------:R-:W-:-:S06]  /*19e0*/  FSEL R13, R13, R21, !P0 ;  /* 0x000000150d0d7208 */ /* 0x000fcc0004000000 */
[----:B------:R-:W-:-:S06]  /*19f0*/  DSETP.GEU.AND P0, PT, R12, R14, PT ;  /* 0x0000000e0c00722a */ /* 0x000fcc0003f0e000 */
[----:B------:R-:W-:Y:S02]  /*1a00*/  FSEL R12, R14, R12, !P0 ;  /* 0x0000000c0e0c7208 */ /* 0x000fe40004000000 */
[----:B------:R-:W-:-:S06]  /*1a10*/  FSEL R13, R15, R13, !P0 ;  /* 0x0000000d0f0d7208 */ /* 0x000fcc0004000000 */
[----:B----4-:R-:W-:-:S06]  /*1a20*/  DSETP.GEU.AND P0, PT, R12, R8, PT ;  /* 0x000000080c00722a */ /* 0x010fcc0003f0e000 */
[----:B0-----:R-:W-:Y:S02]  /*1a30*/  FSEL R6, R8, R12, !P0 ;  /* 0x0000000c08067208 */ /* 0x001fe40004000000 */
[----:B------:R-:W-:-:S06]  /*1a40*/  FSEL R7, R9, R13, !P0 ;  /* 0x0000000d09077208 */ /* 0x000fcc0004000000 */
[----:B------:R-:W-:-:S06]  /*1a50*/  DSETP.GEU.AND P0, PT, R6, R10, PT ;  /* 0x0000000a0600722a */ /* 0x000fcc0003f0e000 */
[----:B------:R-:W-:Y:S02]  /*1a60*/  FSEL R6, R10, R6, !P0 ;  /* 0x000000060a067208 */ /* 0x000fe40004000000 */
[----:B------:R-:W-:-:S06]  /*1a70*/  FSEL R7, R11, R7, !P0 ;  /* 0x000000070b077208 */ /* 0x000fcc0004000000 */
[----:B-----5:R-:W-:-:S06]  /*1a80*/  DSETP.GEU.AND P0, PT, R6, R16, PT ;  /* 0x000000100600722a */ /* 0x020fcc0003f0e000 */
[----:B------:R-:W-:Y:S02]  /*1a90*/  FSEL R6, R16, R6, !P0 ;  /* 0x0000000610067208 */ /* 0x000fe40004000000 */
[----:B------:R-:W-:-:S06]  /*1aa0*/  FSEL R7, R17, R7, !P0 ;  /* 0x0000000711077208 */ /* 0x000fcc0004000000 */
[----:B------:R-:W-:-:S06]  /*1ab0*/  DSETP.GEU.AND P0, PT, R6, R18, PT ;  /* 0x000000120600722a */ /* 0x000fcc0003f0e000 */
[----:B------:R-:W-:Y:S02]  /*1ac0*/  FSEL R6, R18, R6, !P0 ;  /* 0x0000000612067208 */ /* 0x000fe40004000000 */
[----:B------:R-:W-:Y:S01]  /*1ad0*/  FSEL R7, R19, R7, !P0 ;  /* 0x0000000713077208 */ /* 0x000fe20004000000 */
[----:B------:R-:W-:Y:S06]  /*1ae0*/  @!P1 BRA `(.L_x_18) ;  /* 0x0000000000a49947 */ /* 0x000fec0003800000 */
[----:B------:R-:W0:Y:S01]  /*1af0*/  LDC R24, c[0x0][0x390] ;  /* 0x0000e400ff187b82 */ /* 0x000e220000000800 */
[----:B------:R-:W-:Y:S01]  /*1b00*/  VIADD R25, R4, 0xfffff800 ;  /* 0xfffff80004197836 */ /* 0x000fe20000000000 */
[----:B------:R-:W-:-:S06]  /*1b10*/  UMOV UR4, 0x800 ;  /* 0x0000080000047882 */ /* 0x000fcc0000000000 */
[----:B------:R-:W1:Y:S02]  /*1b20*/  LDC.64 R2, c[0x0][0x380] ;  /* 0x0000e000ff027b82 */ /* 0x000e640000000a00 */
.L_x_20:
[----:B------:R-:W-:-:S04]  /*1b30*/  VIADD R27, R5, UR4 ;  /* 0x00000004051b7c36 */ /* 0x000fc80008000000 */
[----:B-1----:R-:W-:-:S05]  /*1b40*/  IMAD.WIDE.U32 R26, R27, 0x8, R2 ;  /* 0x000000081b1a7825 */ /* 0x002fca00078e0002 */
[----:B------:R-:W2:Y:S04]  /*1b50*/  LDG.E.128.CONSTANT R12, desc[UR6][R26.64] ;  /* 0x000000061a0c7981 */ /* 0x000ea8000c1e9d00 */
[----:B------:R-:W3:Y:S04]  /*1b60*/  LDG.E.128.CONSTANT R16, desc[UR6][R26.64+0x10] ;  /* 0x000010061a107981 */ /* 0x000ee8000c1e9d00 */
[----:B------:R-:W4:Y:S04]  /*1b70*/  LDG.E.128.CONSTANT R20, desc[UR6][R26.64+0x2000] ;  /* 0x002000061a147981 */ /* 0x000f28000c1e9d00 */
[----:B------:R-:W5:Y:S01]  /*1b80*/  LDG.E.128.CONSTANT R8, desc[UR6][R26.64+0x2010] ;  /* 0x002010061a087981 */ /* 0x000f62000c1e9d00 */
[----:B0-----:R-:W-:Y:S01]  /*1b90*/  IMAD.MOV.U32 R4, RZ, RZ, R24 ;  /* 0x000000ffff047224 */ /* 0x001fe200078e0018 */
[----:B--2---:R-:W-:-:S06]  /*1ba0*/  DSETP.GEU.AND P0, PT, R6, R12, PT ;  /* 0x0000000c0600722a */ /* 0x004fcc0003f0e000 */
[----:B------:R-:W-:Y:S02]  /*1bb0*/  FSEL R6, R12, R6, !P0 ;  /* 0x000000060c067208 */ /* 0x000fe40004000000 */
[----:B------:R-:W-:-:S06]  /*1bc0*/  FSEL R7, R13, R7, !P0 ;  /* 0x000000070d077208 */ /* 0x000fcc0004000000 */
[----:B------:R-:W-:-:S06]  /*1bd0*/  DSETP.GEU.AND P0, PT, R6, R14, PT ;  /* 0x0000000e0600722a */ /* 0x000fcc0003f0e000 */
        /* <DEDUP_REMOVED lines=14> */
[----:B-----5:R-:W-:-:S06]  /*1cc0*/  DSETP.GEU.AND P0, PT, R6, R8, PT ;  /* 0x000000080600722a */ /* 0x020fcc0003f0e000 */
[----:B------:R-:W-:Y:S01]  /*1cd0*/  FSEL R6, R8, R6, !P0 ;  /* 0x0000000608067208 */ /* 0x000fe20004000000 */
[----:B------:R-:W-:Y:S01]  /*1ce0*/  VIADD R8, R4, -UR4 ;  /* 0x8000000404087c36 */ /* 0x000fe20008000000 */
[----:B------:R-:W-:-:S04]  /*1cf0*/  FSEL R7, R9, R7, !P0 ;  /* 0x0000000709077208 */ /* 0x000fc80004000000 */
[----:B------:R-:W-:Y:S02]  /*1d00*/  ISETP.GE.AND P1, PT, R8, 0x800, PT ;  /* 0x000008000800780c */ /* 0x000fe40003f26270 */
[----:B------:R-:W-:-:S06]  /*1d10*/  DSETP.GEU.AND P0, PT, R6, R10, PT ;  /* 0x0000000a0600722a */ /* 0x000fcc0003f0e000 */
[----:B------:R-:W-:Y:S02]  /*1d20*/  FSEL R6, R10, R6, !P0 ;  /* 0x000000060a067208 */ /* 0x000fe40004000000 */
[----:B------:R-:W-:-:S03]  /*1d30*/  FSEL R7, R11, R7, !P0 ;  /* 0x000000070b077208 */ /* 0x000fc60004000000 */
[----:B------:R-:W-:Y:S05]  /*1d40*/  @!P1 BRA `(.L_x_19) ;  /* 0x0000000c00009947 */ /* 0x000fea0003800000 */
[----:B------:R-:W-:-:S06]  /*1d50*/  UIADD3 UR4, UPT, UPT, UR4, 0x800, URZ ;  /* 0x0000080004047890 */ /* 0x000fcc000fffe0ff */
[----:B------:R-:W-:-:S13]  /*1d60*/  ISETP.LT.AND P0, PT, R25, UR4, PT ;  /* 0x0000000419007c0c */ /* 0x000fda000bf01270 */
[----:B------:R-:W-:Y:S05]  /*1d70*/  @!P0 BRA `(.L_x_20) ;  /* 0xfffffffc006c8947 */ /* 0x000fea000383ffff */
.L_x_18:
[----:B------:R-:W-:-:S13]  /*1d80*/  ISETP.LE.AND P0, PT, R4, UR4, PT ;  /* 0x0000000404007c0c */ /* 0x000fda000bf03270 */
[----:B------:R-:W-:Y:S05]  /*1d90*/  @P0 BRA `(.L_x_19) ;  /* 0x0000000800ec0947 */ /* 0x000fea0003800000 */
[----:B------:R-:W-:Y:S01]  /*1da0*/  VIADD R41, R4, -UR4 ;  /* 0x8000000404297c36 */ /* 0x000fe20008000000 */
[----:B------:R-:W-:Y:S04]  /*1db0*/  BSSY.RECONVERGENT B1, `(.L_x_19) ;  /* 0x00000b9000017945 */ /* 0x000fe80003800200 */
[----:B------:R-:W-:-:S13]  /*1dc0*/  ISETP.GE.AND P0, PT, R0, R41, PT ;  /* 0x000000290000720c */ /* 0x000fda0003f06270 */
[----:B------:R-:W-:Y:S05]  /*1dd0*/  @P0 BRA `(.L_x_21) ;  /* 0x0000000800d80947 */ /* 0x000fea0003800000 */
[----:B------:R-:W-:Y:S01]  /*1de0*/  LOP3.LUT R5, RZ, R0, RZ, 0x33, !PT ;  /* 0x00000000ff057212 */ /* 0x000fe200078e33ff */
[----:B------:R-:W-:Y:S01]  /*1df0*/  BSSY.RECONVERGENT B2, `(.L_x_22) ;  /* 0x0000016000027945 */ /* 0x000fe20003800200 */
[----:B------:R-:W-:Y:S02]  /*1e00*/  IMAD.MOV.U32 R40, RZ, RZ, R0 ;  /* 0x000000ffff287224 */ /* 0x000fe400078e0000 */
[----:B------:R-:W-:-:S04]  /*1e10*/  IADD3 R4, PT, PT, R4, -UR4, R5 ;  /* 0x8000000404047c10 */ /* 0x000fc8000fffe005 */
[C---:B------:R-:W-:Y:S02]  /*1e20*/  LOP3.LUT R5, R4.reuse, 0x300, RZ, 0xc0, !PT ;  /* 0x0000030004057812 */ /* 0x040fe400078ec0ff */
[----:B------:R-:W-:Y:S02]  /*1e30*/  ISETP.GE.U32.AND P2, PT, R4, 0x300, PT ;  /* 0x000003000400780c */ /* 0x000fe40003f46070 */
[----:B------:R-:W-:-:S13]  /*1e40*/  ISETP.NE.AND P0, PT, R5, 0x300, PT ;  /* 0x000003000500780c */ /* 0x000fda0003f05270 */
[----:B------:R-:W-:Y:S05]  /*1e50*/  @!P0 BRA `(.L_x_23) ;  /* 0x00000000003c8947 */ /* 0x000fea0003800000 */
[----:B------:R-:W-:Y:S01]  /*1e60*/  LEA.HI R4, R4, 0x1, RZ, 0x18 ;  /* 0x0000000104047811 */ /* 0x000fe200078fc0ff */
[----:B------:R-:W-:Y:S02]  /*1e70*/  VIADD R9, R0, UR4 ;  /* 0x0000000400097c36 */ /* 0x000fe40008000000 */
[----:B------:R-:W-:Y:S01]  /*1e80*/  IMAD.MOV.U32 R40, RZ, RZ, R0 ;  /* 0x000000ffff287224 */ /* 0x000fe200078e0000 */
[----:B------:R-:W-:-:S05]  /*1e90*/  LOP3.LUT R4, R4, 0x3, RZ, 0xc0, !PT ;  /* 0x0000000304047812 */ /* 0x000fca00078ec0ff */
[----:B------:R-:W-:-:S07]  /*1ea0*/  IMAD.MOV R8, RZ, RZ, -R4 ;  /* 0x000000ffff087224 */ /* 0x000fce00078e0a04 */
.L_x_24:
[----:B------:R-:W-:-:S06]  /*1eb0*/  IMAD.WIDE.U32 R4, R9, 0x8, R2 ;  /* 0x0000000809047825 */ /* 0x000fcc00078e0002 */
[----:B------:R-:W2:Y:S01]  /*1ec0*/  LDG.E.64.CONSTANT R4, desc[UR6][R4.64] ;  /* 0x0000000604047981 */ /* 0x000ea2000c1e9b00 */
[----:B------:R-:W-:Y:S02]  /*1ed0*/  VIADD R8, R8, 0x1 ;  /* 0x0000000108087836 */ /* 0x000fe40000000000 */
[----:B------:R-:W-:Y:S02]  /*1ee0*/  VIADD R40, R40, 0x100 ;  /* 0x0000010028287836 */ /* 0x000fe40000000000 */
[----:B------:R-:W-:Y:S01]  /*1ef0*/  VIADD R9, R9, 0x100 ;  /* 0x0000010009097836 */ /* 0x000fe20000000000 */
[----:B------:R-:W-:Y:S01]  /*1f00*/  ISETP.NE.AND P1, PT, R8, RZ, PT ;  /* 0x000000ff0800720c */ /* 0x000fe20003f25270 */
[----:B--2---:R-:W-:-:S06]  /*1f10*/  DSETP.GEU.AND P0, PT, R6, R4, PT ;  /* 0x000000040600722a */ /* 0x004fcc0003f0e000 */
[----:B------:R-:W-:Y:S02]  /*1f20*/  FSEL R6, R4, R6, !P0 ;  /* 0x0000000604067208 */ /* 0x000fe40004000000 */
[----:B------:R-:W-:-:S04]  /*1f30*/  FSEL R7, R5, R7, !P0 ;  /* 0x0000000705077208 */ /* 0x000fc80004000000 */
[----:B------:R-:W-:Y:S05]  /*1f40*/  @P1 BRA `(.L_x_24) ;  /* 0xfffffffc00d81947 */ /* 0x000fea000383ffff */
.L_x_23:
[----:B------:R-:W-:Y:S05]  /*1f50*/  BSYNC.RECONVERGENT B2 ;  /* 0x0000000000027941 */ /* 0x000fea0003800200 */
.L_x_22:
[----:B------:R-:W-:Y:S05]  /*1f60*/  @!P2 BRA `(.L_x_21) ;  /* 0x000000080074a947 */ /* 0x000fea0003800000 */
[----:B------:R-:W0:Y:S01]  /*1f70*/  LDCU.64 UR8, c[0x0][0x380] ;  /* 0x00007000ff0877ac */ /* 0x000e220008000a00 */
[----:B------:R-:W-:Y:S01]  /*1f80*/  IMAD.IADD R9, R41, 0x1, -R40 ;  /* 0x0000000129097824 */ /* 0x000fe200078e0a28 */
[C---:B------:R-:W-:Y:S01]  /*1f90*/  IADD3 R5, P0, PT, R40.reuse, UR4, RZ ;  /* 0x0000000428057c10 */ /* 0x040fe2000ff1e0ff */
[----:B------:R-:W-:Y:S01]  /*1fa0*/  BSSY.RECONVERGENT B2, `(.L_x_25) ;  /* 0x0000059000027945 */ /* 0x000fe20003800200 */
[----:B------:R-:W-:Y:S02]  /*1fb0*/  VIADD R43, R40, UR4 ;  /* 0x00000004282b7c36 */ /* 0x000fe40008000000 */
[----:B------:R-:W-:Y:S01]  /*1fc0*/  ISETP.GT.AND P1, PT, R9, 0xc00, PT ;  /* 0x00000c000900780c */ /* 0x000fe20003f24270 */
[----:B------:R-:W-:Y:S01]  /*1fd0*/  IMAD.X R8, RZ, RZ, RZ, P0 ;  /* 0x000000ffff087224 */ /* 0x000fe200000e06ff */
[----:B0-----:R-:W-:-:S04]  /*1fe0*/  LEA R4, P0, R5, UR8, 0x3 ;  /* 0x0000000805047c11 */ /* 0x001fc8000f8018ff */
[----:B------:R-:W-:Y:S02]  /*1ff0*/  LEA.HI.X R5, R5, UR9, R8, 0x3, P0 ;  /* 0x0000000905057c11 */ /* 0x000fe400080f1c08 */
[----:B------:R-:W-:-:S05]  /*2000*/  IADD3 R4, P0, PT, R4, 0x1000, RZ ;  /* 0x0000100004047810 */ /* 0x000fca0007f1e0ff */
[----:B------:R-:W-:Y:S01]  /*2010*/  IMAD.X R5, RZ, RZ, R5, P0 ;  /* 0x000000ffff057224 */ /* 0x000fe200000e0605 */
[----:B------:R-:W-:Y:S01]  /*2020*/  PLOP3.LUT P0, PT, PT, PT, PT, 0x80, 0x8 ;  /* 0x000000000008781c */ /* 0x000fe20003f0f070 */
[----:B------:R-:W-:-:S12]  /*2030*/  @!P1 BRA `(.L_x_26) ;  /* 0x00000004003c9947 */ /* 0x000fd80003800000 */
[----:B------:R-:W-:Y:S01]  /*2040*/  PLOP3.LUT P0, PT, PT, PT, PT, 0x8, 0x80 ;  /* 0x000000000080781c */ /* 0x000fe20003f0e170 */
[----:B------:R-:W-:-:S12]  /*2050*/  VIADD R45, R41, 0xfffff400 ;  /* 0xfffff400292d7836 */ /* 0x000fd80000000000 */
.L_x_27:
[C---:B------:R-:W-:Y:S01]  /*2060*/  IMAD.WIDE.U32 R38, R43.reuse, 0x8, R2 ;  /* 0x000000082b267825 */ /* 0x040fe200078e0002 */
[----:B------:R-:W2:Y:S04]  /*2070*/  LDG.E.64.CONSTANT R8, desc[UR6][R4.64+-0x800] ;  /* 0xfff8000604087981 */ /* 0x000ea8000c1e9b00 */
[----:B------:R-:W3:Y:S04]  /*2080*/  LDG.E.64.CONSTANT R10, desc[UR6][R4.64] ;  /* 0x00000006040a7981 */ /* 0x000ee8000c1e9b00 */
[----:B------:R-:W4:Y:S01]  /*2090*/  LDG.E.64.CONSTANT R38, desc[UR6][R38.64] ;  /* 0x0000000626267981 */ /* 0x000f22000c1e9b00 */
[----:B------:R-:W-:-:S03]  /*20a0*/  VIADD R15, R43, 0x400 ;  /* 0x000004002b0f7836 */ /* 0x000fc60000000000 */
[----:B------:R-:W5:Y:S01]  /*20b0*/  LDG.E.64.CONSTANT R12, desc[UR6][R4.64+0x800] ;  /* 0x00080006040c7981 */ /* 0x000f62000c1e9b00 */
[----:B------:R-:W-:-:S03]  /*20c0*/  IMAD.WIDE.U32 R14, R15, 0x8, R2 ;  /* 0x000000080f0e7825 */ /* 0x000fc600078e0002 */
[----:B------:R-:W5:Y:S04]  /*20d0*/  LDG.E.64.CONSTANT R16, desc[UR6][R4.64+0x1800] ;  /* 0x0018000604107981 */ /* 0x000f68000c1e9b00 */
[----:B------:R-:W5:Y:S04]  /*20e0*/  LDG.E.64.CONSTANT R14, desc[UR6][R14.64] ;  /* 0x000000060e0e7981 */ /* 0x000f68000c1e9b00 */
[----:B------:R-:W5:Y:S01]  /*20f0*/  LDG.E.64.CONSTANT R18, desc[UR6][R4.64+0x2000] ;  /* 0x0020000604127981 */ /* 0x000f62000c1e9b00 */
        /* <DEDUP_REMOVED lines=11> */
[----:B------:R-:W5:Y:S04]  /*21b0*/  LDG.E.64.CONSTANT R34, desc[UR6][R4.64+0x6000] ;  /* 0x0060000604227981 */ /* 0x000f68000c1e9b00 */
[----:B------:R0:W5:Y:S01]  /*21c0*/  LDG.E.64.CONSTANT R36, desc[UR6][R4.64+0x6800] ;  /* 0x0068000604247981 */ /* 0x000162000c1e9b00 */
[----:B------:R-:W-:-:S05]  /*21d0*/  VIADD R40, R40, 0x1000 ;  /* 0x0000100028287836 */ /* 0x000fca0000000000 */
[----:B------:R-:W-:Y:S02]  /*21e0*/  ISETP.GE.AND P2, PT, R40, R45, PT ;  /* 0x0000002d2800720c */ /* 0x000fe40003f46270 */
[----:B0-----:R-:W-:Y:S01]  /*21f0*/  IADD3 R4, P3, PT, R4, 0x8000, RZ ;  /* 0x0000800004047810 */ /* 0x001fe20007f7e0ff */
[----:B------:R-:W-:-:S04]  /*2200*/  VIADD R43, R43, 0x1000 ;  /* 0x000010002b2b7836 */ /* 0x000fc80000000000 */
[----:B------:R-:W-:Y:S01]  /*2210*/  IMAD.X R5, RZ, RZ, R5, P3 ;  /* 0x000000ffff057224 */ /* 0x000fe200018e0605 */
[----:B----4-:R-:W-:-:S06]  /*2220*/  DSETP.GEU.AND P1, PT, R6, R38, PT ;  /* 0x000000260600722a */ /* 0x010fcc0003f2e000 */
[----:B------:R-:W-:Y:S02]  /*2230*/  FSEL R6, R38, R6, !P1 ;  /* 0x0000000626067208 */ /* 0x000fe40004800000 */
[----:B------:R-:W-:-:S06]  /*2240*/  FSEL R7, R39, R7, !P1 ;  /* 0x0000000727077208 */ /* 0x000fcc0004800000 */
[----:B--2---:R-:W-:-:S06]  /*2250*/  DSETP.GEU.AND P1, PT, R6, R8, PT ;  /* 0x000000080600722a */ /* 0x004fcc0003f2e000 */
[----:B------:R-:W-:Y:S02]  /*2260*/  FSEL R6, R8, R6, !P1 ;  /* 0x0000000608067208 */ /* 0x000fe40004800000 */
[----:B------:R-:W-:-:S06]  /*2270*/  FSEL R7, R9, R7, !P1 ;  /* 0x0000000709077208 */ /* 0x000fcc0004800000 */
[----:B---3--:R-:W-:-:S06]  /*2280*/  DSETP.GEU.AND P1, PT, R6, R10, PT ;  /* 0x0000000a0600722a */ /* 0x008fcc0003f2e000 */
[----:B------:R-:W-:Y:S02]  /*2290*/  FSEL R6, R10, R6, !P1 ;  /* 0x000000060a067208 */ /* 0x000fe40004800000 */
[----:B------:R-:W-:-:S06]  /*22a0*/  FSEL R7, R11, R7, !P1 ;  /* 0x000000070b077208 */ /* 0x000fcc0004800000 */
[----:B-----5:R-:W-:-:S06]  /*22b0*/  DSETP.GEU.AND P1, PT, R6, R12, PT ;  /* 0x0000000c0600722a */ /* 0x020fcc0003f2e000 */
        /* <DEDUP_REMOVED lines=39> */
.L_x_26:
[----:B------:R-:W-:Y:S05]  /*2530*/  BSYNC.RECONVERGENT B2 ;  /* 0x0000000000027941 */ /* 0x000fea0003800200 */
.L_x_25:
[----:B------:R-:W-:Y:S01]  /*2540*/  IMAD.IADD R8, R41, 0x1, -R40 ;  /* 0x0000000129087824 */ /* 0x000fe200078e0a28 */
[----:B------:R-:W-:Y:S04]  /*2550*/  BSSY.RECONVERGENT B2, `(.L_x_28) ;  /* 0x000002b000027945 */ /* 0x000fe80003800200 */
[----:B------:R-:W-:-:S13]  /*2560*/  ISETP.GT.AND P1, PT, R8, 0x400, PT ;  /* 0x000004000800780c */ /* 0x000fda0003f24270 */
[----:B------:R-:W-:Y:S05]  /*2570*/  @!P1 BRA `(.L_x_29) ;  /* 0x0000000000a09947 */ /* 0x000fea0003800000 */
        /* <DEDUP_REMOVED lines=9> */
[----:B------:R-:W5:Y:S04]  /*2610*/  LDG.E.64.CONSTANT R22, desc[UR6][R4.64+0x2000] ;  /* 0x0020000604167981 */ /* 0x000f68000c1e9b00 */
[----:B------:R0:W5:Y:S01]  /*2620*/  LDG.E.64.CONSTANT R8, desc[UR6][R4.64+0x2800] ;  /* 0x0028000604087981 */ /* 0x000162000c1e9b00 */
[----:B------:R-:W-:-:S02]  /*2630*/  VIADD R40, R40, 0x800 ;  /* 0x0000080028287836 */ /* 0x000fc40000000000 */
[----:B------:R-:W-:Y:S01]  /*2640*/  VIADD R43, R43, 0x800 ;  /* 0x000008002b2b7836 */ /* 0x000fe20000000000 */
[----:B0-----:R-:W-:-:S05]  /*2650*/  IADD3 R4, P2, PT, R4, 0x4000, RZ ;  /* 0x0000400004047810 */ /* 0x001fca0007f5e0ff */
        /* <DEDUP_REMOVED lines=22> */
[----:B------:R-:W-:Y:S01]  /*27c0*/  DSETP.GEU.AND P1, PT, R6, R8, PT ;  /* 0x000000080600722a */ /* 0x000fe20003f2e000 */
[----:B------:R-:W-:-:S05]  /*27d0*/  PLOP3.LUT P0, PT, PT, PT, PT, 0x8, 0x80 ;  /* 0x000000000080781c */ /* 0x000fca0003f0e170 */
[----:B------:R-:W-:Y:S02]  /*27e0*/  FSEL R6, R8, R6, !P1 ;  /* 0x0000000608067208 */ /* 0x000fe40004800000 */
[----:B------:R-:W-:-:S07]  /*27f0*/  FSEL R7, R9, R7, !P1 ;  /* 0x0000000709077208 */ /* 0x000fce0004800000 */
.L_x_29:
[----:B------:R-:W-:Y:S05]  /*2800*/  BSYNC.RECONVERGENT B2 ;  /* 0x0000000000027941 */ /* 0x000fea0003800200 */
.L_x_28:
[----:B------:R-:W-:-:S13]  /*2810*/  ISETP.LT.OR P0, PT, R40, R41, P0 ;  /* 0x000000292800720c */ /* 0x000fda0000701670 */
[----:B------:R-:W-:Y:S05]  /*2820*/  @!P0 BRA `(.L_x_21) ;  /* 0x0000000000448947 */ /* 0x000fea0003800000 */
[----:B------:R-:W-:Y:S01]  /*2830*/  IMAD.WIDE.U32 R2, R43, 0x8, R2 ;  /* 0x000000082b027825 */ /* 0x000fe200078e0002 */
[----:B------:R-:W2:Y:S04]  /*2840*/  LDG.E.64.CONSTANT R8, desc[UR6][R4.64+-0x800] ;  /* 0xfff8000604087981 */ /* 0x000ea8000c1e9b00 */
[----:B------:R-:W3:Y:S04]  /*2850*/  LDG.E.64.CONSTANT R10, desc[UR6][R4.64] ;  /* 0x00000006040a7981 */ /* 0x000ee8000c1e9b00 */
[----:B------:R-:W4:Y:S04]  /*2860*/  LDG.E.64.CONSTANT R2, desc[UR6][R2.64] ;  /* 0x0000000602027981 */ /* 0x000f28000c1e9b00 */
[----:B------:R-:W5:Y:S01]  /*2870*/  LDG.E.64.CONSTANT R12, desc[UR6][R4.64+0x800] ;  /* 0x00080006040c7981 */ /* 0x000f62000c1e9b00 */
        /* <DEDUP_REMOVED lines=11> */
[----:B------:R-:W-:-:S07]  /*2930*/  FSEL R7, R13, R3, !P0 ;  /* 0x000000030d077208 */ /* 0x000fce0004000000 */
.L_x_21:
[----:B------:R-:W-:Y:S05]  /*2940*/  BSYNC.RECONVERGENT B1 ;  /* 0x0000000000017941 */ /* 0x000fea0003800200 */
.L_x_19:
[----:B------:R-:W0:Y:S01]  /*2950*/  S2R R10, SR_LANEID ;  /* 0x00000000000a7919 */ /* 0x000e220000000000 */
[----:B------:R-:W-:Y:S04]  /*2960*/  SHFL.DOWN PT, R2, R6, 0x1, 0x1f ;  /* 0x08201f0006027f89 */ /* 0x000fe800000e0000 */
        /* <DEDUP_REMOVED lines=10> */
[----:B------:R-:W-:-:S02]  /*2a10*/  @!P2 MOV R7, 0x400 ;  /* 0x000004000007a802 */ /* 0x000fc40000000f00 */
        /* <DEDUP_REMOVED lines=8> */
[----:B------:R-:W-:Y:S01]  /*2aa0*/  SHFL.DOWN PT, R2, R4, 0x4, 0x1f ;  /* 0x08801f0004027f89 */ /* 0x000fe200000e0000 */
[----:B-1----:R-:W-:-:S03]  /*2ab0*/  @!P2 LEA R7, R8, R7, 0x18 ;  /* 0x000000070807a211 */ /* 0x002fc600078ec0ff */
[----:B------:R-:W0:Y:S02]  /*2ac0*/  SHFL.DOWN PT, R3, R5, 0x4, 0x1f ;  /* 0x08801f0005037f89 */ /* 0x000e2400000e0000 */
[----:B------:R-:W-:Y:S01]  /*2ad0*/  @!P2 IMAD.IADD R9, R6, 0x1, R7 ;  /* 0x000000010609a824 */ /* 0x000fe200078e0207 */
[----:B0-----:R-:W-:-:S06]  /*2ae0*/  DSETP.GEU.AND P0, PT, R4, R2, PT ;  /* 0x000000020400722a */ /* 0x001fcc0003f0e000 */
[----:B------:R-:W-:Y:S02]  /*2af0*/  @!P1 FSEL R4, R2, R4, !P0 ;  /* 0x0000000402049208 */ /* 0x000fe40004000000 */
[----:B------:R-:W-:Y:S02]  /*2b00*/  @!P1 FSEL R5, R3, R5, !P0 ;  /* 0x0000000503059208 */ /* 0x000fe40004000000 */
[----:B------:R-:W-:Y:S01]  /*2b10*/  ISETP.GT.AND P1, PT, R10, 0x17, PT ;  /* 0x000000170a00780c */ /* 0x000fe20003f24270 */
[----:B------:R-:W-:Y:S04]  /*2b20*/  SHFL.DOWN PT, R2, R4, 0x8, 0x1f ;  /* 0x09001f0004027f89 */ /* 0x000fe800000e0000 */
[----:B------:R-:W0:Y:S02]  /*2b30*/  SHFL.DOWN PT, R3, R5, 0x8, 0x1f ;  /* 0x09001f0005037f89 */ /* 0x000e2400000e0000 */
[----:B0-----:R-:W-:-:S06]  /*2b40*/  DSETP.GEU.AND P0, PT, R4, R2, PT ;  /* 0x000000020400722a */ /* 0x001fcc0003f0e000 */
[----:B------:R-:W-:Y:S02]  /*2b50*/  @!P1 FSEL R4, R2, R4, !P0 ;  /* 0x0000000402049208 */ /* 0x000fe40004000000 */
[----:B------:R-:W-:Y:S02]  /*2b60*/  @!P1 FSEL R5, R3, R5, !P0 ;  /* 0x0000000503059208 */ /* 0x000fe40004000000 */
[----:B------:R-:W-:Y:S01]  /*2b70*/  ISETP.GT.AND P1, PT, R10, 0xf, PT ;  /* 0x0000000f0a00780c */ /* 0x000fe20003f24270 */
[----:B------:R-:W-:Y:S04]  /*2b80*/  SHFL.DOWN PT, R2, R4, 0x10, 0x1f ;  /* 0x0a001f0004027f89 */ /* 0x000fe800000e0000 */
[----:B------:R-:W0:Y:S02]  /*2b90*/  SHFL.DOWN PT, R3, R5, 0x10, 0x1f ;  /* 0x0a001f0005037f89 */ /* 0x000e2400000e0000 */
[----:B0-----:R-:W-:-:S06]  /*2ba0*/  DSETP.GEU.AND P0, PT, R4, R2, PT ;  /* 0x000000020400722a */ /* 0x001fcc0003f0e000 */
[----:B------:R-:W-:Y:S02]  /*2bb0*/  FSEL R2, R2, R4, !P0 ;  /* 0x0000000402027208 */ /* 0x000fe40004000000 */
        /* <DEDUP_REMOVED lines=10> */
[----:B--2---:R-:W0:Y:S04]  /*2c60*/  LDS.128 R8, [UR4+0x10] ;  /* 0x00001004ff087984 */ /* 0x004e280008000c00 */
        /* <DEDUP_REMOVED lines=25> */
.L_x_2:
        /* <DEDUP_REMOVED lines=12> */
.L_x_32:
[----:B------:R-:W-:Y:S05]  /*2ec0*/  BSYNC.RECONVERGENT B1 ;  /* 0x0000000000017941 */ /* 0x000fea0003800200 */
.L_x_31:
        /* <DEDUP_REMOVED lines=17> */
.L_x_37:
        /* <DEDUP_REMOVED lines=12> */
.L_x_36:
[----:B------:R-:W-:Y:S05]  /*30a0*/  BSYNC.RECONVERGENT B2 ;  /* 0x0000000000027941 */ /* 0x000fea0003800200 */
.L_x_35:
        /* <DEDUP_REMOVED lines=9> */
.L_x_40:
        /* <DEDUP_REMOVED lines=74> */
.L_x_39:
[----:B------:R-:W-:Y:S05]  /*35e0*/  BSYNC.RECONVERGENT B2 ;  /* 0x0000000000027941 */ /* 0x000fea0003800200 */
.L_x_38:
        /* <DEDUP_REMOVED lines=42> */
.L_x_42:
[----:B------:R-:W-:Y:S05]  /*3890*/  BSYNC.RECONVERGENT B2 ;  /* 0x0000000000027941 */ /* 0x000fea0003800200 */
.L_x_41:
        /* <DEDUP_REMOVED lines=20> */
.L_x_34:
[----:B------:R-:W-:Y:S05]  /*39e0*/  BSYNC.RECONVERGENT B1 ;  /* 0x0000000000017941 */ /* 0x000fea0003800200 */
.L_x_33:
        /* <DEDUP_REMOVED lines=14> */
[----:B------:R-:W-:Y:S01]  /*3ad0*/  IMAD.MOV.U32 R2, RZ, RZ, R9 ;  /* 0x000000ffff027224 */ /* 0x000fe200078e0009 */
[----:B------:R-:W-:Y:S01]  /*3ae0*/  @!P2 MOV R4, 0x400 ;  /* 0x000004000004a802 */ /* 0x000fe20000000f00 */
[----:B------:R-:W-:Y:S01]  /*3af0*/  IMAD.MOV.U32 R3, RZ, RZ, R11 ;  /* 0x000000ffff037224 */ /* 0x000fe200078e000b */
[----:B------:R-:W0:Y:S01]  /*3b00*/  SHFL.DOWN PT, R7, R11, 0x2, 0x1f ;  /* 0x08401f000b077f89 */ /* 0x000e2200000e0000 */
[----:B------:R-:W-:Y:S01]  /*3b10*/  @!P2 SHF.R.U32.HI R0, RZ, 0x2, R5 ;  /* 0x00000002ff00a819 */ /* 0x000fe20000011605 */
[----:B------:R-:W1:Y:S03]  /*3b20*/  @!P2 S2R R13, SR_CgaCtaId ;  /* 0x00000000000da919 */ /* 0x000e660000008800 */
[----:B------:R-:W-:Y:S01]  /*3b30*/  @!P2 LOP3.LUT R0, R0, 0xf8, RZ, 0xc0, !PT ;  /* 0x000000f80000a812 */ /* 0x000fe200078ec0ff */
[----:B0-----:R-:W-:-:S06]  /*3b40*/  DSETP.GEU.AND P0, PT, R2, R6, PT ;  /* 0x000000060200722a */ /* 0x001fcc0003f0e000 */
[----:B------:R-:W-:Y:S02]  /*3b50*/  @!P1 FSEL R9, R6, R9, !P0 ;  /* 0x0000000906099208 */ /* 0x000fe40004000000 */
[----:B------:R-:W-:Y:S02]  /*3b60*/  @!P1 FSEL R11, R7, R11, !P0 ;  /* 0x0000000b070b9208 */ /* 0x000fe40004000000 */
[----:B------:R-:W-:Y:S01]  /*3b70*/  ISETP.GT.AND P1, PT, R8, 0x1b, PT ;  /* 0x0000001b0800780c */ /* 0x000fe20003f24270 */
[----:B------:R-:W-:Y:S01]  /*3b80*/  SHFL.DOWN PT, R2, R9, 0x4, 0x1f ;  /* 0x08801f0009027f89 */ /* 0x000fe200000e0000 */
[----:B------:R-:W-:Y:S01]  /*3b90*/  IMAD.MOV.U32 R6, RZ, RZ, R9 ;  /* 0x000000ffff067224 */ /* 0x000fe200078e0009 */
[----:B-1----:R-:W-:Y:S01]  /*3ba0*/  @!P2 LEA R13, R13, R4, 0x18 ;  /* 0x000000040d0da211 */ /* 0x002fe200078ec0ff */
[----:B------:R-:W-:Y:S01]  /*3bb0*/  IMAD.MOV.U32 R7, RZ, RZ, R11 ;  /* 0x000000ffff077224 */ /* 0x000fe200078e000b */
[----:B------:R-:W0:Y:S03]  /*3bc0*/  SHFL.DOWN PT, R3, R11, 0x4, 0x1f ;  /* 0x08801f000b037f89 */ /* 0x000e2600000e0000 */
[----:B------:R-:W-:-:S02]  /*3bd0*/  @!P2 IMAD.IADD R13, R0, 0x1, R13 ;  /* 0x00000001000da824 */ /* 0x000fc400078e020d */
[----:B0-----:R-:W-:-:S06]  /*3be0*/  DSETP.GEU.AND P0, PT, R6, R2, PT ;  /* 0x000000020600722a */ /* 0x001fcc0003f0e000 */
[----:B------:R-:W-:Y:S02]  /*3bf0*/  @!P1 FSEL R9, R2, R9, !P0 ;  /* 0x0000000902099208 */ /* 0x000fe40004000000 */
[----:B------:R-:W-:Y:S02]  /*3c00*/  @!P1 FSEL R11, R3, R11, !P0 ;  /* 0x0000000b030b9208 */ /* 0x000fe40004000000 */
[----:B------:R-:W-:Y:S01]  /*3c10*/  ISETP.GT.AND P1, PT, R8, 0x17, PT ;  /* 0x000000170800780c */ /* 0x000fe20003f24270 */
[----:B------:R-:W-:Y:S01]  /*3c20*/  SHFL.DOWN PT, R2, R9, 0x8, 0x1f ;  /* 0x09001f0009027f89 */ /* 0x000fe200000e0000 */
[----:B------:R-:W-:Y:S02]  /*3c30*/  IMAD.MOV.U32 R6, RZ, RZ, R9 ;  /* 0x000000ffff067224 */ /* 0x000fe400078e0009 */
[----:B------:R-:W-:Y:S01]  /*3c40*/  IMAD.MOV.U32 R7, RZ, RZ, R11 ;  /* 0x000000ffff077224 */ /* 0x000fe200078e000b */
[----:B------:R-:W0:Y:S05]  /*3c50*/  SHFL.DOWN PT, R3, R11, 0x8, 0x1f ;  /* 0x09001f000b037f89 */ /* 0x000e2a00000e0000 */
        /* <DEDUP_REMOVED lines=20> */
[----:B------:R-:W0:Y:S04]  /*3da0*/  LDS.128 R8, [UR4+0x10] ;  /* 0x00001004ff087984 */ /* 0x000e280008000c00 */
[----:B-1----:R-:W1:Y:S01]  /*3db0*/  LDS.128 R12, [UR4+0x20] ;  /* 0x00002004ff0c7984 */ /* 0x002e620008000c00 */
        /* <DEDUP_REMOVED lines=24> */
.L_x_43:
        /* <DEDUP_REMOVED lines=20> */
[----:B------:R-:W0:Y:S05]  /*4080*/  SHFL.DOWN PT, R7, R0, 0x2, R11 ;  /* 0x0840000000077989 */ /* 0x000e2a00000e000b */
[----:B0-----:R-:W-:-:S06]  /*4090*/  DSETP.GEU.AND P0, PT, R2, R6, PT ;  /* 0x000000060200722a */ /* 0x001fcc0003f0e000 */
[----:B------:R-:W-:Y:S01]  /*40a0*/  @!P1 FSEL R9, R6, R9, !P0 ;  /* 0x0000000906099208 */ /* 0x000fe20004000000 */
[----:B------:R-:W-:Y:S01]  /*40b0*/  VIADD R6, R8, 0x4 ;  /* 0x0000000408067836 */ /* 0x000fe20000000000 */
[----:B------:R-:W-:-:S03]  /*40c0*/  @!P1 FSEL R0, R7, R0, !P0 ;  /* 0x0000000007009208 */ /* 0x000fc60004000000 */
[----:B------:R-:W-:Y:S01]  /*40d0*/  SHFL.DOWN PT, R2, R9, 0x4, R11 ;  /* 0x0880000009027989 */ /* 0x000fe200000e000b */
[----:B------:R-:W-:Y:S01]  /*40e0*/  ISETP.GT.AND P1, PT, R6, R11, PT ;  /* 0x0000000b0600720c */ /* 0x000fe20003f24270 */
[----:B------:R-:W-:Y:S02]  /*40f0*/  IMAD.MOV.U32 R6, RZ, RZ, R9 ;  /* 0x000000ffff067224 */ /* 0x000fe400078e0009 */
[----:B------:R-:W0:Y:S01]  /*4100*/  SHFL.DOWN PT, R3, R0, 0x4, R11 ;  /* 0x0880000000037989 */ /* 0x000e2200000e000b */
[----:B------:R-:W-:-:S06]  /*4110*/  IMAD.MOV.U32 R7, RZ, RZ, R0 ;  /* 0x000000ffff077224 */ /* 0x000fcc00078e0000 */
[----:B0-----:R-:W-:Y:S01]  /*4120*/  DSETP.GEU.AND P0, PT, R6, R2, PT ;  /* 0x000000020600722a */ /* 0x001fe20003f0e000 */
[----:B------:R-:W-:-:S05]  /*4130*/  VIADD R6, R8, 0x8 ;  /* 0x0000000808067836 */ /* 0x000fca0000000000 */
        /* <DEDUP_REMOVED lines=15> */
[----:B------:R-:W-:Y:S02]  /*4230*/  IMAD.MOV.U32 R6, RZ, RZ, R9 ;  /* 0x000000ffff067224 */ /* 0x000fe400078e0009 */
[----:B------:R-:W-:Y:S01]  /*4240*/  IMAD.MOV.U32 R7, RZ, RZ, R0 ;  /* 0x000000ffff077224 */ /* 0x000fe200078e0000 */
[----:B------:R-:W0:Y:S05]  /*4250*/  SHFL.DOWN PT, R3, R0, 0x10, R11 ;  /* 0x0a00000000037989 */ /* 0x000e2a00000e000b */
[----:B0-----:R-:W-:Y:S01]  /*4260*/  DSETP.GEU.AND P1, PT, R6, R2, PT ;  /* 0x000000020600722a */ /* 0x001fe20003f2e000 */
[----:B------:R-:W-:-:S02]  /*4270*/  @!P0 MOV R7, 0x400 ;  /* 0x0000040000078802 */ /* 0x000fc40000000f00 */
[----:B------:R-:W-:Y:S02]  /*4280*/  @!P0 SHF.R.U32.HI R6, RZ, 0x2, R5 ;  /* 0x00000002ff068819 */ /* 0x000fe40000011605 */
[----:B-1----:R-:W-:Y:S02]  /*4290*/  @!P0 LEA R7, R10, R7, 0x18 ;  /* 0x000000070a078211 */ /* 0x002fe400078ec0ff */
[----:B------:R-:W-:Y:S02]  /*42a0*/  @!P0 LOP3.LUT R6, R6, 0xf8, RZ, 0xc0, !PT ;  /* 0x000000f806068812 */ /* 0x000fe400078ec0ff */
[----:B------:R-:W-:Y:S02]  /*42b0*/  @!P2 FSEL R9, R2, R9, !P1 ;  /* 0x000000090209a208 */ /* 0x000fe40004800000 */
[----:B------:R-:W-:Y:S01]  /*42c0*/  @!P2 FSEL R0, R3, R0, !P1 ;  /* 0x000000000300a208 */ /* 0x000fe20004800000 */
[----:B------:R-:W-:Y:S02]  /*42d0*/  @!P0 IMAD.IADD R3, R6, 0x1, R7 ;  /* 0x0000000106038824 */ /* 0x000fe400078e0207 */
[----:B------:R-:W-:-:S02]  /*42e0*/  IMAD.MOV.U32 R6, RZ, RZ, R9 ;  /* 0x000000ffff067224 */ /* 0x000fc400078e0009 */
[----:B------:R-:W-:-:S05]  /*42f0*/  IMAD.MOV.U32 R7, RZ, RZ, R0 ;  /* 0x000000ffff077224 */ /* 0x000fca00078e0000 */
[----:B------:R1:W-:Y:S01]  /*4300*/  @!P0 STS.64 [R3+0x8], R6 ;  /* 0x0000080603008388 */ /* 0x0003e20000000a00 */
[----:B------:R-:W-:Y:S01]  /*4310*/  BAR.SYNC.DEFER_BLOCKING 0x0 ;  /* 0x0000000000007b1d */ /* 0x000fe20000010000 */
[----:B------:R-:W-:-:S13]  /*4320*/  ISETP.NE.AND P0, PT, R5, RZ, PT ;  /* 0x000000ff0500720c */ /* 0x000fda0003f05270 */
[----:B-1----:R-:W-:Y:S05]  /*4330*/  @P0 BRA `(.L_x_17) ;  /* 0x0000001800340947 */ /* 0x002fea0003800000 */
[----:B------:R-:W0:Y:S01]  /*4340*/  S2UR UR5, SR_CgaCtaId ;  /* 0x00000000000579c3 */ /* 0x000e220000008800 */
[----:B------:R-:W-:Y:S01]  /*4350*/  UMOV UR4, 0x400 ;  /* 0x0000040000047882 */ /* 0x000fe20000000000 */
[C---:B------:R-:W-:Y:S02]  /*4360*/  ISETP.GT.AND P3, PT, R4.reuse, 0x20, PT ;  /* 0x000000200400780c */ /* 0x040fe40003f64270 */
        /* <DEDUP_REMOVED lines=10> */
[----:B------:R-:W-:Y:S01]  /*4410*/  ISETP.GT.AND P1, PT, R4, 0x60, PT ;  /* 0x000000600400780c */ /* 0x000fe20003f24270 */
[----:B------:R-:W-:Y:S02]  /*4420*/  IMAD.MOV.U32 R2, RZ, RZ, R6 ;  /* 0x000000ffff027224 */ /* 0x000fe400078e0006 */
        /* <DEDUP_REMOVED lines=29> */
.L_x_30:
[----:B------:R-:W0:Y:S01]  /*4600*/  S2R R41, SR_TID.X ;  /* 0x0000000000297919 */ /* 0x000e220000002100 */
[----:B------:R-:W0:Y:S02]  /*4610*/  LDC.64 R6, c[0x0][0x380] ;  /* 0x0000e000ff067b82 */ /* 0x000e240000000a00 */
[----:B0-----:R-:W-:-:S05]  /*4620*/  IMAD.WIDE.U32 R6, R41, 0x8, R6 ;  /* 0x0000000829067825 */ /* 0x001fca00078e0006 */
[----:B------:R-:W2:Y:S04]  /*4630*/  LDG.E.64.CONSTANT R20, desc[UR6][R6.64] ;  /* 0x0000000606147981 */ /* 0x000ea8000c1e9b00 */
[----:B------:R-:W2:Y:S04]  /*4640*/  LDG.E.64.CONSTANT R2, desc[UR6][R6.64+0x800] ;  /* 0x0008000606027981 */ /* 0x000ea8000c1e9b00 */
[----:B------:R-:W3:Y:S04]  /*4650*/  LDG.E.64.CONSTANT R8, desc[UR6][R6.64+0x1000] ;  /* 0x0010000606087981 */ /* 0x000ee8000c1e9b00 */
[----:B------:R-:W4:Y:S04]  /*4660*/  LDG.E.64.CONSTANT R10, desc[UR6][R6.64+0x1800] ;  /* 0x00180006060a7981 */ /* 0x000f28000c1e9b00 */
[----:B------:R-:W5:Y:S04]  /*4670*/  LDG.E.64.CONSTANT R12, desc[UR6][R6.64+0x2000] ;  /* 0x00200006060c7981 */ /* 0x000f68000c1e9b00 */
[----:B------:R-:W5:Y:S04]  /*4680*/  LDG.E.64.CONSTANT R14, desc[UR6][R6.64+0x2800] ;  /* 0x00280006060e7981 */ /* 0x000f68000c1e9b00 */
[----:B------:R-:W5:Y:S04]  /*4690*/  LDG.E.64.CONSTANT R16, desc[UR6][R6.64+0x3000] ;  /* 0x0030000606107981 */ /* 0x000f68000c1e9b00 */
[----:B------:R-:W5:Y:S01]  /*46a0*/  LDG.E.64.CONSTANT R18, desc[UR6][R6.64+0x3800] ;  /* 0x0038000606127981 */ /* 0x000f62000c1e9b00 */
[----:B------:R-:W-:Y:S01]  /*46b0*/  ISETP.GE.U32.AND P1, PT, R4, 0x1000, PT ;  /* 0x000010000400780c */ /* 0x000fe20003f26070 */
[----:B------:R-:W-:Y:S01]  /*46c0*/  IMAD.MOV.U32 R45, RZ, RZ, 0x800 ;  /* 0x00000800ff2d7424 */ /* 0x000fe200078e00ff */
[----:B--2---:R-:W-:-:S06]  /*46d0*/  DSETP.GEU.AND P0, PT, R20, R2, PT ;  /* 0x000000021400722a */ /* 0x004fcc0003f0e000 */
        /* <DEDUP_REMOVED lines=21> */
[----:B------:R-:W0:Y:S01]  /*4830*/  LDC R24, c[0x0][0x390] ;  /* 0x0000e400ff187b82 */ /* 0x000e220000000800 */
[----:B------:R-:W-:Y:S02]  /*4840*/  VIADD R0, R4, 0xfffff800 ;  /* 0xfffff80004007836 */ /* 0x000fe40000000000 */
[----:B------:R-:W-:-:S07]  /*4850*/  IMAD.MOV.U32 R45, RZ, RZ, 0x800 ;  /* 0x00000800ff2d7424 */ /* 0x000fce00078e00ff */
.L_x_46:
[----:B------:R-:W-:-:S05]  /*4860*/  IMAD.WIDE R4, R45, 0x8, R6 ;  /* 0x000000082d047825 */ /* 0x000fca00078e0206 */
[----:B------:R-:W2:Y:S04]  /*4870*/  LDG.E.64.CONSTANT R10, desc[UR6][R4.64] ;  /* 0x00000006040a7981 */ /* 0x000ea8000c1e9b00 */
[----:B------:R-:W3:Y:S04]  /*4880*/  LDG.E.64.CONSTANT R12, desc[UR6][R4.64+0x800] ;  /* 0x00080006040c7981 */ /* 0x000ee8000c1e9b00 */
[----:B------:R-:W4:Y:S04]  /*4890*/  LDG.E.64.CONSTANT R14, desc[UR6][R4.64+0x1000] ;  /* 0x00100006040e7981 */ /* 0x000f28000c1e9b00 */
[----:B------:R-:W5:Y:S04]  /*48a0*/  LDG.E.64.CONSTANT R16, desc[UR6][R4.64+0x1800] ;  /* 0x0018000604107981 */ /* 0x000f68000c1e9b00 */
[----:B------:R-:W5:Y:S04]  /*48b0*/  LDG.E.64.CONSTANT R18, desc[UR6][R4.64+0x2000] ;  /* 0x0020000604127981 */ /* 0x000f68000c1e9b00 */
[----:B------:R-:W5:Y:S04]  /*48c0*/  LDG.E.64.CONSTANT R20, desc[UR6][R4.64+0x2800] ;  /* 0x0028000604147981 */ /* 0x000f68000c1e9b00 */
[----:B------:R-:W5:Y:S04]  /*48d0*/  LDG.E.64.CONSTANT R22, desc[UR6][R4.64+0x3000] ;  /* 0x0030000604167981 */ /* 0x000f68000c1e9b00 */
[----:B------:R0:W5:Y:S02]  /*48e0*/  LDG.E.64.CONSTANT R8, desc[UR6][R4.64+0x3800] ;  /* 0x0038000604087981 */ /* 0x000164000c1e9b00 */
[----:B0-----:R-:W-:-:S04]  /*48f0*/  IMAD.MOV.U32 R4, RZ, RZ, R24 ;  /* 0x000000ffff047224 */ /* 0x001fc800078e0018 */
[----:B------:R-:W-:-:S05]  /*4900*/  IMAD.IADD R5, R4, 0x1, -R45 ;  /* 0x0000000104057824 */ /* 0x000fca00078e0a2d */
[----:B------:R-:W-:Y:S01]  /*4910*/  ISETP.GE.AND P1, PT, R5, 0x800, PT ;  /* 0x000008000500780c */ /* 0x000fe20003f26270 */
        /* <DEDUP_REMOVED lines=25> */
[----:B------:R-:W-:-:S05]  /*4ab0*/  VIADD R45, R45, 0x800 ;  /* 0x000008002d2d7836 */ /* 0x000fca0000000000 */
[----:B------:R-:W-:-:S13]  /*4ac0*/  ISETP.GT.AND P0, PT, R45, R0, PT ;  /* 0x000000002d00720c */ /* 0x000fda0003f04270 */
[----:B------:R-:W-:Y:S05]  /*4ad0*/  @!P0 BRA `(.L_x_46) ;  /* 0xfffffffc00608947 */ /* 0x000fea000383ffff */
.L_x_44:
[----:B------:R-:W-:-:S13]  /*4ae0*/  ISETP.GE.AND P0, PT, R45, R4, PT ;  /* 0x000000042d00720c */ /* 0x000fda0003f06270 */
[----:B------:R-:W-:Y:S05]  /*4af0*/  @P0 BRA `(.L_x_45) ;  /* 0x0000000800fc0947 */ /* 0x000fea0003800000 */
[----:B------:R-:W-:Y:S01]  /*4b00*/  IMAD.IADD R0, R4, 0x1, -R45 ;  /* 0x0000000104007824 */ /* 0x000fe200078e0a2d */
[----:B------:R-:W-:Y:S04]  /*4b10*/  BSSY.RECONVERGENT B1, `(.L_x_45) ;  /* 0x00000bd000017945 */ /* 0x000fe80003800200 */
[----:B------:R-:W-:-:S13]  /*4b20*/  ISETP.GE.AND P0, PT, R41, R0, PT ;  /* 0x000000002900720c */ /* 0x000fda0003f06270 */
[----:B------:R-:W-:Y:S05]  /*4b30*/  @P0 BRA `(.L_x_47) ;  /* 0x0000000800e80947 */ /* 0x000fea0003800000 */
[----:B------:R-:W-:Y:S01]  /*4b40*/  LOP3.LUT R5, RZ, R41, RZ, 0x33, !PT ;  /* 0x00000029ff057212 */ /* 0x000fe200078e33ff */
[----:B------:R-:W-:Y:S01]  /*4b50*/  BSSY.RECONVERGENT B2, `(.L_x_48) ;  /* 0x0000017000027945 */ /* 0x000fe20003800200 */
[----:B------:R-:W-:Y:S02]  /*4b60*/  IMAD.MOV.U32 R43, RZ, RZ, R41 ;  /* 0x000000ffff2b7224 */ /* 0x000fe400078e0029 */
[----:B------:R-:W-:-:S04]  /*4b70*/  IADD3 R4, PT, PT, -R45, R4, R5 ;  /* 0x000000042d047210 */ /* 0x000fc80007ffe105 */
[C---:B------:R-:W-:Y:S02]  /*4b80*/  LOP3.LUT R5, R4.reuse, 0x300, RZ, 0xc0, !PT ;  /* 0x0000030004057812 */ /* 0x040fe400078ec0ff */
[----:B------:R-:W-:Y:S02]  /*4b90*/  ISETP.GE.U32.AND P2, PT, R4, 0x300, PT ;  /* 0x000003000400780c */ /* 0x000fe40003f46070 */
[----:B------:R-:W-:-:S13]  /*4ba0*/  ISETP.NE.AND P0, PT, R5, 0x300, PT ;  /* 0x000003000500780c */ /* 0x000fda0003f05270 */
[----:B------:R-:W-:Y:S05]  /*4bb0*/  @!P0 BRA `(.L_x_49) ;  /* 0x0000000000408947 */ /* 0x000fea0003800000 */
[----:B------:R-:W0:Y:S01]  /*4bc0*/  LDC.64 R6, c[0x0][0x380] ;  /* 0x0000e000ff067b82 */ /* 0x000e220000000a00 */
[----:B------:R-:W-:Y:S01]  /*4bd0*/  LEA.HI R4, R4, 0x1, RZ, 0x18 ;  /* 0x0000000104047811 */ /* 0x000fe200078fc0ff */
[----:B------:R-:W-:Y:S02]  /*4be0*/  IMAD.IADD R9, R41, 0x1, R45 ;  /* 0x0000000129097824 */ /* 0x000fe400078e022d */
[----:B------:R-:W-:Y:S01]  /*4bf0*/  IMAD.MOV.U32 R43, RZ, RZ, R41 ;  /* 0x000000ffff2b7224 */ /* 0x000fe200078e0029 */
[----:B------:R-:W-:-:S05]  /*4c00*/  LOP3.LUT R4, R4, 0x3, RZ, 0xc0, !PT ;  /* 0x0000000304047812 */ /* 0x000fca00078ec0ff */
[----:B------:R-:W-:-:S07]  /*4c10*/  IMAD.MOV R8, RZ, RZ, -R4 ;  /* 0x000000ffff087224 */ /* 0x000fce00078e0a04 */
.L_x_50:
[----:B0-----:R-:W-:-:S06]  /*4c20*/  IMAD.WIDE.U32 R4, R9, 0x8, R6 ;  /* 0x0000000809047825 */ /* 0x001fcc00078e0006 */
        /* <DEDUP_REMOVED lines=9> */
.L_x_49:
[----:B------:R-:W-:Y:S05]  /*4cc0*/  BSYNC.RECONVERGENT B2 ;  /* 0x0000000000027941 */ /* 0x000fea0003800200 */
.L_x_48:
[----:B------:R-:W-:Y:S05]  /*4cd0*/  @!P2 BRA `(.L_x_47) ;  /* 0x000000080080a947 */ /* 0x000fea0003800000 */
[----:B------:R-:W0:Y:S01]  /*4ce0*/  LDCU.64 UR4, c[0x0][0x380] ;  /* 0x00007000ff0477ac */ /* 0x000e220008000a00 */
[----:B------:R-:W-:Y:S01]  /*4cf0*/  IMAD.IADD R7, R0, 0x1, -R43 ;  /* 0x0000000100077824 */ /* 0x000fe200078e0a2b */
[C---:B------:R-:W-:Y:S01]  /*4d00*/  IADD3 R5, P0, PT, R43.reuse, R45, RZ ;  /* 0x0000002d2b057210 */ /* 0x040fe20007f1e0ff */
[----:B------:R-:W-:Y:S01]  /*4d10*/  BSSY.RECONVERGENT B2, `(.L_x_51) ;  /* 0x000005a000027945 */ /* 0x000fe20003800200 */
[----:B------:R-:W-:Y:S02]  /*4d20*/  IMAD.IADD R45, R43, 0x1, R45 ;  /* 0x000000012b2d7824 */ /* 0x000fe400078e022d */
        /* <DEDUP_REMOVED lines=8> */
[----:B------:R-:W0:Y:S01]  /*4db0*/  LDC.64 R6, c[0x0][0x380] ;  /* 0x0000e000ff067b82 */ /* 0x000e220000000a00 */
[----:B------:R-:W-:Y:S01]  /*4dc0*/  PLOP3.LUT P0, PT, PT, PT, PT, 0x8, 0x80 ;  /* 0x000000000080781c */ /* 0x000fe20003f0e170 */
[----:B------:R-:W-:-:S12]  /*4dd0*/  VIADD R40, R0, 0xfffff400 ;  /* 0xfffff40000287836 */ /* 0x000fd80000000000 */
.L_x_53:
[C---:B0-----:R-:W-:Y:S01]  /*4de0*/  IMAD.WIDE.U32 R38, R45.reuse, 0x8, R6 ;  /* 0x000000082d267825 */ /* 0x041fe200078e0006 */
        /* <DEDUP_REMOVED lines=76> */
.L_x_52:
[----:B------:R-:W-:Y:S05]  /*52b0*/  BSYNC.RECONVERGENT B2 ;  /* 0x0000000000027941 */ /* 0x000fea0003800200 */
.L_x_51:
[----:B------:R-:W-:Y:S01]  /*52c0*/  IMAD.IADD R6, R0, 0x1, -R43 ;  /* 0x0000000100067824 */ /* 0x000fe200078e0a2b */
[----:B------:R-:W-:Y:S04]  /*52d0*/  BSSY.RECONVERGENT B2, `(.L_x_54) ;  /* 0x000002c000027945 */ /* 0x000fe80003800200 */
[----:B------:R-:W-:-:S13]  /*52e0*/  ISETP.GT.AND P1, PT, R6, 0x400, PT ;  /* 0x000004000600780c */ /* 0x000fda0003f24270 */
[----:B------:R-:W-:Y:S05]  /*52f0*/  @!P1 BRA `(.L_x_55) ;  /* 0x0000000000a49947 */ /* 0x000fea0003800000 */
[----:B------:R-:W0:Y:S01]  /*5300*/  LDC.64 R16, c[0x0][0x380] ;  /* 0x0000e000ff107b82 */ /* 0x000e220000000a00 */
[----:B------:R-:W2:Y:S04]  /*5310*/  LDG.E.64.CONSTANT R10, desc[UR6][R4.64+-0x800] ;  /* 0xfff80006040a7981 */ /* 0x000ea8000c1e9b00 */
[----:B------:R-:W3:Y:S01]  /*5320*/  LDG.E.64.CONSTANT R12, desc[UR6][R4.64] ;  /* 0x00000006040c7981 */ /* 0x000ee2000c1e9b00 */
[----:B------:R-:W-:-:S03]  /*5330*/  VIADD R7, R45, 0x400 ;  /* 0x000004002d077836 */ /* 0x000fc60000000000 */
[----:B------:R-:W4:Y:S04]  /*5340*/  LDG.E.64.CONSTANT R14, desc[UR6][R4.64+0x800] ;  /* 0x00080006040e7981 */ /* 0x000f28000c1e9b00 */
[----:B------:R-:W5:Y:S04]  /*5350*/  LDG.E.64.CONSTANT R18, desc[UR6][R4.64+0x1800] ;  /* 0x0018000604127981 */ /* 0x000f68000c1e9b00 */
[----:B------:R-:W5:Y:S01]  /*5360*/  LDG.E.64.CONSTANT R20, desc[UR6][R4.64+0x2000] ;  /* 0x0020000604147981 */ /* 0x000f62000c1e9b00 */
[----:B0-----:R-:W-:-:S06]  /*5370*/  IMAD.WIDE.U32 R8, R45, 0x8, R16 ;  /* 0x000000082d087825 */ /* 0x001fcc00078e0010 */
[----:B------:R-:W2:Y:S01]  /*5380*/  LDG.E.64.CONSTANT R8, desc[UR6][R8.64] ;  /* 0x0000000608087981 */ /* 0x000ea2000c1e9b00 */
[----:B------:R-:W-:-:S03]  /*5390*/  IMAD.WIDE.U32 R16, R7, 0x8, R16 ;  /* 0x0000000807107825 */ /* 0x000fc600078e0010 */
[----:B------:R0:W5:Y:S04]  /*53a0*/  LDG.E.64.CONSTANT R6, desc[UR6][R4.64+0x2800] ;  /* 0x0028000604067981 */ /* 0x000168000c1e9b00 */
[----:B------:R-:W5:Y:S01]  /*53b0*/  LDG.E.64.CONSTANT R16, desc[UR6][R16.64] ;  /* 0x0000000610107981 */ /* 0x000f62000c1e9b00 */
[----:B------:R-:W-:Y:S01]  /*53c0*/  VIADD R43, R43, 0x800 ;  /* 0x000008002b2b7836 */ /* 0x000fe20000000000 */
[----:B0-----:R-:W-:Y:S01]  /*53d0*/  IADD3 R4, P2, PT, R4, 0x4000, RZ ;  /* 0x0000400004047810 */ /* 0x001fe20007f5e0ff */
[----:B------:R-:W-:-:S04]  /*53e0*/  VIADD R45, R45, 0x800 ;  /* 0x000008002d2d7836 */ /* 0x000fc80000000000 */
[----:B------:R-:W-:Y:S01]  /*53f0*/  IMAD.X R5, RZ, RZ, R5, P2 ;  /* 0x000000ffff057224 */ /* 0x000fe200010e0605 */
        /* <DEDUP_REMOVED lines=25> */
.L_x_55:
[----:B------:R-:W-:Y:S05]  /*5590*/  BSYNC.RECONVERGENT B2 ;  /* 0x0000000000027941 */ /* 0x000fea0003800200 */
.L_x_54:
[----:B------:R-:W-:-:S13]  /*55a0*/  ISETP.LT.OR P0, PT, R43, R0, P0 ;  /* 0x000000002b00720c */ /* 0x000fda0000701670 */
[----:B------:R-:W-:Y:S05]  /*55b0*/  @!P0 BRA `(.L_x_47) ;  /* 0x0000000000488947 */ /* 0x000fea0003800000 */
[----:B------:R-:W0:Y:S01]  /*55c0*/  LDC.64 R6, c[0x0][0x380] ;  /* 0x0000e000ff067b82 */ /* 0x000e220000000a00 */
[----:B------:R-:W2:Y:S04]  /*55d0*/  LDG.E.64.CONSTANT R8, desc[UR6][R4.64+-0x800] ;  /* 0xfff8000604087981 */ /* 0x000ea8000c1e9b00 */
[----:B------:R-:W3:Y:S04]  /*55e0*/  LDG.E.64.CONSTANT R10, desc[UR6][R4.64] ;  /* 0x00000006040a7981 */ /* 0x000ee8000c1e9b00 */
[----:B------:R-:W4:Y:S01]  /*55f0*/  LDG.E.64.CONSTANT R12, desc[UR6][R4.64+0x800] ;  /* 0x00080006040c7981 */ /* 0x000f22000c1e9b00 */
[----:B0-----:R-:W-:-:S06]  /*5600*/  IMAD.WIDE.U32 R6, R45, 0x8, R6 ;  /* 0x000000082d067825 */ /* 0x001fcc00078e0006 */
[----:B------:R-:W5:Y:S02]  /*5610*/  LDG.E.64.CONSTANT R6, desc[UR6][R6.64] ;  /* 0x0000000606067981 */ /* 0x000f64000c1e9b00 */
[----:B-----5:R-:W-:-:S06]  /*5620*/  DSETP.GEU.AND P0, PT, R2, R6, PT ;  /* 0x000000060200722a */ /* 0x020fcc0003f0e000 */
        /* <DEDUP_REMOVED lines=10> */
[----:B------:R-:W-:-:S07]  /*56d0*/  FSEL R3, R13, R3, !P0 ;  /* 0x000000030d037208 */ /* 0x000fce0004000000 */
.L_x_47:
[----:B------:R-:W-:Y:S05]  /*56e0*/  BSYNC.RECONVERGENT B1 ;  /* 0x0000000000017941 */ /* 0x000fea0003800200 */
.L_x_45:
        /* <DEDUP_REMOVED lines=54> */
[----:B------:R-:W1:Y:S01]  /*5a50*/  S2UR UR5, SR_CgaCtaId ;  /* 0x00000000000579c3 */ /* 0x000e620000008800 */
[----:B------:R-:W-:Y:S02]  /*5a60*/  UMOV UR4, 0x400 ;  /* 0x0000040000047882 */ /* 0x000fe40000000000 */
[----:B-1----:R-:W-:-:S09]  /*5a70*/  ULEA UR4, UR5, UR4, 0x18 ;  /* 0x0000000405047291 */ /* 0x002fd2000f8ec0ff */
[----:B0-----:R-:W0:Y:S04]  /*5a80*/  LDS.128 R8, [UR4+0x10] ;  /* 0x00001004ff087984 */ /* 0x001e280008000c00 */
        /* <DEDUP_REMOVED lines=23> */
[----:B------:R-:W-:-:S07]  /*5c00*/  FSEL R7, R3, R5, !P1 ;  /* 0x0000000503077208 */ /* 0x000fce0004800000 */
.L_x_17:
[----:B------:R-:W-:Y:S05]  /*5c10*/  BSYNC.RECONVERGENT B0 ;  /* 0x0000000000007941 */ /* 0x000fea0003800200 */
.L_x_1:
[----:B------:R-:W-:Y:S05]  /*5c20*/  @P0 EXIT ;  /* 0x000000000000094d */ /* 0x000fea0003800000 */
[----:B------:R-:W4:Y:S01]  /*5c30*/  LDCU.64 UR8, c[0x0][0x398] ;  /* 0x00007300ff0877ac */ /* 0x000f220008000a00 */
[----:B---3--:R-:W3:Y:S01]  /*5c40*/  LDC.64 R4, c[0x0][0x388] ;  /* 0x0000e200ff047b82 */ /* 0x008ee20000000a00 */
[----:B------:R-:W0:Y:S01]  /*5c50*/  LDCU.64 UR4, c[0x0][0x398] ;  /* 0x00007300ff0477ac */ /* 0x000e220008000a00 */
[----:B----4-:R-:W-:-:S06]  /*5c60*/  DSETP.GT.AND P0, PT, R6, UR8, PT ;  /* 0x0000000806007e2a */ /* 0x010fcc000bf04000 */
[----:B012---:R-:W-:Y:S02]  /*5c70*/  FSEL R2, R6, UR4, P0 ;  /* 0x0000000406027c08 */ /* 0x007fe40008000000 */
[----:B------:R-:W-:-:S05]  /*5c80*/  FSEL R3, R7, UR5, P0 ;  /* 0x0000000507037c08 */ /* 0x000fca0008000000 */
[----:B---3--:R-:W-:Y:S01]  /*5c90*/  STG.E.64 desc[UR6][R4.64], R2 ;  /* 0x0000000204007986 */ /* 0x008fe2000c101b06 */
[----:B------:R-:W-:Y:S05]  /*5ca0*/  EXIT ;  /* 0x000000000000794d */ /* 0x000fea0003800000 */
.L_x_56:
[----:B------:R-:W-:-:S00]  /*5cb0*/  BRA `(.L_x_56) ;  /* 0xfffffffc00fc7947 */ /* 0x000fc0000383ffff */
[----:B------:R-:W-:-:S00]  /*5cc0*/  NOP ;  /* 0x0000000000007918 */ /* 0x000fc00000000000 */
        /* <DEDUP_REMOVED lines=11> */
.L_x_149:


//--------------------- .text._ZN3cub18CUB_300001_SM_10006detail6reduce18DeviceReduceKernelINS2_10policy_hubIdjN4cuda3__47maximumIvEEE10Policy1000EPdjS8_dNS5_3std3__410__identityEEEvT0_PT3_T1_NS0_13GridEvenShareISI_EET2_T4_ --------------------------
	.section	.text._ZN3cub18CUB_300001_SM_10006detail6reduce18DeviceReduceKernelINS2_10policy_hubIdjN4cuda3__47maximumIvEEE10Policy1000EPdjS8_dNS5_3std3__410__identityEEEvT0_PT3_T1_NS0_13GridEvenShareISI_EET2_T4_,"ax",@progbits
	.align	128
        .global         _ZN3cub18CUB_300001_SM_10006detail6reduce18DeviceReduceKernelINS2_10policy_hubIdjN4cuda3__47maximumIvEEE10Policy1000EPdjS8_dNS5_3std3__410__identityEEEvT0_PT3_T1_NS0_13GridEvenShareISI_EET2_T4_
        .type           _ZN3cub18CUB_300001_SM_10006detail6reduce18DeviceReduceKernelINS2_10policy_hubIdjN4cuda3__47maximumIvEEE10Policy1000EPdjS8_dNS5_3std3__410__identityEEEvT0_PT3_T1_NS0_13GridEvenShareISI_EET2_T4_,@function
        .size           _ZN3cub18CUB_300001_SM_10006detail6reduce18DeviceReduceKernelINS2_10policy_hubIdjN4cuda3__47maximumIvEEE10Policy1000EPdjS8_dNS5_3std3__410__identityEEEvT0_PT3_T1_NS0_13GridEvenShareISI_EET2_T4_,(.L_x_150 - _ZN3cub18CUB_300001_SM_10006detail6reduce18DeviceReduceKernelINS2_10policy_hubIdjN4cuda3__47maximumIvEEE10Policy1000EPdjS8_dNS5_3std3__410__identityEEEvT0_PT3_T1_NS0_13GridEvenShareISI_EET2_T4_)
        .other          _ZN3cub18CUB_300001_SM_10006detail6reduce18DeviceReduceKernelINS2_10policy_hubIdjN4cuda3__47maximumIvEEE10Policy1000EPdjS8_dNS5_3std3__410__identityEEEvT0_PT3_T1_NS0_13GridEvenShareISI_EET2_T4_,@"STO_CUDA_ENTRY STV_DEFAULT"
_ZN3cub18CUB_300001_SM_10006detail6reduce18DeviceReduceKernelINS2_10policy_hubIdjN4cuda3__47maximumIvEEE10Policy1000EPdjS8_dNS5_3std3__410__identityEEEvT0_PT3_T1_NS0_13GridEvenShareISI_EET2_T4_:
.text._ZN3cub18CUB_300001_SM_10006detail6reduce18DeviceReduceKernelINS2_10policy_hubIdjN4cuda3__47maximumIvEEE10Policy1000EPdjS8_dNS5_3std3__410__identityEEEvT0_PT3_T1_NS0_13GridEvenShareISI_EET2_T4_:
[----:B------:R-:W-:Y:S01]  /*0000*/  LDC R1, c[0x0][0x37c] ;  /* 0x0000df00ff017b82 */ /* 0x000fe20000000800 */
[----:B------:R-:W0:Y:S07]  /*0010*/  LDCU UR4, c[0x0][0x380] ;  /* 0x00007000ff0477ac */ /* 0x000e2e0008000800 */
[----:B------:R-:W1:Y:S01]  /*0020*/  S2UR UR16, SR_CTAID.X ;  /* 0x00000000001079c3 */ /* 0x000e620000002500 */
[----:B------:R-:W-:Y:S01]  /*0030*/  BSSY.RECONVERGENT B0, `(.L_x_57) ;  /* 0x00003fa000007945 */ /* 0x000fe20003800200 */
[----:B------:R-:W2:Y:S01]  /*0040*/  LDCU UR5, c[0x0][0x3ac] ;  /* 0x00007580ff0577ac */ /* 0x000ea20008000800 */
[----:B------:R-:W3:Y:S01]  /*0050*/  LDCU.64 UR10, c[0x0][0x358] ;  /* 0x00006b00ff0a77ac */ /* 0x000ee20008000a00 */
[----:B0-----:R-:W-:-:S02]  /*0060*/  ULOP3.LUT UP0, URZ, UR4, 0x1f, URZ, 0xc0, !UPT ;  /* 0x0000001f04ff7892 */ /* 0x001fc4000f80c0ff */
[----:B--2---:R-:W-:-:S07]  /*0070*/  USHF.L.U32 UR5, UR5, 0xb, URZ ;  /* 0x0000000b05057899 */ /* 0x004fce00080006ff */
[----:B---3--:R-:W-:Y:S05]  /*0080*/  BRA.U UP0, `(.L_x_58) ;  /* 0x0000001d00dc7547 */ /* 0x008fea000b800000 */
[----:B------:R-:W1:Y:S02]  /*0090*/  LDCU UR8, c[0x0][0x3a8] ;  /* 0x00007500ff0877ac */ /* 0x000e640008000800 */
[----:B-1----:R-:W-:-:S04]  /*00a0*/  UIMAD UR12, UR16, -0x800, UR8 ;  /* 0xfffff800100c78a4 */ /* 0x002fc8000f8e0208 */
[----:B------:R-:W-:-:S09]  /*00b0*/  UISETP.GT.U32.AND UP0, UPT, UR12, 0x7ff, UPT ;  /* 0x000007ff0c00788c */ /* 0x000fd2000bf04070 */
[----:B------:R-:W-:Y:S05]  /*00c0*/  BRA.U UP0, `(.L_x_59) ;  /* 0x0000001100407547 */ /* 0x000fea000b800000 */
[----:B------:R-:W0:Y:S01]  /*00d0*/  S2R R0, SR_TID.X ;  /* 0x0000000000007919 */ /* 0x000e220000002100 */
[----:B------:R-:W-:Y:S01]  /*00e0*/  BSSY.RECONVERGENT B1, `(.L_x_60) ;  /* 0x000000b000017945 */ /* 0x000fe20003800200 */
[----:B------:R-:W-:Y:S02]  /*00f0*/  CS2R R2, SRZ ;  /* 0x0000000000027805 */ /* 0x000fe4000001ff00 */
[----:B0-----:R-:W-:Y:S01]  /*0100*/  ISETP.GE.U32.AND P0, PT, R0, UR12, PT ;  /* 0x0000000c00007c0c */ /* 0x001fe2000bf06070 */
[----:B------:R-:W-:-:S12]  /*0110*/  IMAD.MOV.U32 R8, RZ, RZ, R0 ;  /* 0x000000ffff087224 */ /* 0x000fd800078e0000 */
[----:B------:R-:W-:Y:S05]  /*0120*/  @P0 BRA `(.L_x_61) ;  /* 0x0000000000180947 */ /* 0x000fea0003800000 */
[----:B------:R-:W0:Y:S01]  /*0130*/  LDC.64 R2, c[0x0][0x380] ;  /* 0x0000e000ff027b82 */ /* 0x000e220000000a00 */
[----:B------:R-:W-:-:S04]  /*0140*/  IMAD.U32 R5, RZ, RZ, UR16 ;  /* 0x00000010ff057e24 */ /* 0x000fc8000f8e00ff */
[----:B------:R-:W-:-:S04]  /*0150*/  IMAD R5, R5, 0x800, R0 ;  /* 0x0000080005057824 */ /* 0x000fc800078e0200 */
[----:B0-----:R-:W-:-:S06]  /*0160*/  IMAD.WIDE.U32 R2, R5, 0x8, R2 ;  /* 0x0000000805027825 */ /* 0x001fcc00078e0002 */
[----:B------:R-:W5:Y:S01]  /*0170*/  LDG.E.64.CONSTANT R2, desc[UR10][R2.64] ;  /* 0x0000000a02027981 */ /* 0x000f62000c1e9b00 */
[----:B------:R-:W-:-:S07]  /*0180*/  VIADD R8, R0, 0x100 ;  /* 0x0000010000087836 */ /* 0x000fce0000000000 */
.L_x_61:
[----:B------:R-:W-:Y:S05]  /*0190*/  BSYNC.RECONVERGENT B1 ;  /* 0x0000000000017941 */ /* 0x000fea0003800200 */
.L_x_60:
[----:B------:R-:W-:Y:S01]  /*01a0*/  ISETP.GE.U32.AND P0, PT, R8, UR12, PT ;  /* 0x0000000c08007c0c */ /* 0x000fe2000bf06070 */
[----:B------:R-:W-:-:S12]  /*01b0*/  BSSY.RECONVERGENT B1, `(.L_x_62) ;  /* 0x000003d000017945 */ /* 0x000fd80003800200 */
[----:B------:R-:W-:Y:S05]  /*01c0*/  @P0 BRA `(.L_x_63) ;  /* 0x0000000000ec0947 */ /* 0x000fea0003800000 */
[----:B------:R-:W-:Y:S01]  /*01d0*/  LOP3.LUT R4, RZ, R8, RZ, 0x33, !PT ;  /* 0x00000008ff047212 */ /* 0x000fe200078e33ff */
[----:B------:R-:W-:Y:S01]  /*01e0*/  IMAD.U32 R6, RZ, RZ, UR16 ;  /* 0x00000010ff067e24 */ /* 0x000fe2000f8e00ff */
[----:B------:R-:W-:Y:S03]  /*01f0*/  BSSY.RECONVERGENT B2, `(.L_x_64) ;  /* 0x0000017000027945 */ /* 0x000fe60003800200 */
[----:B------:R-:W-:-:S04]  /*0200*/  VIADD R5, R4, UR8 ;  /* 0x0000000804057c36 */ /* 0x000fc80008000000 */
[----:B------:R-:W-:Y:S01]  /*0210*/  IMAD R4, R6, -0x800, R5 ;  /* 0xfffff80006047824 */ /* 0x000fe200078e0205 */
[----:B------:R-:W-:-:S04]  /*0220*/  LOP3.LUT R6, R5, 0x300, RZ, 0xc0, !PT ;  /* 0x0000030005067812 */ /* 0x000fc800078ec0ff */
[----:B------:R-:W-:Y:S02]  /*0230*/  ISETP.NE.AND P0, PT, R6, 0x300, PT ;  /* 0x000003000600780c */ /* 0x000fe40003f05270 */
[----:B------:R-:W-:-:S11]  /*0240*/  ISETP.GE.U32.AND P2, PT, R4, 0x300, PT ;  /* 0x000003000400780c */ /* 0x000fd60003f46070 */
[----:B------:R-:W-:Y:S05]  /*0250*/  @!P0 BRA `(.L_x_65) ;  /* 0x0000000000408947 */ /* 0x000fea0003800000 */
[----:B------:R-:W0:Y:S01]  /*0260*/  LDC.64 R6, c[0x0][0x380] ;  /* 0x0000e000ff067b82 */ /* 0x000e220000000a00 */
[----:B------:R-:W-:Y:S01]  /*0270*/  LEA.HI R4, R5, 0x1, RZ, 0x18 ;  /* 0x0000000105047811 */ /* 0x000fe200078fc0ff */
[----:B------:R-:W-:-:S03]  /*0280*/  IMAD.U32 R9, RZ, RZ, UR16 ;  /* 0x00000010ff097e24 */ /* 0x000fc6000f8e00ff */
[----:B------:R-:W-:Y:S01]  /*0290*/  LOP3.LUT R4, R4, 0x3, RZ, 0xc0, !PT ;  /* 0x0000000304047812 */ /* 0x000fe200078ec0ff */
[----:B------:R-:W-:-:S04]  /*02a0*/  IMAD R9, R9, 0x800, R8 ;  /* 0x0000080009097824 */ /* 0x000fc800078e0208 */
[----:B------:R-:W-:-:S07]  /*02b0*/  IMAD.MOV R10, RZ, RZ, -R4 ;  /* 0x000000ffff0a7224 */ /* 0x000fce00078e0a04 */
.L_x_66:
[----:B0-----:R-:W-:-:S06]  /*02c0*/  IMAD.WIDE.U32 R4, R9, 0x8, R6 ;  /* 0x0000000809047825 */ /* 0x001fcc00078e0006 */
[----:B------:R-:W2:Y:S01]  /*02d0*/  LDG.E.64.CONSTANT R4, desc[UR10][R4.64] ;  /* 0x0000000a04047981 */ /* 0x000ea2000c1e9b00 */
[----:B------:R-:W-:Y:S02]  /*02e0*/  VIADD R10, R10, 0x1 ;  /* 0x000000010a0a7836 */ /* 0x000fe40000000000 */
[----:B------:R-:W-:Y:S02]  /*02f0*/  VIADD R8, R8, 0x100 ;  /* 0x0000010008087836 */ /* 0x000fe40000000000 */
[----:B------:R-:W-:Y:S01]  /*0300*/  VIADD R9, R9, 0x100 ;  /* 0x0000010009097836 */ /* 0x000fe20000000000 */
[----:B------:R-:W-:Y:S01]  /*0310*/  ISETP.NE.AND P1, PT, R10, RZ, PT ;  /* 0x000000ff0a00720c */ /* 0x000fe20003f25270 */
[----:B--2--5:R-:W-:-:S06]  /*0320*/  DSETP.GEU.AND P0, PT, R2, R4, PT ;  /* 0x000000040200722a */ /* 0x024fcc0003f0e000 */
[----:B------:R-:W-:Y:S02]  /*0330*/  FSEL R2, R4, R2, !P0 ;  /* 0x0000000204027208 */ /* 0x000fe40004000000 */
[----:B------:R-:W-:-:S04]  /*0340*/  FSEL R3, R5, R3, !P0 ;  /* 0x0000000305037208 */ /* 0x000fc80004000000 */
[----:B------:R-:W-:Y:S05]  /*0350*/  @P1 BRA `(.L_x_66) ;  /* 0xfffffffc00d81947 */ /* 0x000fea000383ffff */
.L_x_65:
[----:B------:R-:W-:Y:S05]  /*0360*/  BSYNC.RECONVERGENT B2 ;  /* 0x0000000000027941 */ /* 0x000fea0003800200 */
.L_x_64:
[----:B------:R-:W-:Y:S05]  /*0370*/  @!P2 BRA `(.L_x_63) ;  /* 0x000000000080a947 */ /* 0x000fea0003800000 */
[----:B------:R-:W0:Y:S01]  /*0380*/  LDC.64 R4, c[0x0][0x380] ;  /* 0x0000e000ff047b82 */ /* 0x000e220000000a00 */
[----:B------:R-:W-:Y:S02]  /*0390*/  IMAD.U32 R7, RZ, RZ, UR16 ;  /* 0x00000010ff077e24 */ /* 0x000fe4000f8e00ff */
[----:B------:R-:W-:Y:S02]  /*03a0*/  VIADD R6, R8, 0x200 ;  /* 0x0000020008067836 */ /* 0x000fe40000000000 */
[----:B------:R-:W-:-:S07]  /*03b0*/  IMAD R7, R7, 0x800, R8 ;  /* 0x0000080007077824 */ /* 0x000fce00078e0208 */
.L_x_67:
[----:B0-----:R-:W-:-:S04]  /*03c0*/  IMAD.WIDE.U32 R8, R7, 0x8, R4 ;  /* 0x0000000807087825 */ /* 0x001fc800078e0004 */
[----:B------:R-:W-:Y:S02]  /*03d0*/  VIADD R11, R7, 0x100 ;  /* 0x00000100070b7836 */ /* 0x000fe40000000000 */
[----:B------:R-:W2:Y:S02]  /*03e0*/  LDG.E.64.CONSTANT R8, desc[UR10][R8.64] ;  /* 0x0000000a08087981 */ /* 0x000ea4000c1e9b00 */
[----:B------:R-:W-:-:S04]  /*03f0*/  IMAD.WIDE.U32 R10, R11, 0x8, R4 ;  /* 0x000000080b0a7825 */ /* 0x000fc800078e0004 */
[----:B------:R-:W-:Y:S02]  /*0400*/  VIADD R13, R7, 0x200 ;  /* 0x00000200070d7836 */ /* 0x000fe40000000000 */
[----:B------:R-:W3:Y:S02]  /*0410*/  LDG.E.64.CONSTANT R10, desc[UR10][R10.64] ;  /* 0x0000000a0a0a7981 */ /* 0x000ee4000c1e9b00 */
[----:B------:R-:W-:-:S04]  /*0420*/  IMAD.WIDE.U32 R12, R13, 0x8, R4 ;  /* 0x000000080d0c7825 */ /* 0x000fc800078e0004 */
[----:B------:R-:W-:Y:S02]  /*0430*/  VIADD R15, R7, 0x300 ;  /* 0x00000300070f7836 */ /* 0x000fe40000000000 */
[----:B------:R-:W4:Y:S02]  /*0440*/  LDG.E.64.CONSTANT R12, desc[UR10][R12.64] ;  /* 0x0000000a0c0c7981 */ /* 0x000f24000c1e9b00 */
[----:B------:R-:W-:-:S06]  /*0450*/  IMAD.WIDE.U32 R14, R15, 0x8, R4 ;  /* 0x000000080f0e7825 */ /* 0x000fcc00078e0004 */
[----:B------:R-:W4:Y:S01]  /*0460*/  LDG.E.64.CONSTANT R14, desc[UR10][R14.64] ;  /* 0x0000000a0e0e7981 */ /* 0x000f22000c1e9b00 */
[----:B------:R-:W-:Y:S01]  /*0470*/  VIADD R7, R7, 0x400 ;  /* 0x0000040007077836 */ /* 0x000fe20000000000 */
[----:B--2--5:R-:W-:-:S06]  /*0480*/  DSETP.GEU.AND P0, PT, R2, R8, PT ;  /* 0x000000080200722a */ /* 0x024fcc0003f0e000 */
[----:B------:R-:W-:Y:S01]  /*0490*/  FSEL R2, R8, R2, !P0 ;  /* 0x0000000208027208 */ /* 0x000fe20004000000 */
[C---:B------:R-:W-:Y:S01]  /*04a0*/  VIADD R8, R6.reuse, 0x200 ;  /* 0x0000020006087836 */ /* 0x040fe20000000000 */
[----:B------:R-:W-:Y:S01]  /*04b0*/  FSEL R3, R9, R3, !P0 ;  /* 0x0000000309037208 */ /* 0x000fe20004000000 */
[----:B------:R-:W-:-:S03]  /*04c0*/  VIADD R6, R6, 0x400 ;  /* 0x0000040006067836 */ /* 0x000fc60000000000 */
[----:B------:R-:W-:Y:S02]  /*04d0*/  ISETP.GE.AND P1, PT, R8, UR12, PT ;  /* 0x0000000c08007c0c */ /* 0x000fe4000bf26270 */
        /* <DEDUP_REMOVED lines=8> */
[----:B------:R-:W-:Y:S01]  /*0560*/  FSEL R3, R15, R3, !P0 ;  /* 0x000000030f037208 */ /* 0x000fe20004000000 */
[----:B------:R-:W-:Y:S06]  /*0570*/  @!P1 BRA `(.L_x_67) ;  /* 0xfffffffc00909947 */ /* 0x000fec000383ffff */
.L_x_63:
[----:B------:R-:W-:Y:S05]  /*0580*/  BSYNC.RECONVERGENT B1 ;  /* 0x0000000000017941 */ /* 0x000fea0003800200 */
.L_x_62:
[----:B------:R-:W-:-:S09]  /*0590*/  UISETP.GE.U32.AND UP0, UPT, UR12, 0x100, UPT ;  /* 0x000001000c00788c */ /* 0x000fd2000bf06070 */
[----:B------:R-:W-:Y:S05]  /*05a0*/  BRA.U !UP0, `(.L_x_68) ;  /* 0x00000005082c7547 */ /* 0x000fea000b800000 */
        /* <DEDUP_REMOVED lines=11> */
[----:B------:R-:W-:Y:S04]  /*0660*/  SHFL.DOWN PT, R6, R4, 0x2, 0x1f ;  /* 0x08401f0004067f89 */ /* 0x000fe800000e0000 */
[----:B------:R-:W0:Y:S01]  /*0670*/  SHFL.DOWN PT, R7, R5, 0x2, 0x1f ;  /* 0x08401f0005077f89 */ /* 0x000e2200000e0000 */
[----:B------:R-:W1:Y:S01]  /*0680*/  @!P2 S2R R8, SR_CgaCtaId ;  /* 0x000000000008a919 */ /* 0x000e620000008800 */
[----:B0-----:R-:W-:-:S06]  /*0690*/  DSETP.GEU.AND P1, PT, R4, R6, PT ;  /* 0x000000060400722a */ /* 0x001fcc0003f2e000 */
[----:B------:R-:W-:Y:S02]  /*06a0*/  @!P0 FSEL R4, R6, R4, !P1 ;  /* 0x0000000406048208 */ /* 0x000fe40004800000 */
[----:B------:R-:W-:Y:S02]  /*06b0*/  @!P0 FSEL R5, R7, R5, !P1 ;  /* 0x0000000507058208 */ /* 0x000fe40004800000 */
[----:B------:R-:W-:Y:S01]  /*06c0*/  ISETP.GT.AND P0, PT, R9, 0x1b, PT ;  /* 0x0000001b0900780c */ /* 0x000fe20003f04270 */
[----:B------:R-:W-:Y:S01]  /*06d0*/  SHFL.DOWN PT, R2, R4, 0x4, 0x1f ;  /* 0x08801f0004027f89 */ /* 0x000fe200000e0000 */
[----:B------:R-:W-:Y:S02]  /*06e0*/  @!P2 MOV R7, 0x400 ;  /* 0x000004000007a802 */ /* 0x000fe40000000f00 */
[----:B------:R-:W-:Y:S01]  /*06f0*/  @!P2 SHF.R.U32.HI R6, RZ, 0x2, R0 ;  /* 0x00000002ff06a819 */ /* 0x000fe20000011600 */
[----:B------:R-:W0:Y:S01]  /*0700*/  SHFL.DOWN PT, R3, R5, 0x4, 0x1f ;  /* 0x08801f0005037f89 */ /* 0x000e2200000e0000 */
[----:B-1----:R-:W-:-:S02]  /*0710*/  @!P2 LEA R11, R8, R7, 0x18 ;  /* 0x00000007080ba211 */ /* 0x002fc400078ec0ff */
[----:B------:R-:W-:-:S05]  /*0720*/  @!P2 LOP3.LUT R8, R6, 0xf8, RZ, 0xc0, !PT ;  /* 0x000000f80608a812 */ /* 0x000fca00078ec0ff */
        /* <DEDUP_REMOVED lines=26> */
[----:B-1----:R-:W1:Y:S04]  /*08d0*/  LDS.128 R4, [UR4+0x20] ;  /* 0x00002004ff047984 */ /* 0x002e680008000c00 */
[----:B------:R-:W2:Y:S01]  /*08e0*/  LDS.128 R8, [UR4+0x30] ;  /* 0x00003004ff087984 */ /* 0x000ea20008000c00 */
        /* <DEDUP_REMOVED lines=8> */
[----:B------:R-:W-:Y:S02]  /*0970*/  FSEL R5, R5, R3, !P1 ;  /* 0x0000000305057208 */ /* 0x000fe40004800000 */
[----:B------:R-:W0:Y:S04]  /*0980*/  LDS.64 R2, [UR4+0x40] ;  /* 0x00004004ff027984 */ /* 0x000e280008000a00 */
[----:B------:R-:W-:-:S06]  /*0990*/  DSETP.GEU.AND P1, PT, R4, R6, PT ;  /* 0x000000060400722a */ /* 0x000fcc0003f2e000 */
[----:B------:R-:W-:Y:S02]  /*09a0*/  FSEL R4, R6, R4, !P1 ;  /* 0x0000000406047208 */ /* 0x000fe40004800000 */
[----:B------:R-:W-:-:S06]  /*09b0*/  FSEL R5, R7, R5, !P1 ;  /* 0x0000000507057208 */ /* 0x000fcc0004800000 */
[----:B--2---:R-:W-:-:S06]  /*09c0*/  DSETP.GEU.AND P1, PT, R4, R8, PT ;  /* 0x000000080400722a */ /* 0x004fcc0003f2e000 */
[----:B------:R-:W-:Y:S02]  /*09d0*/  FSEL R4, R8, R4, !P1 ;  /* 0x0000000408047208 */ /* 0x000fe40004800000 */
[----:B------:R-:W-:-:S06]  /*09e0*/  FSEL R5, R9, R5, !P1 ;  /* 0x0000000509057208 */ /* 0x000fcc0004800000 */
[----:B------:R-:W-:-:S06]  /*09f0*/  DSETP.GEU.AND P1, PT, R4, R10, PT ;  /* 0x0000000a0400722a */ /* 0x000fcc0003f2e000 */
[----:B------:R-:W-:Y:S02]  /*0a00*/  FSEL R4, R10, R4, !P1 ;  /* 0x000000040a047208 */ /* 0x000fe40004800000 */
[----:B------:R-:W-:-:S06]  /*0a10*/  FSEL R5, R11, R5, !P1 ;  /* 0x000000050b057208 */ /* 0x000fcc0004800000 */
[----:B0-----:R-:W-:-:S06]  /*0a20*/  DSETP.GEU.AND P1, PT, R4, R2, PT ;  /* 0x000000020400722a */ /* 0x001fcc0003f2e000 */
[----:B------:R-:W-:Y:S02]  /*0a30*/  FSEL R2, R2, R4, !P1 ;  /* 0x0000000402027208 */ /* 0x000fe40004800000 */
[----:B------:R-:W-:Y:S01]  /*0a40*/  FSEL R3, R3, R5, !P1 ;  /* 0x0000000503037208 */ /* 0x000fe20004800000 */
[----:B------:R-:W-:Y:S06]  /*0a50*/  BRA `(.L_x_69) ;  /* 0x00000034005c7947 */ /* 0x000fec0003800000 */
.L_x_68:
[----:B------:R-:W-:Y:S01]  /*0a60*/  LOP3.LUT R4, R0, 0x3e0, RZ, 0xc0, !PT ;  /* 0x000003e000047812 */ /* 0x000fe200078ec0ff */
[----:B------:R-:W0:Y:S04]  /*0a70*/  S2R R10, SR_LANEID ;  /* 0x00000000000a7919 */ /* 0x000e280000000000 */
[----:B------:R-:W-:Y:S01]  /*0a80*/  VIADD R5, R4, 0x20 ;  /* 0x0000002004057836 */ /* 0x000fe20000000000 */
[----:B------:R-:W-:-:S04]  /*0a90*/  LOP3.LUT R4, RZ, R4, RZ, 0x33, !PT ;  /* 0x00000004ff047212 */ /* 0x000fc800078e33ff */
[----:B------:R-:W-:Y:S01]  /*0aa0*/  ISETP.GT.U32.AND P0, PT, R5, UR12, PT ;  /* 0x0000000c05007c0c */ /* 0x000fe2000bf04070 */
[----:B------:R-:W-:-:S05]  /*0ab0*/  VIADD R4, R4, UR12 ;  /* 0x0000000c04047c36 */ /* 0x000fca0008000000 */
[----:B------:R-:W-:-:S05]  /*0ac0*/  SEL R5, R4, 0x1f, P0 ;  /* 0x0000001f04057807 */ /* 0x000fca0000000000 */
[----:B-----5:R-:W-:Y:S04]  /*0ad0*/  SHFL.DOWN PT, R6, R2, 0x1, R5 ;  /* 0x0820000002067989 */ /* 0x020fe800000e0005 */
[----:B------:R-:W1:Y:S01]  /*0ae0*/  SHFL.DOWN PT, R7, R3, 0x1, R5 ;  /* 0x0820000003077989 */ /* 0x000e6200000e0005 */
[----:B0-----:R-:W-:Y:S01]  /*0af0*/  ISETP.GE.AND P0, PT, R10, R5, PT ;  /* 0x000000050a00720c */ /* 0x001fe20003f06270 */
[----:B-1----:R-:W-:-:S06]  /*0b00*/  DSETP.GEU.AND P1, PT, R2, R6, PT ;  /* 0x000000060200722a */ /* 0x002fcc0003f2e000 */
[-C--:B------:R-:W-:Y:S01]  /*0b10*/  FSEL R9, R6, R2.reuse, !P1 ;  /* 0x0000000206097208 */ /* 0x080fe20004800000 */
[----:B------:R-:W-:Y:S01]  /*0b20*/  VIADD R6, R10, 0x2 ;  /* 0x000000020a067836 */ /* 0x000fe20000000000 */
[-C--:B------:R-:W-:Y:S02]  /*0b30*/  FSEL R7, R7, R3.reuse, !P1 ;  /* 0x0000000307077208 */ /* 0x080fe40004800000 */
[----:B------:R-:W-:Y:S02]  /*0b40*/  FSEL R4, R9, R2, !P0 ;  /* 0x0000000209047208 */ /* 0x000fe40004000000 */
[----:B------:R-:W-:Y:S02]  /*0b50*/  FSEL R7, R7, R3, !P0 ;  /* 0x0000000307077208 */ /* 0x000fe40004000000 */
[----:B------:R-:W-:Y:S01]  /*0b60*/  ISETP.GT.AND P0, PT, R6, R5, PT ;  /* 0x000000050600720c */ /* 0x000fe20003f04270 */
[----:B------:R-:W-:Y:S01]  /*0b70*/  SHFL.DOWN PT, R8, R4, 0x2, R5 ;  /* 0x0840000004087989 */ /* 0x000fe200000e0005 */
[----:B------:R-:W-:-:S03]  /*0b80*/  IMAD.MOV.U32 R6, RZ, RZ, R4 ;  /* 0x000000ffff067224 */ /* 0x000fc600078e0004 */
[----:B------:R-:W0:Y:S03]  /*0b90*/  SHFL.DOWN PT, R9, R7, 0x2, R5 ;  /* 0x0840000007097989 */ /* 0x000e2600000e0005 */
[----:B0-----:R-:W-:Y:S01]  /*0ba0*/  DSETP.GEU.AND P1, PT, R6, R8, PT ;  /* 0x000000080600722a */ /* 0x001fe20003f2e000 */
[----:B------:R-:W-:-:S05]  /*0bb0*/  VIADD R6, R10, 0x4 ;  /* 0x000000040a067836 */ /* 0x000fca0000000000 */
[----:B------:R-:W-:Y:S02]  /*0bc0*/  @!P0 FSEL R4, R8, R4, !P1 ;  /* 0x0000000408048208 */ /* 0x000fe40004800000 */
[----:B------:R-:W-:Y:S02]  /*0bd0*/  @!P0 FSEL R7, R9, R7, !P1 ;  /* 0x0000000709078208 */ /* 0x000fe40004800000 */
        /* <DEDUP_REMOVED lines=10> */
[----:B------:R-:W-:Y:S01]  /*0c80*/  IMAD.MOV.U32 R6, RZ, RZ, R4 ;  /* 0x000000ffff067224 */ /* 0x000fe200078e0004 */
[C---:B------:R-:W-:Y:S02]  /*0c90*/  ISETP.NE.AND P0, PT, R10.reuse, RZ, PT ;  /* 0x000000ff0a00720c */ /* 0x040fe40003f05270 */
[----:B------:R-:W0:Y:S11]  /*0ca0*/  SHFL.DOWN PT, R3, R7, 0x8, R5 ;  /* 0x0900000007037989 */ /* 0x000e3600000e0005 */
[----:B------:R-:W1:Y:S01]  /*0cb0*/  @!P0 S2R R9, SR_CgaCtaId ;  /* 0x0000000000098919 */ /* 0x000e620000008800 */
[----:B------:R-:W-:Y:S01]  /*0cc0*/  @!P0 MOV R8, 0x400 ;  /* 0x0000040000088802 */ /* 0x000fe20000000f00 */
[----:B0-----:R-:W-:Y:S01]  /*0cd0*/  DSETP.GEU.AND P2, PT, R6, R2, PT ;  /* 0x000000020600722a */ /* 0x001fe20003f4e000 */
[----:B------:R-:W-:-:S05]  /*0ce0*/  VIADD R6, R10, 0x10 ;  /* 0x000000100a067836 */ /* 0x000fca0000000000 */
[----:B------:R-:W-:Y:S02]  /*0cf0*/  @!P1 FSEL R4, R2, R4, !P2 ;  /* 0x0000000402049208 */ /* 0x000fe40005000000 */
[----:B------:R-:W-:Y:S02]  /*0d00*/  @!P1 FSEL R7, R3, R7, !P2 ;  /* 0x0000000703079208 */ /* 0x000fe40005000000 */
[----:B------:R-:W-:Y:S01]  /*0d10*/  ISETP.GT.AND P1, PT, R6, R5, PT ;  /* 0x000000050600720c */ /* 0x000fe20003f24270 */
[----:B------:R-:W-:Y:S01]  /*0d20*/  SHFL.DOWN PT, R2, R4, 0x10, R5 ;  /* 0x0a00000004027989 */ /* 0x000fe200000e0005 */
[----:B------:R-:W-:-:S03]  /*0d30*/  @!P0 SHF.R.U32.HI R6, RZ, 0x2, R0 ;  /* 0x00000002ff068819 */ /* 0x000fc60000011600 */
[----:B------:R0:W2:Y:S01]  /*0d40*/  SHFL.DOWN PT, R3, R7, 0x10, R5 ;  /* 0x0a00000007037989 */ /* 0x0000a200000e0005 */
[----:B------:R-:W-:Y:S02]  /*0d50*/  @!P0 LOP3.LUT R6, R6, 0xf8, RZ, 0xc0, !PT ;  /* 0x000000f806068812 */ /* 0x000fe400078ec0ff */
[----:B-1----:R-:W-:-:S05]  /*0d60*/  @!P0 LEA R9, R9, R8, 0x18 ;  /* 0x0000000809098211 */ /* 0x002fca00078ec0ff */
[----:B------:R-:W-:Y:S02]  /*0d70*/  @!P0 IMAD.IADD R9, R6, 0x1, R9 ;  /* 0x0000000106098824 */ /* 0x000fe400078e0209 */
[----:B0-----:R-:W-:-:S06]  /*0d80*/  IMAD.MOV.U32 R5, RZ, RZ, R7 ;  /* 0x000000ffff057224 */ /* 0x001fcc00078e0007 */
[----:B--2---:R-:W-:-:S06]  /*0d90*/  DSETP.GEU.AND P2, PT, R4, R2, PT ;  /* 0x000000020400722a */ /* 0x004fcc0003f4e000 */
[----:B------:R-:W-:Y:S02]  /*0da0*/  @!P1 FSEL R4, R2, R4, !P2 ;  /* 0x0000000402049208 */ /* 0x000fe40005000000 */
[----:B------:R-:W-:-:S03]  /*0db0*/  @!P1 FSEL R7, R3, R7, !P2 ;  /* 0x0000000703079208 */ /* 0x000fc60005000000 */
[----:B------:R-:W-:Y:S02]  /*0dc0*/  IMAD.MOV.U32 R2, RZ, RZ, R4 ;  /* 0x000000ffff027224 */ /* 0x000fe400078e0004 */
[----:B------:R-:W-:-:S05]  /*0dd0*/  IMAD.MOV.U32 R3, RZ, RZ, R7 ;  /* 0x000000ffff037224 */ /* 0x000fca00078e0007 */
[----:B------:R1:W-:Y:S01]  /*0de0*/  @!P0 STS.64 [R9+0x8], R2 ;  /* 0x0000080209008388 */ /* 0x0003e20000000a00 */
[----:B------:R-:W-:Y:S01]  /*0df0*/  BAR.SYNC.DEFER_BLOCKING 0x0 ;  /* 0x0000000000007b1d */ /* 0x000fe20000010000 */
[----:B------:R-:W-:-:S13]  /*0e00*/  ISETP.NE.AND P0, PT, R0, RZ, PT ;  /* 0x000000ff0000720c */ /* 0x000fda0003f05270 */
[----:B-1----:R-:W-:Y:S05]  /*0e10*/  @P0 BRA `(.L_x_69) ;  /* 0x00000030006c0947 */ /* 0x002fea0003800000 */
[----:B------:R-:W0:Y:S01]  /*0e20*/  S2UR UR5, SR_CgaCtaId ;  /* 0x00000000000579c3 */ /* 0x000e220000008800 */
[----:B------:R-:W-:Y:S01]  /*0e30*/  UMOV UR4, 0x400 ;  /* 0x0000040000047882 */ /* 0x000fe20000000000 */
[----:B------:R-:W-:Y:S02]  /*0e40*/  UISETP.GT.U32.AND UP0, UPT, UR12, 0x20, UPT ;  /* 0x000000200c00788c */ /* 0x000fe4000bf04070 */
[----:B------:R-:W-:-:S04]  /*0e50*/  UISETP.GT.U32.AND UP1, UPT, UR12, 0x40, UPT ;  /* 0x000000400c00788c */ /* 0x000fc8000bf24070 */
[----:B------:R-:W-:Y:S01]  /*0e60*/  PLOP3.LUT P3, PT, PT, PT, UP0, 0x80, 0x8 ;  /* 0x000000000008781c */ /* 0x000fe20003f6f008 */
[----:B------:R-:W-:Y:S01]  /*0e70*/  UISETP.GT.U32.AND UP0, UPT, UR12, 0x60, UPT ;  /* 0x000000600c00788c */ /* 0x000fe2000bf04070 */
[----:B------:R-:W-:Y:S01]  /*0e80*/  PLOP3.LUT P2, PT, PT, PT, UP1, 0x80, 0x8 ;  /* 0x000000000008781c */ /* 0x000fe20003f4f018 */
[----:B0-----:R-:W-:-:S09]  /*0e90*/  ULEA UR4, UR5, UR4, 0x18 ;  /* 0x0000000405047291 */ /* 0x001fd2000f8ec0ff */
[----:B------:R-:W0:Y:S04]  /*0ea0*/  LDS.128 R12, [UR4+0x10] ;  /* 0x00001004ff0c7984 */ /* 0x000e280008000c00 */
[----:B------:R-:W1:Y:S01]  /*0eb0*/  LDS.128 R4, [UR4+0x20] ;  /* 0x00002004ff047984 */ /* 0x000e620008000c00 */
[----:B0-----:R-:W-:-:S06]  /*0ec0*/  DSETP.GEU.AND P1, PT, R2, R12, PT ;  /* 0x0000000c0200722a */ /* 0x001fcc0003f2e000 */
[-C--:B------:R-:W-:Y:S02]  /*0ed0*/  FSEL R9, R12, R2.reuse, !P1 ;  /* 0x000000020c097208 */ /* 0x080fe40004800000 */
[-C--:B------:R-:W-:Y:S02]  /*0ee0*/  FSEL R11, R13, R3.reuse, !P1 ;  /* 0x000000030d0b7208 */ /* 0x080fe40004800000 */
[----:B------:R-:W-:Y:S02]  /*0ef0*/  FSEL R13, R9, R2, P3 ;  /* 0x00000002090d7208 */ /* 0x000fe40001800000 */
[----:B------:R-:W-:Y:S02]  /*0f00*/  FSEL R0, R11, R3, P3 ;  /* 0x000000030b007208 */ /* 0x000fe40001800000 */
[----:B------:R-:W-:Y:S01]  /*0f10*/  PLOP3.LUT P1, PT, PT, PT, UP0, 0x80, 0x8 ;  /* 0x000000000008781c */ /* 0x000fe20003f2f008 */
[----:B------:R-:W-:Y:S01]  /*0f20*/  IMAD.MOV.U32 R2, RZ, RZ, R13 ;  /* 0x000000ffff027224 */ /* 0x000fe200078e000d */
[----:B------:R-:W0:Y:S01]  /*0f30*/  LDS.128 R8, [UR4+0x30] ;  /* 0x00003004ff087984 */ /* 0x000e220008000c00 */
[----:B------:R-:W-:Y:S01]  /*0f40*/  IMAD.MOV.U32 R3, RZ, RZ, R0 ;  /* 0x000000ffff037224 */ /* 0x000fe200078e0000 */
[----:B------:R-:W-:-:S05]  /*0f50*/  UISETP.GT.U32.AND UP0, UPT, UR12, 0x80, UPT ;  /* 0x000000800c00788c */ /* 0x000fca000bf04070 */
[----:B------:R-:W-:-:S06]  /*0f60*/  DSETP.GEU.AND P3, PT, R2, R14, PT ;  /* 0x0000000e0200722a */ /* 0x000fcc0003f6e000 */
[----:B------:R-:W-:Y:S02]  /*0f70*/  @P2 FSEL R13, R14, R13, !P3 ;  /* 0x0000000d0e0d2208 */ /* 0x000fe40005800000 */
[----:B------:R-:W-:Y:S02]  /*0f80*/  @P2 FSEL R0, R15, R0, !P3 ;  /* 0x000000000f002208 */ /* 0x000fe40005800000 */
[----:B------:R-:W-:Y:S01]  /*0f90*/  PLOP3.LUT P2, PT, PT, PT, UP0, 0x80, 0x8 ;  /* 0x000000000008781c */ /* 0x000fe20003f4f008 */
[----:B------:R-:W-:Y:S01]  /*0fa0*/  IMAD.MOV.U32 R2, RZ, RZ, R13 ;  /* 0x000000ffff027224 */ /* 0x000fe200078e000d */
[----:B------:R-:W-:Y:S01]  /*0fb0*/  UISETP.GT.U32.AND UP0, UPT, UR12, 0xa0, UPT ;  /* 0x000000a00c00788c */ /* 0x000fe2000bf04070 */
[----:B------:R-:W-:-:S06]  /*0fc0*/  IMAD.MOV.U32 R3, RZ, RZ, R0 ;  /* 0x000000ffff037224 */ /* 0x000fcc00078e0000 */
[----:B-1----:R-:W-:Y:S01]  /*0fd0*/  DSETP.GEU.AND P3, PT, R2, R4, PT ;  /* 0x000000040200722a */ /* 0x002fe20003f6e000 */
[----:B------:R-:W1:Y:S05]  /*0fe0*/  LDS.64 R2, [UR4+0x40] ;  /* 0x00004004ff027984 */ /* 0x000e6a0008000a00 */
[----:B------:R-:W-:Y:S02]  /*0ff0*/  @P1 FSEL R13, R4, R13, !P3 ;  /* 0x0000000d040d1208 */ /* 0x000fe40005800000 */
[----:B------:R-:W-:Y:S02]  /*1000*/  @P1 FSEL R0, R5, R0, !P3 ;  /* 0x0000000005001208 */ /* 0x000fe40005800000 */
[----:B------:R-:W-:Y:S01]  /*1010*/  PLOP3.LUT P1, PT, PT, PT, UP0, 0x80, 0x8 ;  /* 0x000000000008781c */ /* 0x000fe20003f2f008 */
[----:B------:R-:W-:Y:S01]  /*1020*/  IMAD.MOV.U32 R4, RZ, RZ, R13 ;  /* 0x000000ffff047224 */ /* 0x000fe200078e000d */
[----:B------:R-:W-:Y:S01]  /*1030*/  UISETP.GT.U32.AND UP0, UPT, UR12, 0xc0, UPT ;  /* 0x000000c00c00788c */ /* 0x000fe2000bf04070 */
[----:B------:R-:W-:-:S06]  /*1040*/  IMAD.MOV.U32 R5, RZ, RZ, R0 ;  /* 0x000000ffff057224 */ /* 0x000fcc00078e0000 */
[----:B------:R-:W-:-:S06]  /*1050*/  DSETP.GEU.AND P3, PT, R4, R6, PT ;  /* 0x000000060400722a */ /* 0x000fcc0003f6e000 */
[----:B------:R-:W-:Y:S02]  /*1060*/  @P2 FSEL R13, R6, R13, !P3 ;  /* 0x0000000d060d2208 */ /* 0x000fe40005800000 */
[----:B------:R-:W-:Y:S02]  /*1070*/  @P2 FSEL R0, R7, R0, !P3 ;  /* 0x0000000007002208 */ /* 0x000fe40005800000 */
[----:B------:R-:W-:Y:S01]  /*1080*/  PLOP3.LUT P2, PT, PT, PT, UP0, 0x80, 0x8 ;  /* 0x000000000008781c */ /* 0x000fe20003f4f008 */
[----:B------:R-:W-:Y:S01]  /*1090*/  IMAD.MOV.U32 R4, RZ, RZ, R13 ;  /* 0x000000ffff047224 */ /* 0x000fe200078e000d */
[----:B------:R-:W-:Y:S01]  /*10a0*/  UISETP.GT.U32.AND UP0, UPT, UR12, 0xe0, UPT ;  /* 0x000000e00c00788c */ /* 0x000fe2000bf04070 */
[----:B------:R-:W-:-:S06]  /*10b0*/  IMAD.MOV.U32 R5, RZ, RZ, R0 ;  /* 0x000000ffff057224 */ /* 0x000fcc00078e0000 */
[----:B0-----:R-:W-:-:S06]  /*10c0*/  DSETP.GEU.AND P3, PT, R4, R8, PT ;  /* 0x000000080400722a */ /* 0x001fcc0003f6e000 */
[----:B------:R-:W-:Y:S02]  /*10d0*/  @P1 FSEL R13, R8, R13, !P3 ;  /* 0x0000000d080d1208 */ /* 0x000fe40005800000 */
[----:B------:R-:W-:Y:S02]  /*10e0*/  @P1 FSEL R0, R9, R0, !P3 ;  /* 0x0000000009001208 */ /* 0x000fe40005800000 */
[----:B------:R-:W-:Y:S01]  /*10f0*/  PLOP3.LUT P1, PT, PT, PT, UP0, 0x80, 0x8 ;  /* 0x000000000008781c */ /* 0x000fe20003f2f008 */
[----:B------:R-:W-:Y:S02]  /*1100*/  IMAD.MOV.U32 R4, RZ, RZ, R13 ;  /* 0x000000ffff047224 */ /* 0x000fe400078e000d */
[----:B------:R-:W-:-:S06]  /*1110*/  IMAD.MOV.U32 R5, RZ, RZ, R0 ;  /* 0x000000ffff057224 */ /* 0x000fcc00078e0000 */
[----:B------:R-:W-:-:S06]  /*1120*/  DSETP.GEU.AND P3, PT, R4, R10, PT ;  /* 0x0000000a0400722a */ /* 0x000fcc0003f6e000 */
[----:B------:R-:W-:Y:S02]  /*1130*/  @P2 FSEL R13, R10, R13, !P3 ;  /* 0x0000000d0a0d2208 */ /* 0x000fe40005800000 */
[----:B------:R-:W-:-:S03]  /*1140*/  @P2 FSEL R0, R11, R0, !P3 ;  /* 0x000000000b002208 */ /* 0x000fc60005800000 */
[----:B------:R-:W-:Y:S02]  /*1150*/  IMAD.MOV.U32 R4, RZ, RZ, R13 ;  /* 0x000000ffff047224 */ /* 0x000fe400078e000d */
[----:B------:R-:W-:-:S06]  /*1160*/  IMAD.MOV.U32 R5, RZ, RZ, R0 ;  /* 0x000000ffff057224 */ /* 0x000fcc00078e0000 */
[----:B-1----:R-:W-:-:S06]  /*1170*/  DSETP.GEU.AND P2, PT, R4, R2, PT ;  /* 0x000000020400722a */ /* 0x002fcc0003f4e000 */
[----:B------:R-:W-:Y:S02]  /*1180*/  @P1 FSEL R13, R2, R13, !P2 ;  /* 0x0000000d020d1208 */ /* 0x000fe40005000000 */
[----:B------:R-:W-:-:S03]  /*1190*/  @P1 FSEL R0, R3, R0, !P2 ;  /* 0x0000000003001208 */ /* 0x000fc60005000000 */
[----:B------:R-:W-:Y:S02]  /*11a0*/  IMAD.MOV.U32 R2, RZ, RZ, R13 ;  /* 0x000000ffff027224 */ /* 0x000fe400078e000d */
[----:B------:R-:W-:Y:S01]  /*11b0*/  IMAD.MOV.U32 R3, RZ, RZ, R0 ;  /* 0x000000ffff037224 */ /* 0x000fe200078e0000 */
[----:B------:R-:W-:Y:S06]  /*11c0*/  BRA `(.L_x_69) ;  /* 0x0000002c00807947 */ /* 0x000fec0003800000 */
.L_x_59:
[----:B------:R-:W0:Y:S01]  /*11d0*/  S2R R0, SR_TID.X ;  /* 0x0000000000007919 */ /* 0x000e220000002100 */
[----:B------:R-:W1:Y:S01]  /*11e0*/  LDC.64 R20, c[0x0][0x380] ;  /* 0x0000e000ff147b82 */ /* 0x000e620000000a00 */
[----:B------:R-:W-:Y:S02]  /*11f0*/  IMAD.U32 R3, RZ, RZ, UR16 ;  /* 0x00000010ff037e24 */ /* 0x000fe4000f8e00ff */
[----:B0-----:R-:W-:-:S04]  /*1200*/  IMAD.SHL.U32 R2, R0, 0x4, RZ ;  /* 0x0000000400027824 */ /* 0x001fc800078e00ff */
[----:B------:R-:W-:-:S04]  /*1210*/  IMAD R3, R3, 0x800, R2 ;  /* 0x0000080003037824 */ /* 0x000fc800078e0202 */
[----:B-1----:R-:W-:-:S05]  /*1220*/  IMAD.WIDE.U32 R20, R3, 0x8, R20 ;  /* 0x0000000803147825 */ /* 0x002fca00078e0014 */
[----:B------:R-:W2:Y:S04]  /*1230*/  LDG.E.128.CONSTANT R4, desc[UR10][R20.64] ;  /* 0x0000000a14047981 */ /* 0x000ea8000c1e9d00 */
[----:B------:R-:W3:Y:S04]  /*1240*/  LDG.E.128.CONSTANT R8, desc[UR10][R20.64+0x10] ;  /* 0x0000100a14087981 */ /* 0x000ee8000c1e9d00 */
[----:B------:R-:W4:Y:S04]  /*1250*/  LDG.E.128.CONSTANT R12, desc[UR10][R20.64+0x2000] ;  /* 0x0020000a140c7981 */ /* 0x000f28000c1e9d00 */
[----:B------:R-:W5:Y:S01]  /*1260*/  LDG.E.128.CONSTANT R16, desc[UR10][R20.64+0x2010] ;  /* 0x0020100a14107981 */ /* 0x000f62000c1e9d00 */
[----:B------:R-:W-:Y:S01]  /*1270*/  UISETP.GE.U32.AND UP0, UPT, UR12, UR5, UPT ;  /* 0x000000050c00728c */ /* 0x000fe2000bf06070 */
        /* <DEDUP_REMOVED lines=21> */
[----:B------:R-:W-:Y:S06]  /*13d0*/  BRA.U !UP0, `(.L_x_70) ;  /* 0x0000000508dc7547 */ /* 0x000fec000b800000 */
[----:B------:R-:W-:Y:S02]  /*13e0*/  ULEA UR6, UR16, UR5, 0xb ;  /* 0x0000000510067291 */ /* 0x000fe4000f8e58ff */
[----:B------:R-:W-:Y:S01]  /*13f0*/  UIADD3 UR14, UPT, UPT, UR8, -0x800, URZ ;  /* 0xfffff800080e7890 */ /* 0x000fe2000fffe0ff */
[----:B------:R-:W0:Y:S03]  /*1400*/  LDCU UR9, c[0x0][0x3a8] ;  /* 0x00007500ff0977ac */ /* 0x000e260008000800 */
[----:B------:R-:W-:Y:S01]  /*1410*/  VIADD R3, R0, UR6 ;  /* 0x0000000600037c36 */ /* 0x000fe20008000000 */
[----:B------:R-:W-:Y:S01]  /*1420*/  UISETP.GT.U32.AND UP0, UPT, UR6, UR14, UPT ;  /* 0x0000000e0600728c */ /* 0x000fe2000bf04070 */
[----:B------:R-:W1:Y:S01]  /*1430*/  LDCU.64 UR18, c[0x0][0x380] ;  /* 0x00007000ff1277ac */ /* 0x000e620008000a00 */
[----:B------:R-:W-:Y:S01]  /*1440*/  UIADD3 UR13, UPT, UPT, UR6, 0x100, URZ ;  /* 0x00000100060d7890 */ /* 0x000fe2000fffe0ff */
[----:B------:R-:W-:Y:S01]  /*1450*/  UMOV UR4, URZ ;  /* 0x000000ff00047c82 */ /* 0x000fe20008000000 */
[----:B------:R-:W-:-:S05]  /*1460*/  UMOV UR7, UR6 ;  /* 0x0000000600077c82 */ /* 0x000fca0008000000 */
[----:B------:R-:W-:Y:S05]  /*1470*/  BRA.U UP0, `(.L_x_71) ;  /* 0x0000000100a87547 */ /* 0x000fea000b800000 */
.L_x_72:
[----:B------:R-:W-:-:S05]  /*1480*/  IADD3 R4, P0, PT, R2, UR7, RZ ;  /* 0x0000000702047c10 */ /* 0x000fca000ff1e0ff */
[----:B------:R-:W-:Y:S01]  /*1490*/  IMAD.X R5, RZ, RZ, RZ, P0 ;  /* 0x000000ffff057224 */ /* 0x000fe200000e06ff */
[----:B-1----:R-:W-:-:S04]  /*14a0*/  LEA R22, P0, R4, UR18, 0x3 ;  /* 0x0000001204167c11 */ /* 0x002fc8000f8018ff */
[----:B------:R-:W-:-:S05]  /*14b0*/  LEA.HI.X R23, R4, UR19, R5, 0x3, P0 ;  /* 0x0000001304177c11 */ /* 0x000fca00080f1c05 */
[----:B------:R-:W2:Y:S04]  /*14c0*/  LDG.E.128.CONSTANT R4, desc[UR10][R22.64] ;  /* 0x0000000a16047981 */ /* 0x000ea8000c1e9d00 */
[----:B------:R-:W3:Y:S04]  /*14d0*/  LDG.E.128.CONSTANT R8, desc[UR10][R22.64+0x10] ;  /* 0x0000100a16087981 */ /* 0x000ee8000c1e9d00 */
[----:B------:R-:W4:Y:S04]  /*14e0*/  LDG.E.128.CONSTANT R12, desc[UR10][R22.64+0x2000] ;  /* 0x0020000a160c7981 */ /* 0x000f28000c1e9d00 */
[----:B------:R-:W5:Y:S01]  /*14f0*/  LDG.E.128.CONSTANT R16, desc[UR10][R22.64+0x2010] ;  /* 0x0020100a16107981 */ /* 0x000f62000c1e9d00 */
[----:B0-----:R-:W-:-:S02]  /*1500*/  UMOV UR8, UR9 ;  /* 0x0000000900087c82 */ /* 0x001fc40008000000 */
[----:B------:R-:W-:-:S04]  /*1510*/  UIADD3 UR15, UPT, UPT, -UR7, UR8, URZ ;  /* 0x00000008070f7290 */ /* 0x000fc8000fffe1ff */
[----:B------:R-:W-:Y:S01]  /*1520*/  UISETP.GE.U32.AND UP0, UPT, UR15, UR5, UPT ;  /* 0x000000050f00728c */ /* 0x000fe2000bf06070 */
        /* <DEDUP_REMOVED lines=25> */
[----:B------:R-:W-:Y:S02]  /*16c0*/  UIADD3 UR7, UPT, UPT, UR5, UR7, URZ ;  /* 0x0000000705077290 */ /* 0x000fe4000fffe0ff */
[----:B------:R-:W-:Y:S01]  /*16d0*/  VIADD R3, R3, UR5 ;  /* 0x0000000503037c36 */ /* 0x000fe20008000000 */
[----:B------:R-:W-:Y:S02]  /*16e0*/  UIADD3 UR4, UPT, UPT, UR4, 0x1, URZ ;  /* 0x0000000104047890 */ /* 0x000fe4000fffe0ff */
[----:B------:R-:W-:Y:S02]  /*16f0*/  UISETP.GT.U32.AND UP0, UPT, UR7, UR14, UPT ;  /* 0x0000000e0700728c */ /* 0x000fe4000bf04070 */
[----:B------:R-:W-:-:S07]  /*1700*/  UIADD3 UR13, UPT, UPT, UR5, UR13, URZ ;  /* 0x0000000d050d7290 */ /* 0x000fce000fffe0ff */
[----:B------:R-:W-:Y:S05]  /*1710*/  BRA.U !UP0, `(.L_x_72) ;  /* 0xfffffffd08587547 */ /* 0x000fea000b83ffff */
.L_x_71:
[----:B------:R-:W-:-:S09]  /*1720*/  UISETP.GE.U32.AND UP0, UPT, UR7, UR8, UPT ;  /* 0x000000080700728c */ /* 0x000fd2000bf06070 */
[----:B------:R-:W-:Y:S05]  /*1730*/  BRA.U UP0, `(.L_x_70) ;  /* 0x0000000500047547 */ /* 0x000fea000b800000 */
[----:B------:R-:W-:Y:S01]  /*1740*/  UIADD3 UR5, UPT, UPT, -UR7, UR8, URZ ;  /* 0x0000000807057290 */ /* 0x000fe2000fffe1ff */
[----:B------:R-:W-:Y:S05]  /*1750*/  BSSY.RECONVERGENT B1, `(.L_x_70) ;  /* 0x000003f000017945 */ /* 0x000fea0003800200 */
[----:B------:R-:W-:-:S13]  /*1760*/  ISETP.GE.AND P0, PT, R0, UR5, PT ;  /* 0x0000000500007c0c */ /* 0x000fda000bf06270 */
[----:B------:R-:W-:Y:S05]  /*1770*/  @P0 BRA `(.L_x_73) ;  /* 0x0000000000f00947 */ /* 0x000fea0003800000 */
[----:B------:R-:W2:Y:S01]  /*1780*/  LDC R5, c[0x0][0x3ac] ;  /* 0x0000eb00ff057b82 */ /* 0x000ea20000000800 */
[----:B------:R-:W-:Y:S01]  /*1790*/  LOP3.LUT R2, RZ, R0, RZ, 0x33, !PT ;  /* 0x00000000ff027212 */ /* 0x000fe200078e33ff */
[----:B------:R-:W-:Y:S01]  /*17a0*/  BSSY.RECONVERGENT B2, `(.L_x_74) ;  /* 0x0000019000027945 */ /* 0x000fe20003800200 */
[----:B------:R-:W-:-:S03]  /*17b0*/  IMAD.MOV.U32 R8, RZ, RZ, R0 ;  /* 0x000000ffff087224 */ /* 0x000fc600078e0000 */
[----:B------:R-:W-:-:S04]  /*17c0*/  VIADD R2, R2, UR8 ;  /* 0x0000000802027c36 */ /* 0x000fc80008000000 */
[C---:B------:R-:W-:Y:S01]  /*17d0*/  VIADD R4, R2.reuse, -UR6 ;  /* 0x8000000602047c36 */ /* 0x040fe20008000000 */
[C---:B------:R-:W-:Y:S02]  /*17e0*/  LOP3.LUT R6, R2.reuse, 0x300, RZ, 0xc0, !PT ;  /* 0x0000030002067812 */ /* 0x040fe400078ec0ff */
[----:B------:R-:W-:Y:S02]  /*17f0*/  LEA.HI R2, R2, 0x1, RZ, 0x18 ;  /* 0x0000000102027811 */ /* 0x000fe400078fc0ff */
[----:B------:R-:W-:Y:S01]  /*1800*/  ISETP.NE.AND P0, PT, R6, 0x300, PT ;  /* 0x000003000600780c */ /* 0x000fe20003f05270 */
[----:B--2---:R-:W-:-:S04]  /*1810*/  IMAD R5, R5, UR4, RZ ;  /* 0x0000000405057c24 */ /* 0x004fc8000f8e02ff */
[----:B------:R-:W-:-:S05]  /*1820*/  IMAD R4, R5, -0x800, R4 ;  /* 0xfffff80005047824 */ /* 0x000fca00078e0204 */
[----:B------:R-:W-:-:S03]  /*1830*/  ISETP.GE.U32.AND P2, PT, R4, 0x300, PT ;  /* 0x000003000400780c */ /* 0x000fc60003f46070 */
[----:B------:R-:W-:Y:S10]  /*1840*/  @!P0 BRA `(.L_x_75) ;  /* 0x0000000000388947 */ /* 0x000ff40003800000 */
[----:B------:R-:W2:Y:S01]  /*1850*/  LDC.64 R6, c[0x0][0x380] ;  /* 0x0000e000ff067b82 */ /* 0x000ea20000000a00 */
[----:B------:R-:W-:Y:S01]  /*1860*/  LOP3.LUT R2, R2, 0x3, RZ, 0xc0, !PT ;  /* 0x0000000302027812 */ /* 0x000fe200078ec0ff */
[----:B------:R-:W-:-:S04]  /*1870*/  IMAD.MOV.U32 R8, RZ, RZ, R0 ;  /* 0x000000ffff087224 */ /* 0x000fc800078e0000 */
[----:B------:R-:W-:-:S07]  /*1880*/  IMAD.MOV R2, RZ, RZ, -R2 ;  /* 0x000000ffff027224 */ /* 0x000fce00078e0a02 */
.L_x_76:
[----:B--2---:R-:W-:-:S06]  /*1890*/  IMAD.WIDE.U32 R4, R3, 0x8, R6 ;  /* 0x0000000803047825 */ /* 0x004fcc00078e0006 */
        /* <DEDUP_REMOVED lines=9> */
.L_x_75:
[----:B01----:R-:W-:Y:S05]  /*1930*/  BSYNC.RECONVERGENT B2 ;  /* 0x0000000000027941 */ /* 0x003fea0003800200 */
.L_x_74:
[----:B------:R-:W-:Y:S05]  /*1940*/  @!P2 BRA `(.L_x_73) ;  /* 0x00000000007ca947 */ /* 0x000fea0003800000 */
[----:B------:R-:W0:Y:S01]  /*1950*/  LDC.64 R2, c[0x0][0x380] ;  /* 0x0000e000ff027b82 */ /* 0x000e220000000a00 */
[C---:B------:R-:W-:Y:S02]  /*1960*/  VIADD R4, R8.reuse, 0x200 ;  /* 0x0000020008047836 */ /* 0x040fe40000000000 */
[----:B------:R-:W-:-:S07]  /*1970*/  VIADD R5, R8, UR13 ;  /* 0x0000000d08057c36 */ /* 0x000fce0008000000 */
.L_x_77:
[----:B------:R-:W-:-:S04]  /*1980*/  VIADD R7, R5, 0xffffff00 ;  /* 0xffffff0005077836 */ /* 0x000fc80000000000 */
[----:B0-----:R-:W-:-:S06]  /*1990*/  IMAD.WIDE.U32 R6, R7, 0x8, R2 ;  /* 0x0000000807067825 */ /* 0x001fcc00078e0002 */
[----:B------:R-:W2:Y:S01]  /*19a0*/  LDG.E.64.CONSTANT R6, desc[UR10][R6.64] ;  /* 0x0000000a06067981 */ /* 0x000ea2000c1e9b00 */
[----:B------:R-:W-:-:S04]  /*19b0*/  IMAD.WIDE.U32 R8, R5, 0x8, R2 ;  /* 0x0000000805087825 */ /* 0x000fc800078e0002 */
[----:B------:R-:W-:Y:S02]  /*19c0*/  VIADD R11, R5, 0x100 ;  /* 0x00000100050b7836 */ /* 0x000fe40000000000 */
[----:B------:R-:W3:Y:S02]  /*19d0*/  LDG.E.64.CONSTANT R8, desc[UR10][R8.64] ;  /* 0x0000000a08087981 */ /* 0x000ee4000c1e9b00 */
[----:B------:R-:W-:-:S04]  /*19e0*/  IMAD.WIDE.U32 R10, R11, 0x8, R2 ;  /* 0x000000080b0a7825 */ /* 0x000fc800078e0002 */
[----:B------:R-:W-:Y:S02]  /*19f0*/  VIADD R13, R5, 0x200 ;  /* 0x00000200050d7836 */ /* 0x000fe40000000000 */
[----:B------:R-:W4:Y:S02]  /*1a00*/  LDG.E.64.CONSTANT R10, desc[UR10][R10.64] ;  /* 0x0000000a0a0a7981 */ /* 0x000f24000c1e9b00 */
[----:B------:R-:W-:-:S06]  /*1a10*/  IMAD.WIDE.U32 R12, R13, 0x8, R2 ;  /* 0x000000080d0c7825 */ /* 0x000fcc00078e0002 */
[----:B------:R-:W5:Y:S01]  /*1a20*/  LDG.E.64.CONSTANT R12, desc[UR10][R12.64] ;  /* 0x0000000a0c0c7981 */ /* 0x000f62000c1e9b00 */
[----:B------:R-:W-:Y:S01]  /*1a30*/  VIADD R5, R5, 0x400 ;  /* 0x0000040005057836 */ /* 0x000fe20000000000 */
[----:B--2---:R-:W-:-:S06]  /*1a40*/  DSETP.GEU.AND P0, PT, R20, R6, PT ;  /* 0x000000061400722a */ /* 0x004fcc0003f0e000 */
[----:B------:R-:W-:Y:S02]  /*1a50*/  FSEL R14, R6, R20, !P0 ;  /* 0x00000014060e7208 */ /* 0x000fe40004000000 */
[----:B------:R-:W-:-:S06]  /*1a60*/  FSEL R15, R7, R21, !P0 ;  /* 0x00000015070f7208 */ /* 0x000fcc0004000000 */
[----:B---3--:R-:W-:-:S06]  /*1a70*/  DSETP.GEU.AND P0, PT, R14, R8, PT ;  /* 0x000000080e00722a */ /* 0x008fcc0003f0e000 */
[----:B------:R-:W-:Y:S01]  /*1a80*/  FSEL R6, R8, R14, !P0 ;  /* 0x0000000e08067208 */ /* 0x000fe20004000000 */
[C---:B------:R-:W-:Y:S01]  /*1a90*/  VIADD R8, R4.reuse, 0x200 ;  /* 0x0000020004087836 */ /* 0x040fe20000000000 */
[----:B------:R-:W-:Y:S01]  /*1aa0*/  FSEL R7, R9, R15, !P0 ;  /* 0x0000000f09077208 */ /* 0x000fe20004000000 */
[----:B------:R-:W-:-:S05]  /*1ab0*/  VIADD R4, R4, 0x400 ;  /* 0x0000040004047836 */ /* 0x000fca0000000000 */
[----:B----4-:R-:W-:-:S06]  /*1ac0*/  DSETP.GEU.AND P0, PT, R6, R10, PT ;  /* 0x0000000a0600722a */ /* 0x010fcc0003f0e000 */
[----:B------:R-:W-:Y:S02]  /*1ad0*/  FSEL R6, R10, R6, !P0 ;  /* 0x000000060a067208 */ /* 0x000fe40004000000 */
[----:B------:R-:W-:-:S06]  /*1ae0*/  FSEL R7, R11, R7, !P0 ;  /* 0x000000070b077208 */ /* 0x000fcc0004000000 */
[----:B-----5:R-:W-:-:S06]  /*1af0*/  DSETP.GEU.AND P0, PT, R6, R12, PT ;  /* 0x0000000c0600722a */ /* 0x020fcc0003f0e000 */
[----:B------:R-:W-:Y:S02]  /*1b00*/  FSEL R20, R12, R6, !P0 ;  /* 0x000000060c147208 */ /* 0x000fe40004000000 */
[----:B------:R-:W-:Y:S02]  /*1b10*/  FSEL R21, R13, R7, !P0 ;  /* 0x000000070d157208 */ /* 0x000fe40004000000 */
[----:B------:R-:W-:-:S13]  /*1b20*/  ISETP.GE.AND P0, PT, R8, UR5, PT ;  /* 0x0000000508007c0c */ /* 0x000fda000bf06270 */
[----:B------:R-:W-:Y:S05]  /*1b30*/  @!P0 BRA `(.L_x_77) ;  /* 0xfffffffc00908947 */ /* 0x000fea000383ffff */
.L_x_73:
[----:B01----:R-:W-:Y:S05]  /*1b40*/  BSYNC.RECONVERGENT B1 ;  /* 0x0000000000017941 */ /* 0x003fea0003800200 */
.L_x_70:
[----:B------:R-:W2:Y:S01]  /*1b50*/  S2R R7, SR_LANEID ;  /* 0x0000000000077919 */ /* 0x000ea20000000000 */
[----:B------:R-:W-:Y:S04]  /*1b60*/  SHFL.DOWN PT, R2, R20, 0x1, 0x1f ;  /* 0x08201f0014027f89 */ /* 0x000fe800000e0000 */
[----:B------:R-:W3:Y:S02]  /*1b70*/  SHFL.DOWN PT, R3, R21, 0x1, 0x1f ;  /* 0x08201f0015037f89 */ /* 0x000ee400000e0000 */
[----:B---3--:R-:W-:Y:S01]  /*1b80*/  DSETP.GEU.AND P0, PT, R20, R2, PT ;  /* 0x000000021400722a */ /* 0x008fe20003f0e000 */
[C---:B--2---:R-:W-:Y:S02]  /*1b90*/  ISETP.GT.AND P1, PT, R7.reuse, 0x1e, PT ;  /* 0x0000001e0700780c */ /* 0x044fe40003f24270 */
        /* <DEDUP_REMOVED lines=9> */
[----:B------:R-:W2:Y:S03]  /*1c30*/  SHFL.DOWN PT, R5, R3, 0x2, 0x1f ;  /* 0x08401f0003057f89 */ /* 0x000ea600000e0000 */
[----:B------:R-:W-:Y:S01]  /*1c40*/  @!P2 LOP3.LUT R6, R6, 0xf8, RZ, 0xc0, !PT ;  /* 0x000000f80606a812 */ /* 0x000fe200078ec0ff */
[----:B------:R-:W3:Y:S01]  /*1c50*/  @!P2 S2R R9, SR_CgaCtaId ;  /* 0x000000000009a919 */ /* 0x000ee20000008800 */
[----:B--2---:R-:W-:-:S06]  /*1c60*/  DSETP.GEU.AND P0, PT, R2, R4, PT ;  /* 0x000000040200722a */ /* 0x004fcc0003f0e000 */
[----:B------:R-:W-:Y:S02]  /*1c70*/  @!P1 FSEL R2, R4, R2, !P0 ;  /* 0x0000000204029208 */ /* 0x000fe40004000000 */
[----:B------:R-:W-:Y:S02]  /*1c80*/  @!P1 FSEL R3, R5, R3, !P0 ;  /* 0x0000000305039208 */ /* 0x000fe40004000000 */
[----:B------:R-:W-:Y:S01]  /*1c90*/  ISETP.GT.AND P1, PT, R7, 0x1b, PT ;  /* 0x0000001b0700780c */ /* 0x000fe20003f24270 */
[----:B------:R-:W-:Y:S01]  /*1ca0*/  SHFL.DOWN PT, R4, R2, 0x4, 0x1f ;  /* 0x08801f0002047f89 */ /* 0x000fe200000e0000 */
[----:B---3--:R-:W-:-:S03]  /*1cb0*/  @!P2 LEA R9, R9, R8, 0x18 ;  /* 0x000000080909a211 */ /* 0x008fc600078ec0ff */
[----:B------:R-:W2:Y:S02]  /*1cc0*/  SHFL.DOWN PT, R5, R3, 0x4, 0x1f ;  /* 0x08801f0003057f89 */ /* 0x000ea400000e0000 */
[----:B------:R-:W-:Y:S01]  /*1cd0*/  @!P2 IMAD.IADD R9, R6, 0x1, R9 ;  /* 0x000000010609a824 */ /* 0x000fe200078e0209 */
[----:B--2---:R-:W-:-:S06]  /*1ce0*/  DSETP.GEU.AND P0, PT, R2, R4, PT ;  /* 0x000000040200722a */ /* 0x004fcc0003f0e000 */
[----:B------:R-:W-:Y:S02]  /*1cf0*/  @!P1 FSEL R2, R4, R2, !P0 ;  /* 0x0000000204029208 */ /* 0x000fe40004000000 */
[----:B------:R-:W-:Y:S02]  /*1d00*/  @!P1 FSEL R3, R5, R3, !P0 ;  /* 0x0000000305039208 */ /* 0x000fe40004000000 */
[----:B------:R-:W-:Y:S01]  /*1d10*/  ISETP.GT.AND P1, PT, R7, 0x17, PT ;  /* 0x000000170700780c */ /* 0x000fe20003f24270 */
[----:B------:R-:W-:Y:S04]  /*1d20*/  SHFL.DOWN PT, R4, R2, 0x8, 0x1f ;  /* 0x09001f0002047f89 */ /* 0x000fe800000e0000 */
[----:B------:R-:W2:Y:S02]  /*1d30*/  SHFL.DOWN PT, R5, R3, 0x8, 0x1f ;  /* 0x09001f0003057f89 */ /* 0x000ea400000e0000 */
[----:B--2---:R-:W-:-:S06]  /*1d40*/  DSETP.GEU.AND P0, PT, R2, R4, PT ;  /* 0x000000040200722a */ /* 0x004fcc0003f0e000 */
[----:B------:R-:W-:Y:S02]  /*1d50*/  @!P1 FSEL R2, R4, R2, !P0 ;  /* 0x0000000204029208 */ /* 0x000fe40004000000 */
[----:B------:R-:W-:Y:S02]  /*1d60*/  @!P1 FSEL R3, R5, R3, !P0 ;  /* 0x0000000305039208 */ /* 0x000fe40004000000 */
[----:B------:R-:W-:Y:S01]  /*1d70*/  ISETP.GT.AND P1, PT, R7, 0xf, PT ;  /* 0x0000000f0700780c */ /* 0x000fe20003f24270 */
[----:B------:R-:W-:Y:S04]  /*1d80*/  SHFL.DOWN PT, R4, R2, 0x10, 0x1f ;  /* 0x0a001f0002047f89 */ /* 0x000fe800000e0000 */
[----:B------:R-:W2:Y:S02]  /*1d90*/  SHFL.DOWN PT, R5, R3, 0x10, 0x1f ;  /* 0x0a001f0003057f89 */ /* 0x000ea400000e0000 */
[----:B--2---:R-:W-:-:S06]  /*1da0*/  DSETP.GEU.AND P0, PT, R2, R4, PT ;  /* 0x000000040200722a */ /* 0x004fcc0003f0e000 */
        /* <DEDUP_REMOVED lines=8> */
[----:B------:R-:W3:Y:S01]  /*1e30*/  S2UR UR5, SR_CgaCtaId ;  /* 0x00000000000579c3 */ /* 0x000ee20000008800 */
[----:B------:R-:W-:Y:S02]  /*1e40*/  UMOV UR4, 0x400 ;  /* 0x0000040000047882 */ /* 0x000fe40000000000 */
[----:B---3--:R-:W-:-:S09]  /*1e50*/  ULEA UR4, UR5, UR4, 0x18 ;  /* 0x0000000405047291 */ /* 0x008fd2000f8ec0ff */
[----:B------:R-:W3:Y:S04]  /*1e60*/  LDS.128 R12, [UR4+0x10] ;  /* 0x00001004ff0c7984 */ /* 0x000ee80008000c00 */
[----:B--2---:R-:W2:Y:S04]  /*1e70*/  LDS.128 R4, [UR4+0x20] ;  /* 0x00002004ff047984 */ /* 0x004ea80008000c00 */
[----:B------:R-:W4:Y:S01]  /*1e80*/  LDS.128 R8, [UR4+0x30] ;  /* 0x00003004ff087984 */ /* 0x000f220008000c00 */
[----:B---3--:R-:W-:-:S06]  /*1e90*/  DSETP.GEU.AND P1, PT, R2, R12, PT ;  /* 0x0000000c0200722a */ /* 0x008fcc0003f2e000 */
[----:B------:R-:W-:Y:S02]  /*1ea0*/  FSEL R2, R12, R2, !P1 ;  /* 0x000000020c027208 */ /* 0x000fe40004800000 */
[----:B------:R-:W-:-:S06]  /*1eb0*/  FSEL R3, R13, R3, !P1 ;  /* 0x000000030d037208 */ /* 0x000fcc0004800000 */
[----:B------:R-:W-:-:S06]  /*1ec0*/  DSETP.GEU.AND P1, PT, R2, R14, PT ;  /* 0x0000000e0200722a */ /* 0x000fcc0003f2e000 */
[----:B------:R-:W-:Y:S02]  /*1ed0*/  FSEL R2, R14, R2, !P1 ;  /* 0x000000020e027208 */ /* 0x000fe40004800000 */
[----:B------:R-:W-:-:S06]  /*1ee0*/  FSEL R3, R15, R3, !P1 ;  /* 0x000000030f037208 */ /* 0x000fcc0004800000 */
[----:B--2---:R-:W-:-:S06]  /*1ef0*/  DSETP.GEU.AND P1, PT, R2, R4, PT ;  /* 0x000000040200722a */ /* 0x004fcc0003f2e000 */
[----:B------:R-:W-:Y:S02]  /*1f00*/  FSEL R4, R4, R2, !P1 ;  /* 0x0000000204047208 */ /* 0x000fe40004800000 */
[----:B------:R-:W-:Y:S02]  /*1f10*/  FSEL R5, R5, R3, !P1 ;  /* 0x0000000305057208 */ /* 0x000fe40004800000 */
[----:B------:R-:W2:Y:S04]  /*1f20*/  LDS.64 R2, [UR4+0x40] ;  /* 0x00004004ff027984 */ /* 0x000ea80008000a00 */
        /* <DEDUP_REMOVED lines=9> */
[----:B--2---:R-:W-:-:S06]  /*1fc0*/  DSETP.GEU.AND P1, PT, R4, R2, PT ;  /* 0x000000020400722a */ /* 0x004fcc0003f2e000 */
[----:B------:R-:W-:Y:S02]  /*1fd0*/  FSEL R2, R2, R4, !P1 ;  /* 0x0000000402027208 */ /* 0x000fe40004800000 */
[----:B------:R-:W-:Y:S01]  /*1fe0*/  FSEL R3, R3, R5, !P1 ;  /* 0x0000000503037208 */ /* 0x000fe20004800000 */
[----:B------:R-:W-:Y:S06]  /*1ff0*/  BRA `(.L_x_69) ;  /* 0x0000001c00f47947 */ /* 0x000fec0003800000 */
.L_x_58:
        /* <DEDUP_REMOVED lines=16> */
.L_x_80:
[----:B------:R-:W-:Y:S05]  /*2100*/  BSYNC.RECONVERGENT B1 ;  /* 0x0000000000017941 */ /* 0x000fea0003800200 */
.L_x_79:
        /* <DEDUP_REMOVED lines=18> */
.L_x_85:
        /* <DEDUP_REMOVED lines=10> */
.L_x_84:
[----:B------:R-:W-:Y:S05]  /*22d0*/  BSYNC.RECONVERGENT B2 ;  /* 0x0000000000027941 */ /* 0x000fea0003800200 */
.L_x_83:
[----:B------:R-:W-:Y:S05]  /*22e0*/  @!P2 BRA `(.L_x_82) ;  /* 0x000000000080a947 */ /* 0x000fea0003800000 */
[----:B------:R-:W0:Y:S01]  /*22f0*/  LDC.64 R4, c[0x0][0x380] ;  /* 0x0000e000ff047b82 */ /* 0x000e220000000a00 */
[----:B------:R-:W-:Y:S02]  /*2300*/  IMAD.U32 R7, RZ, RZ, UR16 ;  /* 0x00000010ff077e24 */ /* 0x000fe4000f8e00ff */
[----:B------:R-:W-:Y:S02]  /*2310*/  VIADD R6, R8, 0x200 ;  /* 0x0000020008067836 */ /* 0x000fe40000000000 */
[----:B------:R-:W-:-:S07]  /*2320*/  IMAD R7, R7, 0x800, R8 ;  /* 0x0000080007077824 */ /* 0x000fce00078e0208 */
.L_x_86:
        /* <DEDUP_REMOVED lines=28> */
.L_x_82:
[----:B------:R-:W-:Y:S05]  /*24f0*/  BSYNC.RECONVERGENT B1 ;  /* 0x0000000000017941 */ /* 0x000fea0003800200 */
.L_x_81:
        /* <DEDUP_REMOVED lines=45> */
[----:B------:R-:W-:-:S03]  /*27d0*/  FSEL R5, R5, R3, P1 ;  /* 0x0000000305057208 */ /* 0x000fc60000800000 */
[----:B0-----:R-:W-:Y:S02]  /*27e0*/  IMAD.MOV.U32 R2, RZ, RZ, R4 ;  /* 0x000000ffff027224 */ /* 0x001fe400078e0004 */
[----:B------:R-:W-:Y:S01]  /*27f0*/  IMAD.MOV.U32 R3, RZ, RZ, R5 ;  /* 0x000000ffff037224 */ /* 0x000fe200078e0005 */
[----:B------:R-:W-:Y:S06]  /*2800*/  BAR.SYNC.DEFER_BLOCKING 0x0 ;  /* 0x0000000000007b1d */ /* 0x000fec0000010000 */
[----:B------:R-:W-:Y:S05]  /*2810*/  @P0 BRA `(.L_x_69) ;  /* 0x0000001400ec0947 */ /* 0x000fea0003800000 */
[----:B------:R-:W0:Y:S01]  /*2820*/  S2UR UR5, SR_CgaCtaId ;  /* 0x00000000000579c3 */ /* 0x000e220000008800 */
[----:B------:R-:W-:Y:S02]  /*2830*/  UMOV UR4, 0x400 ;  /* 0x0000040000047882 */ /* 0x000fe40000000000 */
[----:B0-----:R-:W-:-:S09]  /*2840*/  ULEA UR4, UR5, UR4, 0x18 ;  /* 0x0000000405047291 */ /* 0x001fd2000f8ec0ff */
[----:B------:R-:W0:Y:S04]  /*2850*/  LDS.128 R12, [UR4+0x10] ;  /* 0x00001004ff0c7984 */ /* 0x000e280008000c00 */
[----:B------:R-:W1:Y:S04]  /*2860*/  LDS.128 R4, [UR4+0x20] ;  /* 0x00002004ff047984 */ /* 0x000e680008000c00 */
        /* <DEDUP_REMOVED lines=24> */
.L_x_87:
        /* <DEDUP_REMOVED lines=36> */
[----:B------:R-:W-:Y:S01]  /*2c30*/  VIADD R10, R10, 0x10 ;  /* 0x000000100a0a7836 */ /* 0x000fe20000000000 */
[----:B------:R-:W0:Y:S11]  /*2c40*/  SHFL.DOWN PT, R3, R7, 0x8, R5 ;  /* 0x0900000007037989 */ /* 0x000e3600000e0005 */
[----:B------:R-:W1:Y:S01]  /*2c50*/  @!P0 S2R R9, SR_CgaCtaId ;  /* 0x0000000000098919 */ /* 0x000e620000008800 */
[----:B------:R-:W-:Y:S01]  /*2c60*/  @!P0 MOV R8, 0x400 ;  /* 0x0000040000088802 */ /* 0x000fe20000000f00 */
[----:B0-----:R-:W-:Y:S01]  /*2c70*/  DSETP.GEU.AND P1, PT, R6, R2, PT ;  /* 0x000000020600722a */ /* 0x001fe20003f2e000 */
[----:B------:R-:W-:-:S05]  /*2c80*/  @!P0 SHF.R.U32.HI R6, RZ, 0x2, R0 ;  /* 0x00000002ff068819 */ /* 0x000fca0000011600 */
[----:B------:R-:W-:Y:S02]  /*2c90*/  @!P2 FSEL R4, R2, R4, !P1 ;  /* 0x000000040204a208 */ /* 0x000fe40004800000 */
[----:B------:R-:W-:Y:S02]  /*2ca0*/  @!P2 FSEL R7, R3, R7, !P1 ;  /* 0x000000070307a208 */ /* 0x000fe40004800000 */
[----:B------:R-:W-:Y:S01]  /*2cb0*/  ISETP.GT.AND P2, PT, R10, R5, PT ;  /* 0x000000050a00720c */ /* 0x000fe20003f44270 */
[----:B------:R-:W-:Y:S01]  /*2cc0*/  SHFL.DOWN PT, R2, R4, 0x10, R5 ;  /* 0x0a00000004027989 */ /* 0x000fe200000e0005 */
[----:B------:R-:W-:-:S03]  /*2cd0*/  @!P0 LOP3.LUT R6, R6, 0xf8, RZ, 0xc0, !PT ;  /* 0x000000f806068812 */ /* 0x000fc600078ec0ff */
[----:B------:R0:W2:Y:S01]  /*2ce0*/  SHFL.DOWN PT, R3, R7, 0x10, R5 ;  /* 0x0a00000007037989 */ /* 0x0000a200000e0005 */
        /* <DEDUP_REMOVED lines=11> */
[----:B0-----:R-:W-:Y:S05]  /*2da0*/  @P0 BRA `(.L_x_69) ;  /* 0x0000001000880947 */ /* 0x001fea0003800000 */
        /* <DEDUP_REMOVED lines=59> */
.L_x_78:
[----:B------:R-:W0:Y:S01]  /*3160*/  S2R R0, SR_TID.X ;  /* 0x0000000000007919 */ /* 0x000e220000002100 */
[----:B------:R-:W1:Y:S01]  /*3170*/  LDCU.64 UR8, c[0x0][0x380] ;  /* 0x00007000ff0877ac */ /* 0x000e620008000a00 */
[----:B------:R-:W-:Y:S02]  /*3180*/  IMAD.U32 R19, RZ, RZ, UR16 ;  /* 0x00000010ff137e24 */ /* 0x000fe4000f8e00ff */
[----:B-1----:R-:W-:Y:S02]  /*3190*/  IMAD.U32 R2, RZ, RZ, UR8 ;  /* 0x00000008ff027e24 */ /* 0x002fe4000f8e00ff */
[----:B------:R-:W-:Y:S02]  /*31a0*/  IMAD.U32 R3, RZ, RZ, UR9 ;  /* 0x00000009ff037e24 */ /* 0x000fe4000f8e00ff */
[----:B0-----:R-:W-:-:S04]  /*31b0*/  IMAD R19, R19, 0x800, R0 ;  /* 0x0000080013137824 */ /* 0x001fc800078e0200 */
[----:B------:R-:W-:-:S05]  /*31c0*/  IMAD.WIDE.U32 R18, R19, 0x8, R2 ;  /* 0x0000000813127825 */ /* 0x000fca00078e0002 */
        /* <DEDUP_REMOVED lines=8> */
[----:B------:R-:W-:Y:S01]  /*3250*/  UISETP.GE.U32.AND UP0, UPT, UR13, UR5, UPT ;  /* 0x000000050d00728c */ /* 0x000fe2000bf06070 */
        /* <DEDUP_REMOVED lines=21> */
[----:B------:R-:W-:Y:S06]  /*33b0*/  BRA.U !UP0, `(.L_x_88) ;  /* 0x0000000508dc7547 */ /* 0x000fec000b800000 */
[----:B------:R-:W-:Y:S02]  /*33c0*/  ULEA UR8, UR16, UR5, 0xb ;  /* 0x0000000510087291 */ /* 0x000fe4000f8e58ff */
[----:B------:R-:W-:Y:S02]  /*33d0*/  UIADD3 UR14, UPT, UPT, UR7, -0x800, URZ ;  /* 0xfffff800070e7890 */ /* 0x000fe4000fffe0ff */
[----:B------:R-:W-:Y:S02]  /*33e0*/  UIADD3 UR9, UPT, UPT, UR8, 0x100, URZ ;  /* 0x0000010008097890 */ /* 0x000fe4000fffe0ff */
[----:B------:R-:W-:Y:S02]  /*33f0*/  UISETP.GT.U32.AND UP0, UPT, UR8, UR14, UPT ;  /* 0x0000000e0800728c */ /* 0x000fe4000bf04070 */
[----:B------:R-:W-:Y:S01]  /*3400*/  VIADD R7, R0, UR8 ;  /* 0x0000000800077c36 */ /* 0x000fe20008000000 */
[----:B------:R-:W-:Y:S01]  /*3410*/  UMOV UR4, URZ ;  /* 0x000000ff00047c82 */ /* 0x000fe20008000000 */
[----:B------:R-:W-:-:S05]  /*3420*/  UMOV UR6, UR8 ;  /* 0x0000000800067c82 */ /* 0x000fca0008000000 */
[----:B------:R-:W-:Y:S05]  /*3430*/  BRA.U UP0, `(.L_x_89) ;  /* 0x0000000100b87547 */ /* 0x000fea000b800000 */
[----:B------:R-:W0:Y:S01]  /*3440*/  LDC.64 R2, c[0x0][0x380] ;  /* 0x0000e000ff027b82 */ /* 0x000e220000000a00 */
[----:B------:R-:W1:Y:S01]  /*3450*/  LDCU UR7, c[0x0][0x3a8] ;  /* 0x00007500ff0777ac */ /* 0x000e620008000800 */
[----:B------:R-:W-:Y:S01]  /*3460*/  NOP ;  /* 0x0000000000007918 */ /* 0x000fe20000000000 */
.L_x_90:
[----:B------:R-:W-:-:S04]  /*3470*/  VIADD R23, R0, UR6 ;  /* 0x0000000600177c36 */ /* 0x000fc80008000000 */
[----:B0-----:R-:W-:-:S05]  /*3480*/  IMAD.WIDE.U32 R22, R23, 0x8, R2 ;  /* 0x0000000817167825 */ /* 0x001fca00078e0002 */
[----:B------:R-:W2:Y:S04]  /*3490*/  LDG.E.64.CONSTANT R24, desc[UR10][R22.64] ;  /* 0x0000000a16187981 */ /* 0x000ea8000c1e9b00 */
[----:B------:R-:W3:Y:S04]  /*34a0*/  LDG.E.64.CONSTANT R18, desc[UR10][R22.64+0x800] ;  /* 0x0008000a16127981 */ /* 0x000ee8000c1e9b00 */
[----:B------:R-:W4:Y:S04]  /*34b0*/  LDG.E.64.CONSTANT R16, desc[UR10][R22.64+0x1000] ;  /* 0x0010000a16107981 */ /* 0x000f28000c1e9b00 */
[----:B------:R-:W5:Y:S04]  /*34c0*/  LDG.E.64.CONSTANT R14, desc[UR10][R22.64+0x1800] ;  /* 0x0018000a160e7981 */ /* 0x000f68000c1e9b00 */
[----:B------:R-:W5:Y:S04]  /*34d0*/  LDG.E.64.CONSTANT R12, desc[UR10][R22.64+0x2000] ;  /* 0x0020000a160c7981 */ /* 0x000f68000c1e9b00 */
[----:B------:R-:W5:Y:S04]  /*34e0*/  LDG.E.64.CONSTANT R10, desc[UR10][R22.64+0x2800] ;  /* 0x0028000a160a7981 */ /* 0x000f68000c1e9b00 */
[----:B------:R-:W5:Y:S04]  /*34f0*/  LDG.E.64.CONSTANT R8, desc[UR10][R22.64+0x3000] ;  /* 0x0030000a16087981 */ /* 0x000f68000c1e9b00 */
[----:B------:R-:W5:Y:S01]  /*3500*/  LDG.E.64.CONSTANT R20, desc[UR10][R22.64+0x3800] ;  /* 0x0038000a16147981 */ /* 0x000f62000c1e9b00 */
[----:B-1----:R-:W-:-:S04]  /*3510*/  UIADD3 UR12, UPT, UPT, -UR6, UR7, URZ ;  /* 0x00000007060c7290 */ /* 0x002fc8000fffe1ff */
        /* <DEDUP_REMOVED lines=32> */
.L_x_89:
[----:B------:R-:W-:-:S09]  /*3720*/  UISETP.GE.U32.AND UP0, UPT, UR6, UR7, UPT ;  /* 0x000000070600728c */ /* 0x000fd2000bf06070 */
[----:B------:R-:W-:Y:S05]  /*3730*/  BRA.U UP0, `(.L_x_88) ;  /* 0x0000000100fc7547 */ /* 0x000fea000b800000 */
[----:B------:R-:W-:Y:S01]  /*3740*/  UIADD3 UR5, UPT, UPT, -UR6, UR7, URZ ;  /* 0x0000000706057290 */ /* 0x000fe2000fffe1ff */
[----:B------:R-:W-:Y:S05]  /*3750*/  BSSY.RECONVERGENT B1, `(.L_x_88) ;  /* 0x000003d000017945 */ /* 0x000fea0003800200 */
[----:B------:R-:W-:-:S13]  /*3760*/  ISETP.GE.AND P0, PT, R0, UR5, PT ;  /* 0x0000000500007c0c */ /* 0x000fda000bf06270 */
[----:B------:R-:W-:Y:S05]  /*3770*/  @P0 BRA `(.L_x_91) ;  /* 0x0000000000e80947 */ /* 0x000fea0003800000 */
[----:B------:R-:W0:Y:S01]  /*3780*/  LDC R10, c[0x0][0x3ac] ;  /* 0x0000eb00ff0a7b82 */ /* 0x000e220000000800 */
[----:B------:R-:W-:Y:S01]  /*3790*/  LOP3.LUT R6, RZ, R0, RZ, 0x33, !PT ;  /* 0x00000000ff067212 */ /* 0x000fe200078e33ff */
[----:B------:R-:W-:Y:S04]  /*37a0*/  BSSY.RECONVERGENT B2, `(.L_x_92) ;  /* 0x0000018000027945 */ /* 0x000fe80003800200 */
[----:B------:R-:W-:-:S04]  /*37b0*/  VIADD R8, R6, UR7 ;  /* 0x0000000706087c36 */ /* 0x000fc80008000000 */
[----:B------:R-:W-:Y:S02]  /*37c0*/  VIADD R9, R8, -UR8 ;  /* 0x8000000808097c36 */ /* 0x000fe40008000000 */
[----:B0-----:R-:W-:Y:S01]  /*37d0*/  IMAD R6, R10, UR4, RZ ;  /* 0x000000040a067c24 */ /* 0x001fe2000f8e02ff */
[C---:B------:R-:W-:Y:S02]  /*37e0*/  LOP3.LUT R10, R8.reuse, 0x300, RZ, 0xc0, !PT ;  /* 0x00000300080a7812 */ /* 0x040fe400078ec0ff */
[----:B------:R-:W-:Y:S01]  /*37f0*/  LEA.HI R8, R8, 0x1, RZ, 0x18 ;  /* 0x0000000108087811 */ /* 0x000fe200078fc0ff */
[----:B------:R-:W-:Y:S01]  /*3800*/  IMAD R6, R6, -0x800, R9 ;  /* 0xfffff80006067824 */ /* 0x000fe200078e0209 */
[----:B------:R-:W-:Y:S01]  /*3810*/  ISETP.NE.AND P0, PT, R10, 0x300, PT ;  /* 0x000003000a00780c */ /* 0x000fe20003f05270 */
[----:B------:R-:W-:-:S03]  /*3820*/  IMAD.MOV.U32 R10, RZ, RZ, R0 ;  /* 0x000000ffff0a7224 */ /* 0x000fc600078e0000 */
[----:B------:R-:W-:-:S09]  /*3830*/  ISETP.GE.U32.AND P2, PT, R6, 0x300, PT ;  /* 0x000003000600780c */ /* 0x000fd20003f46070 */
[----:B------:R-:W-:Y:S05]  /*3840*/  @!P0 BRA `(.L_x_93) ;  /* 0x0000000000348947 */ /* 0x000fea0003800000 */
[----:B------:R-:W-:Y:S01]  /*3850*/  LOP3.LUT R8, R8, 0x3, RZ, 0xc0, !PT ;  /* 0x0000000308087812 */ /* 0x000fe200078ec0ff */
[----:B------:R-:W-:-:S04]  /*3860*/  IMAD.MOV.U32 R10, RZ, RZ, R0 ;  /* 0x000000ffff0a7224 */ /* 0x000fc800078e0000 */
[----:B------:R-:W-:-:S07]  /*3870*/  IMAD.MOV R6, RZ, RZ, -R8 ;  /* 0x000000ffff067224 */ /* 0x000fce00078e0a08 */
.L_x_94:
        /* <DEDUP_REMOVED lines=10> */
.L_x_93:
[----:B------:R-:W-:Y:S05]  /*3920*/  BSYNC.RECONVERGENT B2 ;  /* 0x0000000000027941 */ /* 0x000fea0003800200 */
.L_x_92:
[----:B------:R-:W-:Y:S05]  /*3930*/  @!P2 BRA `(.L_x_91) ;  /* 0x000000000078a947 */ /* 0x000fea0003800000 */
[C---:B------:R-:W-:Y:S02]  /*3940*/  VIADD R6, R10.reuse, 0x200 ;  /* 0x000002000a067836 */ /* 0x040fe40000000000 */
[----:B------:R-:W-:-:S07]  /*3950*/  VIADD R7, R10, UR9 ;  /* 0x000000090a077c36 */ /* 0x000fce0008000000 */
.L_x_95:
[----:B------:R-:W-:-:S04]  /*3960*/  VIADD R9, R7, 0xffffff00 ;  /* 0xffffff0007097836 */ /* 0x000fc80000000000 */
[----:B------:R-:W-:-:S06]  /*3970*/  IMAD.WIDE.U32 R8, R9, 0x8, R2 ;  /* 0x0000000809087825 */ /* 0x000fcc00078e0002 */
        /* <DEDUP_REMOVED lines=11> */
[----:B------:R-:W-:Y:S01]  /*3a30*/  FSEL R4, R8, R4, !P0 ;  /* 0x0000000408047208 */ /* 0x000fe20004000000 */
[C---:B------:R-:W-:Y:S01]  /*3a40*/  VIADD R8, R6.reuse, 0x200 ;  /* 0x0000020006087836 */ /* 0x040fe20000000000 */
[----:B------:R-:W-:Y:S01]  /*3a50*/  FSEL R5, R9, R5, !P0 ;  /* 0x0000000509057208 */ /* 0x000fe20004000000 */
[----:B------:R-:W-:-:S05]  /*3a60*/  VIADD R6, R6, 0x400 ;  /* 0x0000040006067836 */ /* 0x000fca0000000000 */
        /* <DEDUP_REMOVED lines=11> */
.L_x_91:
[----:B------:R-:W-:Y:S05]  /*3b20*/  BSYNC.RECONVERGENT B1 ;  /* 0x0000000000017941 */ /* 0x000fea0003800200 */
.L_x_88:
        /* <DEDUP_REMOVED lines=49> */
[----:B------:R-:W1:Y:S04]  /*3e40*/  LDS.128 R12, [UR4+0x10] ;  /* 0x00001004ff0c7984 */ /* 0x000e680008000c00 */
[----:B0-----:R-:W0:Y:S04]  /*3e50*/  LDS.128 R4, [UR4+0x20] ;  /* 0x00002004ff047984 */ /* 0x001e280008000c00 */
[----:B------:R-:W2:Y:S01]  /*3e60*/  LDS.128 R8, [UR4+0x30] ;  /* 0x00003004ff087984 */ /* 0x000ea20008000c00 */
[----:B-1----:R-:W-:-:S06]  /*3e70*/  DSETP.GEU.AND P1, PT, R2, R12, PT ;  /* 0x0000000c0200722a */ /* 0x002fcc0003f2e000 */
[----:B------:R-:W-:Y:S02]  /*3e80*/  FSEL R2, R12, R2, !P1 ;  /* 0x000000020c027208 */ /* 0x000fe40004800000 */
[----:B------:R-:W-:-:S06]  /*3e90*/  FSEL R3, R13, R3, !P1 ;  /* 0x000000030d037208 */ /* 0x000fcc0004800000 */
[----:B------:R-:W-:-:S06]  /*3ea0*/  DSETP.GEU.AND P1, PT, R2, R14, PT ;  /* 0x0000000e0200722a */ /* 0x000fcc0003f2e000 */
[----:B------:R-:W-:Y:S02]  /*3eb0*/  FSEL R2, R14, R2, !P1 ;  /* 0x000000020e027208 */ /* 0x000fe40004800000 */
[----:B------:R-:W-:-:S06]  /*3ec0*/  FSEL R3, R15, R3, !P1 ;  /* 0x000000030f037208 */ /* 0x000fcc0004800000 */
[----:B0-----:R-:W-:-:S06]  /*3ed0*/  DSETP.GEU.AND P1, PT, R2, R4, PT ;  /* 0x000000040200722a */ /* 0x001fcc0003f2e000 */
        /* <DEDUP_REMOVED lines=14> */
[----:B------:R-:W-:-:S07]  /*3fc0*/  FSEL R3, R3, R5, !P1 ;  /* 0x0000000503037208 */ /* 0x000fce0004800000 */
.L_x_69:
[----:B01----:R-:W-:Y:S05]  /*3fd0*/  BSYNC.RECONVERGENT B0 ;  /* 0x0000000000007941 */ /* 0x003fea0003800200 */
.L_x_57:
[----:B------:R-:W-:Y:S05]  /*3fe0*/  @P0 EXIT ;  /* 0x000000000000094d */ /* 0x000fea0003800000 */
[----:B------:R-:W0:Y:S02]  /*3ff0*/  LDCU.64 UR4, c[0x0][0x388] ;  /* 0x00007100ff0477ac */ /* 0x000e240008000a00 */
[----:B0-----:R-:W-:-:S06]  /*4000*/  UIMAD.WIDE.U32 UR4, UR16, 0x8, UR4 ;  /* 0x00000008100478a5 */ /* 0x001fcc000f8e0004 */
[----:B--2---:R-:W-:Y:S02]  /*4010*/  IMAD.U32 R4, RZ, RZ, UR4 ;  /* 0x00000004ff047e24 */ /* 0x004fe4000f8e00ff */
[----:B------:R-:W-:-:S05]  /*4020*/  IMAD.U32 R5, RZ, RZ, UR5 ;  /* 0x00000005ff057e24 */ /* 0x000fca000f8e00ff */
[----:B------:R-:W-:Y:S01]  /*4030*/  STG.E.64 desc[UR10][R4.64], R2 ;  /* 0x0000000204007986 */ /* 0x000fe2000c101b0a */
[----:B------:R-:W-:Y:S05]  /*4040*/  EXIT ;  /* 0x000000000000794d */ /* 0x000fea0003800000 */
.L_x_96:
        /* <DEDUP_REMOVED lines=11> */
.L_x_150:


//--------------------- .text._ZN3cub18CUB_300001_SM_10006detail6reduce28DeviceReduceSingleTileKernelINS2_10policy_hubIdjN4cuda3__47maximumIvEEE10Policy1000EPdSB_jS8_ddNS5_3std3__410__identityEEEvT0_T1_T2_T3_T4_T6_ --------------------------
	.section	.text._ZN3cub18CUB_300001_SM_10006detail6reduce28DeviceReduceSingleTileKernelINS2_10policy_hubIdjN4cuda3__47maximumIvEEE10Policy1000EPdSB_jS8_ddNS5_3std3__410__identityEEEvT0_T1_T2_T3_T4_T6_,"ax",@progbits
	.align	128
        .global         _ZN3cub18CUB_300001_SM_10006detail6reduce28DeviceReduceSingleTileKernelINS2_10policy_hubIdjN4cuda3__47maximumIvEEE10Policy1000EPdSB_jS8_ddNS5_3std3__410__identityEEEvT0_T1_T2_T3_T4_T6_
        .type           _ZN3cub18CUB_300001_SM_10006detail6reduce28DeviceReduceSingleTileKernelINS2_10policy_hubIdjN4cuda3__47maximumIvEEE10Policy1000EPdSB_jS8_ddNS5_3std3__410__identityEEEvT0_T1_T2_T3_T4_T6_,@function
        .size           _ZN3cub18CUB_300001_SM_10006detail6reduce28DeviceReduceSingleTileKernelINS2_10policy_hubIdjN4cuda3__47maximumIvEEE10Policy1000EPdSB_jS8_ddNS5_3std3__410__identityEEEvT0_T1_T2_T3_T4_T6_,(.L_x_151 - _ZN3cub18CUB_300001_SM_10006detail6reduce28DeviceReduceSingleTileKernelINS2_10policy_hubIdjN4cuda3__47maximumIvEEE10Policy1000EPdSB_jS8_ddNS5_3std3__410__identityEEEvT0_T1_T2_T3_T4_T6_)
        .other          _ZN3cub18CUB_300001_SM_10006detail6reduce28DeviceReduceSingleTileKernelINS2_10policy_hubIdjN4cuda3__47maximumIvEEE10Policy1000EPdSB_jS8_ddNS5_3std3__410__identityEEEvT0_T1_T2_T3_T4_T6_,@"STO_CUDA_ENTRY STV_DEFAULT"
_ZN3cub18CUB_300001_SM_10006detail6reduce28DeviceReduceSingleTileKernelINS2_10policy_hubIdjN4cuda3__47maximumIvEEE10Policy1000EPdSB_jS8_ddNS5_3std3__410__identityEEEvT0_T1_T2_T3_T4_T6_:
.text._ZN3cub18CUB_300001_SM_10006detail6reduce28DeviceReduceSingleTileKernelINS2_10policy_hubIdjN4cuda3__47maximumIvEEE10Policy1000EPdSB_jS8_ddNS5_3std3__410__identityEEEvT0_T1_T2_T3_T4_T6_:
        /* <DEDUP_REMOVED lines=13> */
.L_x_97:
[----:B------:R-:W0:Y:S01]  /*00d0*/  LDCU UR4, c[0x0][0x380] ;  /* 0x00007000ff0477ac */ /* 0x000e220008000800 */
[----:B------:R-:W-:Y:S01]  /*00e0*/  BSSY.RECONVERGENT B0, `(.L_x_98) ;  /* 0x00004ae000007945 */ /* 0x000fe20003800200 */
[----:B0-----:R-:W-:-:S09]  /*00f0*/  ULOP3.LUT UP0, URZ, UR4, 0x1f, URZ, 0xc0, !UPT ;  /* 0x0000001f04ff7892 */ /* 0x001fd2000f80c0ff */
[----:B------:R-:W-:Y:S05]  /*0100*/  BRA.U UP0, `(.L_x_99) ;  /* 0x0000002500447547 */ /* 0x000fea000b800000 */
[----:B------:R-:W-:-:S13]  /*0110*/  ISETP.GT.U32.AND P0, PT, R0, 0x7ff, PT ;  /* 0x000007ff0000780c */ /* 0x000fda0003f04070 */
[----:B------:R-:W-:Y:S05]  /*0120*/  @P0 BRA `(.L_x_100) ;  /* 0x0000001400f80947 */ /* 0x000fea0003800000 */
[----:B------:R-:W0:Y:S01]  /*0130*/  S2R R3, SR_TID.X ;  /* 0x0000000000037919 */ /* 0x000e220000002100 */
[----:B------:R-:W-:Y:S01]  /*0140*/  BSSY.RECONVERGENT B1, `(.L_x_101) ;  /* 0x0000009000017945 */ /* 0x000fe20003800200 */
[----:B------:R-:W-:Y:S02]  /*0150*/  CS2R R4, SRZ ;  /* 0x0000000000047805 */ /* 0x000fe4000001ff00 */
[----:B0-----:R-:W-:Y:S01]  /*0160*/  ISETP.GE.U32.AND P0, PT, R3, R0, PT ;  /* 0x000000000300720c */ /* 0x001fe20003f06070 */
[----:B------:R-:W-:-:S12]  /*0170*/  IMAD.MOV.U32 R9, RZ, RZ, R3 ;  /* 0x000000ffff097224 */ /* 0x000fd800078e0003 */
[----:B------:R-:W-:Y:S05]  /*0180*/  @P0 BRA `(.L_x_102) ;  /* 0x0000000000100947 */ /* 0x000fea0003800000 */
[----:B------:R-:W0:Y:S02]  /*0190*/  LDC.64 R4, c[0x0][0x380] ;  /* 0x0000e000ff047b82 */ /* 0x000e240000000a00 */
[----:B0-----:R-:W-:-:S06]  /*01a0*/  IMAD.WIDE.U32 R4, R3, 0x8, R4 ;  /* 0x0000000803047825 */ /* 0x001fcc00078e0004 */
[----:B------:R-:W5:Y:S01]  /*01b0*/  LDG.E.64.CONSTANT R4, desc[UR6][R4.64] ;  /* 0x0000000604047981 */ /* 0x000f62000c1e9b00 */
[----:B------:R-:W-:-:S07]  /*01c0*/  VIADD R9, R3, 0x100 ;  /* 0x0000010003097836 */ /* 0x000fce0000000000 */
.L_x_102:
[----:B------:R-:W-:Y:S05]  /*01d0*/  BSYNC.RECONVERGENT B1 ;  /* 0x0000000000017941 */ /* 0x000fea0003800200 */
.L_x_101:
[----:B------:R-:W-:Y:S01]  /*01e0*/  ISETP.GE.U32.AND P0, PT, R9, R0, PT ;  /* 0x000000000900720c */ /* 0x000fe20003f06070 */
        /* <DEDUP_REMOVED lines=16> */
.L_x_107:
        /* <DEDUP_REMOVED lines=12> */
.L_x_106:
[----:B------:R-:W-:Y:S05]  /*03b0*/  BSYNC.RECONVERGENT B2 ;  /* 0x0000000000027941 */ /* 0x000fea0003800200 */
.L_x_105:
[----:B------:R-:W-:Y:S05]  /*03c0*/  @!P0 BRA `(.L_x_104) ;  /* 0x0000000800288947 */ /* 0x000fea0003800000 */
[----:B------:R-:W0:Y:S01]  /*03d0*/  LDC.64 R6, c[0x0][0x380] ;  /* 0x0000e000ff067b82 */ /* 0x000e220000000a00 */
[----:B------:R-:W-:Y:S01]  /*03e0*/  IMAD.IADD R2, R0, 0x1, -R9 ;  /* 0x0000000100027824 */ /* 0x000fe200078e0a09 */
[----:B------:R-:W-:Y:S01]  /*03f0*/  BSSY.RECONVERGENT B2, `(.L_x_108) ;  /* 0x000004c000027945 */ /* 0x000fe20003800200 */
[----:B------:R-:W-:-:S03]  /*0400*/  PLOP3.LUT P0, PT, PT, PT, PT, 0x80, 0x8 ;  /* 0x000000000008781c */ /* 0x000fc60003f0f070 */
[----:B------:R-:W-:Y:S01]  /*0410*/  ISETP.GT.AND P1, PT, R2, 0xc00, PT ;  /* 0x00000c000200780c */ /* 0x000fe20003f24270 */
[----:B0-----:R-:W-:-:S12]  /*0420*/  IMAD.WIDE.U32 R6, R9, 0x8, R6 ;  /* 0x0000000809067825 */ /* 0x001fd800078e0006 */
[----:B------:R-:W-:Y:S05]  /*0430*/  @!P1 BRA `(.L_x_109) ;  /* 0x00000004001c9947 */ /* 0x000fea0003800000 */
[----:B------:R-:W-:Y:S01]  /*0440*/  PLOP3.LUT P0, PT, PT, PT, PT, 0x8, 0x80 ;  /* 0x000000000080781c */ /* 0x000fe20003f0e170 */
[----:B------:R-:W-:-:S12]  /*0450*/  VIADD R2, R0, 0xfffff400 ;  /* 0xfffff40000027836 */ /* 0x000fd80000000000 */
.L_x_110:
[----:B------:R-:W2:Y:S04]  /*0460*/  LDG.E.64.CONSTANT R40, desc[UR6][R6.64] ;  /* 0x0000000606287981 */ /* 0x000ea8000c1e9b00 */
[----:B------:R-:W3:Y:S04]  /*0470*/  LDG.E.64.CONSTANT R38, desc[UR6][R6.64+0x800] ;  /* 0x0008000606267981 */ /* 0x000ee8000c1e9b00 */
[----:B------:R-:W4:Y:S04]  /*0480*/  LDG.E.64.CONSTANT R36, desc[UR6][R6.64+0x1000] ;  /* 0x0010000606247981 */ /* 0x000f28000c1e9b00 */
        /* <DEDUP_REMOVED lines=12> */
[----:B------:R0:W4:Y:S01]  /*0550*/  LDG.E.64.CONSTANT R10, desc[UR6][R6.64+0x7800] ;  /* 0x00780006060a7981 */ /* 0x000122000c1e9b00 */
[----:B------:R-:W-:-:S05]  /*0560*/  VIADD R9, R9, 0x1000 ;  /* 0x0000100009097836 */ /* 0x000fca0000000000 */
[----:B------:R-:W-:Y:S02]  /*0570*/  ISETP.GE.AND P2, PT, R9, R2, PT ;  /* 0x000000020900720c */ /* 0x000fe40003f46270 */
[----:B0-----:R-:W-:-:S05]  /*0580*/  IADD3 R6, P3, PT, R6, 0x8000, RZ ;  /* 0x0000800006067810 */ /* 0x001fca0007f7e0ff */
[----:B------:R-:W-:Y:S01]  /*0590*/  IMAD.X R7, RZ, RZ, R7, P3 ;  /* 0x000000ffff077224 */ /* 0x000fe200018e0607 */
        /* <DEDUP_REMOVED lines=49> */
.L_x_109:
[----:B------:R-:W-:Y:S05]  /*08b0*/  BSYNC.RECONVERGENT B2 ;  /* 0x0000000000027941 */ /* 0x000fea0003800200 */
.L_x_108:
[----:B------:R-:W-:Y:S01]  /*08c0*/  IMAD.IADD R2, R0, 0x1, -R9 ;  /* 0x0000000100027824 */ /* 0x000fe200078e0a09 */
[----:B------:R-:W-:Y:S04]  /*08d0*/  BSSY.RECONVERGENT B2, `(.L_x_111) ;  /* 0x0000027000027945 */ /* 0x000fe80003800200 */
[----:B------:R-:W-:-:S13]  /*08e0*/  ISETP.GT.AND P1, PT, R2, 0x400, PT ;  /* 0x000004000200780c */ /* 0x000fda0003f24270 */
[----:B------:R-:W-:Y:S05]  /*08f0*/  @!P1 BRA `(.L_x_112) ;  /* 0x0000000000909947 */ /* 0x000fea0003800000 */
[----:B------:R-:W2:Y:S04]  /*0900*/  LDG.E.64.CONSTANT R12, desc[UR6][R6.64] ;  /* 0x00000006060c7981 */ /* 0x000ea8000c1e9b00 */
[----:B------:R-:W3:Y:S04]  /*0910*/  LDG.E.64.CONSTANT R14, desc[UR6][R6.64+0x800] ;  /* 0x00080006060e7981 */ /* 0x000ee8000c1e9b00 */
[----:B------:R-:W4:Y:S04]  /*0920*/  LDG.E.64.CONSTANT R16, desc[UR6][R6.64+0x1000] ;  /* 0x0010000606107981 */ /* 0x000f28000c1e9b00 */
[----:B------:R-:W4:Y:S04]  /*0930*/  LDG.E.64.CONSTANT R18, desc[UR6][R6.64+0x1800] ;  /* 0x0018000606127981 */ /* 0x000f28000c1e9b00 */
[----:B------:R-:W4:Y:S04]  /*0940*/  LDG.E.64.CONSTANT R20, desc[UR6][R6.64+0x2000] ;  /* 0x0020000606147981 */ /* 0x000f28000c1e9b00 */
[----:B------:R-:W4:Y:S04]  /*0950*/  LDG.E.64.CONSTANT R22, desc[UR6][R6.64+0x2800] ;  /* 0x0028000606167981 */ /* 0x000f28000c1e9b00 */
[----:B------:R-:W4:Y:S04]  /*0960*/  LDG.E.64.CONSTANT R24, desc[UR6][R6.64+0x3000] ;  /* 0x0030000606187981 */ /* 0x000f28000c1e9b00 */
[----:B------:R0:W4:Y:S01]  /*0970*/  LDG.E.64.CONSTANT R10, desc[UR6][R6.64+0x3800] ;  /* 0x00380006060a7981 */ /* 0x000122000c1e9b00 */
[----:B------:R-:W-:Y:S01]  /*0980*/  VIADD R9, R9, 0x800 ;  /* 0x0000080009097836 */ /* 0x000fe20000000000 */
        /* <DEDUP_REMOVED lines=27> */
.L_x_112:
[----:B------:R-:W-:Y:S05]  /*0b40*/  BSYNC.RECONVERGENT B2 ;  /* 0x0000000000027941 */ /* 0x000fea0003800200 */
.L_x_111:
[----:B------:R-:W-:-:S13]  /*0b50*/  ISETP.LT.OR P0, PT, R9, R0, P0 ;  /* 0x000000000900720c */ /* 0x000fda0000701670 */
[----:B------:R-:W-:Y:S05]  /*0b60*/  @!P0 BRA `(.L_x_104) ;  /* 0x0000000000408947 */ /* 0x000fea0003800000 */
        /* <DEDUP_REMOVED lines=16> */
.L_x_104:
[----:B------:R-:W-:Y:S05]  /*0c70*/  BSYNC.RECONVERGENT B1 ;  /* 0x0000000000017941 */ /* 0x000fea0003800200 */
.L_x_103:
[----:B------:R-:W-:-:S13]  /*0c80*/  ISETP.GE.U32.AND P0, PT, R0, 0x100, PT ;  /* 0x000001000000780c */ /* 0x000fda0003f06070 */
        /* <DEDUP_REMOVED lines=58> */
[----:B-1----:R-:W0:Y:S04]  /*1030*/  LDS.128 R8, [UR4+0x10] ;  /* 0x00001004ff087984 */ /* 0x002e280008000c00 */
        /* <DEDUP_REMOVED lines=25> */
.L_x_113:
[----:B------:R-:W-:Y:S01]  /*11d0*/  LOP3.LUT R2, R3, 0x3e0, RZ, 0xc0, !PT ;  /* 0x000003e003027812 */ /* 0x000fe200078ec0ff */
[----:B------:R-:W0:Y:S03]  /*11e0*/  S2R R10, SR_LANEID ;  /* 0x00000000000a7919 */ /* 0x000e260000000000 */
[----:B------:R-:W-:Y:S01]  /*11f0*/  LOP3.LUT R9, RZ, R2, RZ, 0x33, !PT ;  /* 0x00000002ff097212 */ /* 0x000fe200078e33ff */
[----:B------:R-:W-:-:S04]  /*1200*/  VIADD R7, R2, 0x20 ;  /* 0x0000002002077836 */ /* 0x000fc80000000000 */
[----:B------:R-:W-:Y:S01]  /*1210*/  IMAD.IADD R9, R9, 0x1, R0 ;  /* 0x0000000109097824 */ /* 0x000fe200078e0200 */
[----:B------:R-:W-:-:S04]  /*1220*/  ISETP.GT.U32.AND P0, PT, R7, R0, PT ;  /* 0x000000000700720c */ /* 0x000fc80003f04070 */
        /* <DEDUP_REMOVED lines=60> */
[----:B------:R-:W-:Y:S01]  /*15f0*/  ISETP.GT.U32.AND P2, PT, R0, 0x20, PT ;  /* 0x000000200000780c */ /* 0x000fe20003f44070 */
        /* <DEDUP_REMOVED lines=8> */
[C---:B------:R-:W-:Y:S01]  /*1680*/  ISETP.GT.U32.AND P1, PT, R0.reuse, 0x40, PT ;  /* 0x000000400000780c */ /* 0x040fe20003f24070 */
[----:B------:R-:W-:Y:S01]  /*1690*/  IMAD.MOV.U32 R2, RZ, RZ, R13 ;  /* 0x000000ffff027224 */ /* 0x000fe200078e000d */
[----:B------:R-:W-:Y:S01]  /*16a0*/  ISETP.GT.U32.AND P2, PT, R0, 0x60, PT ;  /* 0x000000600000780c */ /* 0x000fe20003f44070 */
[----:B------:R-:W-:Y:S01]  /*16b0*/  IMAD.MOV.U32 R3, RZ, RZ, R12 ;  /* 0x000000ffff037224 */ /* 0x000fe200078e000c */
[----:B------:R-:W0:Y:S05]  /*16c0*/  LDS.128 R4, [UR4+0x30] ;  /* 0x00003004ff047984 */ /* 0x000e2a0008000c00 */
[----:B------:R-:W-:-:S06]  /*16d0*/  DSETP.GEU.AND P3, PT, R2, R14, PT ;  /* 0x0000000e0200722a */ /* 0x000fcc0003f6e000 */
[----:B------:R-:W-:Y:S02]  /*16e0*/  @P1 FSEL R13, R14, R13, !P3 ;  /* 0x0000000d0e0d1208 */ /* 0x000fe40005800000 */
[----:B------:R-:W-:Y:S02]  /*16f0*/  @P1 FSEL R12, R15, R12, !P3 ;  /* 0x0000000c0f0c1208 */ /* 0x000fe40005800000 */
[----:B------:R-:W-:Y:S01]  /*1700*/  ISETP.GT.U32.AND P1, PT, R0, 0x80, PT ;  /* 0x000000800000780c */ /* 0x000fe20003f24070 */
[----:B------:R-:W-:Y:S02]  /*1710*/  IMAD.MOV.U32 R2, RZ, RZ, R13 ;  /* 0x000000ffff027224 */ /* 0x000fe400078e000d */
[----:B------:R-:W-:-:S06]  /*1720*/  IMAD.MOV.U32 R3, RZ, RZ, R12 ;  /* 0x000000ffff037224 */ /* 0x000fcc00078e000c */
[----:B-1----:R-:W-:Y:S01]  /*1730*/  DSETP.GEU.AND P3, PT, R2, R8, PT ;  /* 0x000000080200722a */ /* 0x002fe20003f6e000 */
[----:B------:R-:W1:Y:S05]  /*1740*/  LDS.64 R2, [UR4+0x40] ;  /* 0x00004004ff027984 */ /* 0x000e6a0008000a00 */
[----:B------:R-:W-:Y:S02]  /*1750*/  @P2 FSEL R13, R8, R13, !P3 ;  /* 0x0000000d080d2208 */ /* 0x000fe40005800000 */
[----:B------:R-:W-:Y:S02]  /*1760*/  @P2 FSEL R12, R9, R12, !P3 ;  /* 0x0000000c090c2208 */ /* 0x000fe40005800000 */
[----:B------:R-:W-:Y:S01]  /*1770*/  ISETP.GT.U32.AND P2, PT, R0, 0xa0, PT ;  /* 0x000000a00000780c */ /* 0x000fe20003f44070 */
[----:B------:R-:W-:-:S02]  /*1780*/  IMAD.MOV.U32 R8, RZ, RZ, R13 ;  /* 0x000000ffff087224 */ /* 0x000fc400078e000d */
[----:B------:R-:W-:-:S06]  /*1790*/  IMAD.MOV.U32 R9, RZ, RZ, R12 ;  /* 0x000000ffff097224 */ /* 0x000fcc00078e000c */
[----:B------:R-:W-:-:S06]  /*17a0*/  DSETP.GEU.AND P3, PT, R8, R10, PT ;  /* 0x0000000a0800722a */ /* 0x000fcc0003f6e000 */
[----:B------:R-:W-:Y:S02]  /*17b0*/  @P1 FSEL R13, R10, R13, !P3 ;  /* 0x0000000d0a0d1208 */ /* 0x000fe40005800000 */
[----:B------:R-:W-:Y:S02]  /*17c0*/  @P1 FSEL R12, R11, R12, !P3 ;  /* 0x0000000c0b0c1208 */ /* 0x000fe40005800000 */
[----:B------:R-:W-:Y:S01]  /*17d0*/  ISETP.GT.U32.AND P1, PT, R0, 0xc0, PT ;  /* 0x000000c00000780c */ /* 0x000fe20003f24070 */
[----:B------:R-:W-:Y:S02]  /*17e0*/  IMAD.MOV.U32 R8, RZ, RZ, R13 ;  /* 0x000000ffff087224 */ /* 0x000fe400078e000d */
[----:B------:R-:W-:-:S06]  /*17f0*/  IMAD.MOV.U32 R9, RZ, RZ, R12 ;  /* 0x000000ffff097224 */ /* 0x000fcc00078e000c */
[----:B0-----:R-:W-:-:S06]  /*1800*/  DSETP.GEU.AND P3, PT, R8, R4, PT ;  /* 0x000000040800722a */ /* 0x001fcc0003f6e000 */
[----:B------:R-:W-:Y:S02]  /*1810*/  @P2 FSEL R13, R4, R13, !P3 ;  /* 0x0000000d040d2208 */ /* 0x000fe40005800000 */
[----:B------:R-:W-:Y:S02]  /*1820*/  @P2 FSEL R12, R5, R12, !P3 ;  /* 0x0000000c050c2208 */ /* 0x000fe40005800000 */
[----:B------:R-:W-:Y:S01]  /*1830*/  ISETP.GT.U32.AND P2, PT, R0, 0xe0, PT ;  /* 0x000000e00000780c */ /* 0x000fe20003f44070 */
        /* <DEDUP_REMOVED lines=13> */
.L_x_100:
[----:B------:R-:W0:Y:S01]  /*1910*/  S2R R4, SR_TID.X ;  /* 0x0000000000047919 */ /* 0x000e220000002100 */
[----:B------:R-:W1:Y:S01]  /*1920*/  LDC.64 R2, c[0x0][0x380] ;  /* 0x0000e000ff027b82 */ /* 0x000e620000000a00 */
[----:B0-----:R-:W-:-:S04]  /*1930*/  IMAD.SHL.U32 R5, R4, 0x4, RZ ;  /* 0x0000000404057824 */ /* 0x001fc800078e00ff */
[----:B-1----:R-:W-:-:S05]  /*1940*/  IMAD.WIDE.U32 R2, R5, 0x8, R2 ;  /* 0x0000000805027825 */ /* 0x002fca00078e0002 */
[----:B------:R-:W2:Y:S04]  /*1950*/  LDG.E.128.CONSTANT R16, desc[UR6][R2.64] ;  /* 0x0000000602107981 */ /* 0x000ea8000c1e9d00 */
[----:B------:R-:W3:Y:S04]  /*1960*/  LDG.E.128.CONSTANT R20, desc[UR6][R2.64+0x10] ;  /* 0x0000100602147981 */ /* 0x000ee8000c1e9d00 */
[----:B------:R-:W4:Y:S04]  /*1970*/  LDG.E.128.CONSTANT R12, desc[UR6][R2.64+0x2000] ;  /* 0x00200006020c7981 */ /* 0x000f28000c1e9d00 */
[----:B------:R-:W5:Y:S01]  /*1980*/  LDG.E.128.CONSTANT R8, desc[UR6][R2.64+0x2010] ;  /* 0x0020100602087981 */ /* 0x000f62000c1e9d00 */
[----:B------:R-:W-:-:S02]  /*1990*/  VIADD R24, R0, 0xfffff800 ;  /* 0xfffff80000187836 */ /* 0x000fc40000000000 */
[----:B------:R-:W-:-:S03]  /*19a0*/  IMAD.MOV.U32 R5, RZ, RZ, 0x800 ;  /* 0x00000800ff057424 */ /* 0x000fc600078e00ff */
[----:B------:R-:W-:Y:S01]  /*19b0*/  ISETP.GE.U32.AND P1, PT, R24, 0x800, PT ;  /* 0x000008001800780c */ /* 0x000fe20003f26070 */
        /* <DEDUP_REMOVED lines=23> */
[----:B------:R-:W-:-:S07]  /*1b30*/  IMAD.MOV.U32 R5, RZ, RZ, 0x800 ;  /* 0x00000800ff057424 */ /* 0x000fce00078e00ff */
.L_x_117:
[----:B------:R-:W-:-:S05]  /*1b40*/  IMAD.WIDE.U32 R26, R5, 0x8, R2 ;  /* 0x00000008051a7825 */ /* 0x000fca00078e0002 */
[----:B------:R-:W2:Y:S04]  /*1b50*/  LDG.E.128.CONSTANT R20, desc[UR6][R26.64] ;  /* 0x000000061a147981 */ /* 0x000ea8000c1e9d00 */
[----:B------:R-:W3:Y:S04]  /*1b60*/  LDG.E.128.CONSTANT R16, desc[UR6][R26.64+0x10] ;  /* 0x000010061a107981 */ /* 0x000ee8000c1e9d00 */
[----:B------:R-:W4:Y:S04]  /*1b70*/  LDG.E.128.CONSTANT R12, desc[UR6][R26.64+0x2000] ;  /* 0x002000061a0c7981 */ /* 0x000f28000c1e9d00 */
[----:B------:R-:W5:Y:S01]  /*1b80*/  LDG.E.128.CONSTANT R8, desc[UR6][R26.64+0x2010] ;  /* 0x002010061a087981 */ /* 0x000f62000c1e9d00 */
        /* <DEDUP_REMOVED lines=20> */
[----:B0-----:R-:W-:Y:S01]  /*1cd0*/  IMAD.IADD R8, R0, 0x1, -R5 ;  /* 0x0000000100087824 */ /* 0x001fe200078e0a05 */
[----:B------:R-:W-:-:S04]  /*1ce0*/  FSEL R7, R9, R7, !P0 ;  /* 0x0000000709077208 */ /* 0x000fc80004000000 */
[----:B------:R-:W-:Y:S02]  /*1cf0*/  ISETP.GE.U32.AND P1, PT, R8, 0x800, PT ;  /* 0x000008000800780c */ /* 0x000fe40003f26070 */
[----:B------:R-:W-:-:S06]  /*1d00*/  DSETP.GEU.AND P0, PT, R6, R10, PT ;  /* 0x0000000a0600722a */ /* 0x000fcc0003f0e000 */
[----:B------:R-:W-:Y:S02]  /*1d10*/  FSEL R6, R10, R6, !P0 ;  /* 0x000000060a067208 */ /* 0x000fe40004000000 */
[----:B------:R-:W-:-:S03]  /*1d20*/  FSEL R7, R11, R7, !P0 ;  /* 0x000000070b077208 */ /* 0x000fc60004000000 */
[----:B------:R-:W-:Y:S05]  /*1d30*/  @!P1 BRA `(.L_x_116) ;  /* 0x00000004000c9947 */ /* 0x000fea0003800000 */
[----:B------:R-:W-:-:S05]  /*1d40*/  VIADD R5, R5, 0x800 ;  /* 0x0000080005057836 */ /* 0x000fca0000000000 */
[----:B------:R-:W-:-:S13]  /*1d50*/  ISETP.GT.U32.AND P0, PT, R5, R24, PT ;  /* 0x000000180500720c */ /* 0x000fda0003f04070 */
[----:B------:R-:W-:Y:S05]  /*1d60*/  @!P0 BRA `(.L_x_117) ;  /* 0xfffffffc00748947 */ /* 0x000fea000383ffff */
.L_x_115:
[----:B------:R-:W-:-:S13]  /*1d70*/  ISETP.GE.U32.AND P0, PT, R5, R0, PT ;  /* 0x000000000500720c */ /* 0x000fda0003f06070 */
[----:B------:R-:W-:Y:S05]  /*1d80*/  @P0 BRA `(.L_x_116) ;  /* 0x0000000000f80947 */ /* 0x000fea0003800000 */
[----:B------:R-:W-:Y:S01]  /*1d90*/  IMAD.IADD R3, R0, 0x1, -R5 ;  /* 0x0000000100037824 */ /* 0x000fe200078e0a05 */
[----:B------:R-:W-:Y:S04]  /*1da0*/  BSSY.RECONVERGENT B1, `(.L_x_116) ;  /* 0x000003c000017945 */ /* 0x000fe80003800200 */
[----:B------:R-:W-:-:S13]  /*1db0*/  ISETP.GE.AND P0, PT, R4, R3, PT ;  /* 0x000000030400720c */ /* 0x000fda0003f06270 */
[----:B------:R-:W-:Y:S05]  /*1dc0*/  @P0 BRA `(.L_x_118) ;  /* 0x0000000000e40947 */ /* 0x000fea0003800000 */
[----:B------:R-:W-:Y:S01]  /*1dd0*/  LOP3.LUT R2, RZ, R4, RZ, 0x33, !PT ;  /* 0x00000004ff027212 */ /* 0x000fe200078e33ff */
[----:B------:R-:W-:Y:S03]  /*1de0*/  BSSY.RECONVERGENT B2, `(.L_x_119) ;  /* 0x0000017000027945 */ /* 0x000fe60003800200 */
[----:B------:R-:W-:-:S04]  /*1df0*/  IADD3 R2, PT, PT, -R5, R0, R2 ;  /* 0x0000000005027210 */ /* 0x000fc80007ffe102 */
[C---:B------:R-:W-:Y:S02]  /*1e00*/  LOP3.LUT R0, R2.reuse, 0x300, RZ, 0xc0, !PT ;  /* 0x0000030002007812 */ /* 0x040fe400078ec0ff */
[----:B------:R-:W-:Y:S02]  /*1e10*/  ISETP.GE.U32.AND P2, PT, R2, 0x300, PT ;  /* 0x000003000200780c */ /* 0x000fe40003f46070 */
[----:B------:R-:W-:Y:S01]  /*1e20*/  ISETP.NE.AND P0, PT, R0, 0x300, PT ;  /* 0x000003000000780c */ /* 0x000fe20003f05270 */
[----:B------:R-:W-:-:S12]  /*1e30*/  IMAD.MOV.U32 R0, RZ, RZ, R4 ;  /* 0x000000ffff007224 */ /* 0x000fd800078e0004 */
[----:B------:R-:W-:Y:S05]  /*1e40*/  @!P0 BRA `(.L_x_120) ;  /* 0x0000000000408947 */ /* 0x000fea0003800000 */
[----:B------:R-:W0:Y:S01]  /*1e50*/  LDC.64 R10, c[0x0][0x380] ;  /* 0x0000e000ff0a7b82 */ /* 0x000e220000000a00 */
[----:B------:R-:W-:Y:S01]  /*1e60*/  LEA.HI R0, R2, 0x1, RZ, 0x18 ;  /* 0x0000000102007811 */ /* 0x000fe200078fc0ff */
[----:B------:R-:W-:-:S03]  /*1e70*/  IMAD.IADD R13, R4, 0x1, R5 ;  /* 0x00000001040d7824 */ /* 0x000fc600078e0205 */
[----:B------:R-:W-:Y:S01]  /*1e80*/  LOP3.LUT R2, R0, 0x3, RZ, 0xc0, !PT ;  /* 0x0000000300027812 */ /* 0x000fe200078ec0ff */
[----:B------:R-:W-:-:S04]  /*1e90*/  IMAD.MOV.U32 R0, RZ, RZ, R4 ;  /* 0x000000ffff007224 */ /* 0x000fc800078e0004 */
[----:B------:R-:W-:-:S07]  /*1ea0*/  IMAD.MOV R2, RZ, RZ, -R2 ;  /* 0x000000ffff027224 */ /* 0x000fce00078e0a02 */
.L_x_121:
        /* <DEDUP_REMOVED lines=10> */
.L_x_120:
[----:B------:R-:W-:Y:S05]  /*1f50*/  BSYNC.RECONVERGENT B2 ;  /* 0x0000000000027941 */ /* 0x000fea0003800200 */
.L_x_119:
[----:B------:R-:W-:Y:S05]  /*1f60*/  @!P2 BRA `(.L_x_118) ;  /* 0x00000000007ca947 */ /* 0x000fea0003800000 */
[----:B------:R-:W0:Y:S01]  /*1f70*/  LDC.64 R8, c[0x0][0x380] ;  /* 0x0000e000ff087b82 */ /* 0x000e220000000a00 */
[C---:B------:R-:W-:Y:S02]  /*1f80*/  IMAD.IADD R5, R0.reuse, 0x1, R5 ;  /* 0x0000000100057824 */ /* 0x040fe400078e0205 */
[----:B------:R-:W-:-:S07]  /*1f90*/  VIADD R0, R0, 0x200 ;  /* 0x0000020000007836 */ /* 0x000fce0000000000 */
.L_x_122:
        /* <DEDUP_REMOVED lines=11> */
[C---:B------:R-:W-:Y:S02]  /*2050*/  VIADD R2, R0.reuse, 0x200 ;  /* 0x0000020000027836 */ /* 0x040fe40000000000 */
[----:B------:R-:W-:Y:S02]  /*2060*/  VIADD R0, R0, 0x400 ;  /* 0x0000040000007836 */ /* 0x000fe40000000000 */
[----:B------:R-:W-:Y:S01]  /*2070*/  VIADD R5, R5, 0x400 ;  /* 0x0000040005057836 */ /* 0x000fe20000000000 */
[----:B------:R-:W-:Y:S01]  /*2080*/  ISETP.GE.AND P1, PT, R2, R3, PT ;  /* 0x000000030200720c */ /* 0x000fe20003f26270 */
        /* <DEDUP_REMOVED lines=11> */
[----:B------:R-:W-:Y:S01]  /*2140*/  FSEL R7, R17, R7, !P0 ;  /* 0x0000000711077208 */ /* 0x000fe20004000000 */
[----:B------:R-:W-:Y:S06]  /*2150*/  @!P1 BRA `(.L_x_122) ;  /* 0xfffffffc00909947 */ /* 0x000fec000383ffff */
.L_x_118:
[----:B------:R-:W-:Y:S05]  /*2160*/  BSYNC.RECONVERGENT B1 ;  /* 0x0000000000017941 */ /* 0x000fea0003800200 */
.L_x_116:
        /* <DEDUP_REMOVED lines=50> */
[----:B------:R-:W2:Y:S01]  /*2490*/  LDS.128 R12, [UR4+0x20] ;  /* 0x00002004ff0c7984 */ /* 0x000ea20008000c00 */
[----:B-1----:R-:W-:-:S06]  /*24a0*/  DSETP.GEU.AND P1, PT, R6, R8, PT ;  /* 0x000000080600722a */ /* 0x002fcc0003f2e000 */
[----:B0-----:R-:W-:Y:S02]  /*24b0*/  FSEL R2, R8, R6, !P1 ;  /* 0x0000000608027208 */ /* 0x001fe40004800000 */
[----:B------:R-:W-:Y:S02]  /*24c0*/  FSEL R3, R9, R7, !P1 ;  /* 0x0000000709037208 */ /* 0x000fe40004800000 */
[----:B------:R-:W0:Y:S04]  /*24d0*/  LDS.128 R4, [UR4+0x30] ;  /* 0x00003004ff047984 */ /* 0x000e280008000c00 */
[----:B------:R-:W-:-:S06]  /*24e0*/  DSETP.GEU.AND P1, PT, R2, R10, PT ;  /* 0x0000000a0200722a */ /* 0x000fcc0003f2e000 */
[----:B------:R-:W-:Y:S02]  /*24f0*/  FSEL R2, R10, R2, !P1 ;  /* 0x000000020a027208 */ /* 0x000fe40004800000 */
[----:B------:R-:W-:-:S06]  /*2500*/  FSEL R3, R11, R3, !P1 ;  /* 0x000000030b037208 */ /* 0x000fcc0004800000 */
[----:B--2---:R-:W-:-:S06]  /*2510*/  DSETP.GEU.AND P1, PT, R2, R12, PT ;  /* 0x0000000c0200722a */ /* 0x004fcc0003f2e000 */
        /* <DEDUP_REMOVED lines=16> */
.L_x_99:
        /* <DEDUP_REMOVED lines=12> */
.L_x_125:
[----:B------:R-:W-:Y:S05]  /*26e0*/  BSYNC.RECONVERGENT B1 ;  /* 0x0000000000017941 */ /* 0x000fea0003800200 */
.L_x_124:
        /* <DEDUP_REMOVED lines=17> */
.L_x_130:
        /* <DEDUP_REMOVED lines=12> */
.L_x_129:
[----:B------:R-:W-:Y:S05]  /*28c0*/  BSYNC.RECONVERGENT B2 ;  /* 0x0000000000027941 */ /* 0x000fea0003800200 */
.L_x_128:
        /* <DEDUP_REMOVED lines=10> */
.L_x_133:
        /* <DEDUP_REMOVED lines=69> */
.L_x_132:
[----:B------:R-:W-:Y:S05]  /*2dc0*/  BSYNC.RECONVERGENT B2 ;  /* 0x0000000000027941 */ /* 0x000fea0003800200 */
.L_x_131:
        /* <DEDUP_REMOVED lines=40> */
.L_x_135:
[----:B------:R-:W-:Y:S05]  /*3050*/  BSYNC.RECONVERGENT B2 ;  /* 0x0000000000027941 */ /* 0x000fea0003800200 */
.L_x_134:
        /* <DEDUP_REMOVED lines=18> */
.L_x_127:
[----:B------:R-:W-:Y:S05]  /*3180*/  BSYNC.RECONVERGENT B1 ;  /* 0x0000000000017941 */ /* 0x000fea0003800200 */
.L_x_126:
        /* <DEDUP_REMOVED lines=60> */
[----:B---3--:R-:W1:Y:S01]  /*3550*/  LDS.128 R12, [UR4+0x20] ;  /* 0x00002004ff0c7984 */ /* 0x008e620008000c00 */
        /* <DEDUP_REMOVED lines=24> */
.L_x_136:
        /* <DEDUP_REMOVED lines=63> */
[----:B----4-:R-:W-:Y:S05]  /*3ad0*/  @P0 BRA `(.L_x_114) ;  /* 0x0000001000380947 */ /* 0x010fea0003800000 */
[----:B------:R-:W0:Y:S01]  /*3ae0*/  S2UR UR5, SR_CgaCtaId ;  /* 0x00000000000579c3 */ /* 0x000e220000008800 */
[----:B------:R-:W-:Y:S01]  /*3af0*/  UMOV UR4, 0x400 ;  /* 0x0000040000047882 */ /* 0x000fe20000000000 */
[C---:B------:R-:W-:Y:S02]  /*3b00*/  ISETP.GT.U32.AND P3, PT, R0.reuse, 0x20, PT ;  /* 0x000000200000780c */ /* 0x040fe40003f64070 */
        /* <DEDUP_REMOVED lines=9> */
[----:B------:R-:W-:Y:S01]  /*3ba0*/  ISETP.GT.U32.AND P1, PT, R0, 0x60, PT ;  /* 0x000000600000780c */ /* 0x000fe20003f24070 */
[----:B------:R-:W-:Y:S01]  /*3bb0*/  IMAD.MOV.U32 R2, RZ, RZ, R13 ;  /* 0x000000ffff027224 */ /* 0x000fe200078e000d */
[----:B------:R-:W0:Y:S01]  /*3bc0*/  LDS.128 R4, [UR4+0x30] ;  /* 0x00003004ff047984 */ /* 0x000e220008000c00 */
[----:B------:R-:W-:-:S06]  /*3bd0*/  IMAD.MOV.U32 R3, RZ, RZ, R12 ;  /* 0x000000ffff037224 */ /* 0x000fcc00078e000c */
        /* <DEDUP_REMOVED lines=36> */
.L_x_123:
[----:B------:R-:W0:Y:S01]  /*3e20*/  S2R R7, SR_TID.X ;  /* 0x0000000000077919 */ /* 0x000e220000002100 */
[----:B------:R-:W1:Y:S02]  /*3e30*/  LDCU.64 UR4, c[0x0][0x380] ;  /* 0x00007000ff0477ac */ /* 0x000e640008000a00 */
[----:B-1----:R-:W-:Y:S02]  /*3e40*/  IMAD.U32 R2, RZ, RZ, UR4 ;  /* 0x00000004ff027e24 */ /* 0x002fe4000f8e00ff */
[----:B------:R-:W-:Y:S02]  /*3e50*/  IMAD.U32 R3, RZ, RZ, UR5 ;  /* 0x00000005ff037e24 */ /* 0x000fe4000f8e00ff */
        /* <DEDUP_REMOVED lines=9> */
[----:B------:R-:W-:-:S05]  /*3ef0*/  VIADD R6, R0, 0xfffff800 ;  /* 0xfffff80000067836 */ /* 0x000fca0000000000 */
[----:B------:R-:W-:Y:S01]  /*3f00*/  ISETP.GE.U32.AND P1, PT, R6, 0x800, PT ;  /* 0x000008000600780c */ /* 0x000fe20003f26070 */
[----:B--2---:R-:W-:-:S06]  /*3f10*/  DSETP.GEU.AND P0, PT, R22, R8, PT ;  /* 0x000000081600722a */ /* 0x004fcc0003f0e000 */
[----:B------:R-:W-:Y:S02]  /*3f20*/  FSEL R8, R8, R22, !P0 ;  /* 0x0000001608087208 */ /* 0x000fe40004000000 */
[----:B------:R-:W-:-:S06]  /*3f30*/  FSEL R9, R9, R23, !P0 ;  /* 0x0000001709097208 */ /* 0x000fcc0004000000 */
[----:B---3--:R-:W-:-:S06]  /*3f40*/  DSETP.GEU.AND P0, PT, R8, R10, PT ;  /* 0x0000000a0800722a */ /* 0x008fcc0003f0e000 */
[----:B------:R-:W-:Y:S02]  /*3f50*/  FSEL R8, R10, R8, !P0 ;  /* 0x000000080a087208 */ /* 0x000fe40004000000 */
[----:B------:R-:W-:Y:S01]  /*3f60*/  FSEL R9, R11, R9, !P0 ;  /* 0x000000090b097208 */ /* 0x000fe20004000000 */
[----:B------:R-:W-:-:S05]  /*3f70*/  IMAD.MOV.U32 R11, RZ, RZ, 0x800 ;  /* 0x00000800ff0b7424 */ /* 0x000fca00078e00ff */
        /* <DEDUP_REMOVED lines=18> */
[----:B------:R-:W1:Y:S02]  /*40a0*/  LDC.64 R2, c[0x0][0x380] ;  /* 0x0000e000ff027b82 */ /* 0x000e640000000a00 */
.L_x_139:
[----:B------:R-:W-:-:S04]  /*40b0*/  IMAD.IADD R17, R7, 0x1, R11 ;  /* 0x0000000107117824 */ /* 0x000fc800078e020b */
[----:B-1----:R-:W-:-:S06]  /*40c0*/  IMAD.WIDE.U32 R16, R17, 0x8, R2 ;  /* 0x0000000811107825 */ /* 0x002fcc00078e0002 */
[----:B------:R-:W2:Y:S01]  /*40d0*/  LDG.E.64.CONSTANT R16, desc[UR6][R16.64] ;  /* 0x0000000610107981 */ /* 0x000ea2000c1e9b00 */
[----:B------:R-:W-:-:S05]  /*40e0*/  IMAD.WIDE.U32 R18, R11, 0x8, R4 ;  /* 0x000000080b127825 */ /* 0x000fca00078e0004 */
[----:B------:R-:W3:Y:S04]  /*40f0*/  LDG.E.64.CONSTANT R20, desc[UR6][R18.64+0x800] ;  /* 0x0008000612147981 */ /* 0x000ee8000c1e9b00 */
[----:B------:R-:W4:Y:S04]  /*4100*/  LDG.E.64.CONSTANT R22, desc[UR6][R18.64+0x1000] ;  /* 0x0010000612167981 */ /* 0x000f28000c1e9b00 */
[----:B------:R-:W5:Y:S04]  /*4110*/  LDG.E.64.CONSTANT R24, desc[UR6][R18.64+0x1800] ;  /* 0x0018000612187981 */ /* 0x000f68000c1e9b00 */
[----:B------:R-:W5:Y:S04]  /*4120*/  LDG.E.64.CONSTANT R26, desc[UR6][R18.64+0x2000] ;  /* 0x00200006121a7981 */ /* 0x000f68000c1e9b00 */
[----:B------:R-:W5:Y:S04]  /*4130*/  LDG.E.64.CONSTANT R28, desc[UR6][R18.64+0x2800] ;  /* 0x00280006121c7981 */ /* 0x000f68000c1e9b00 */
[----:B------:R-:W5:Y:S04]  /*4140*/  LDG.E.64.CONSTANT R14, desc[UR6][R18.64+0x3000] ;  /* 0x00300006120e7981 */ /* 0x000f68000c1e9b00 */
[----:B------:R-:W5:Y:S01]  /*4150*/  LDG.E.64.CONSTANT R12, desc[UR6][R18.64+0x3800] ;  /* 0x00380006120c7981 */ /* 0x000f62000c1e9b00 */
[----:B0-----:R-:W-:-:S05]  /*4160*/  IMAD.IADD R10, R0, 0x1, -R11 ;  /* 0x00000001000a7824 */ /* 0x001fca00078e0a0b */
[----:B------:R-:W-:Y:S01]  /*4170*/  ISETP.GE.U32.AND P1, PT, R10, 0x800, PT ;  /* 0x000008000a00780c */ /* 0x000fe20003f26070 */
        /* <DEDUP_REMOVED lines=26> */
[----:B------:R-:W-:-:S13]  /*4320*/  ISETP.GT.U32.AND P0, PT, R11, R6, PT ;  /* 0x000000060b00720c */ /* 0x000fda0003f04070 */
[----:B------:R-:W-:Y:S05]  /*4330*/  @!P0 BRA `(.L_x_139) ;  /* 0xfffffffc005c8947 */ /* 0x000fea000383ffff */
.L_x_137:
        /* <DEDUP_REMOVED lines=14> */
[----:B------:R-:W-:Y:S01]  /*4420*/  LEA.HI R0, R5, 0x1, RZ, 0x18 ;  /* 0x0000000105007811 */ /* 0x000fe200078fc0ff */
[----:B------:R-:W-:-:S03]  /*4430*/  IMAD.IADD R15, R7, 0x1, R11 ;  /* 0x00000001070f7824 */ /* 0x000fc600078e020b */
[----:B------:R-:W-:Y:S01]  /*4440*/  LOP3.LUT R5, R0, 0x3, RZ, 0xc0, !PT ;  /* 0x0000000300057812 */ /* 0x000fe200078ec0ff */
[----:B------:R-:W-:-:S04]  /*4450*/  IMAD.MOV.U32 R0, RZ, RZ, R7 ;  /* 0x000000ffff007224 */ /* 0x000fc800078e0007 */
[----:B------:R-:W-:-:S07]  /*4460*/  IMAD.MOV R5, RZ, RZ, -R5 ;  /* 0x000000ffff057224 */ /* 0x000fce00078e0a05 */
.L_x_143:
        /* <DEDUP_REMOVED lines=10> */
.L_x_142:
[----:B------:R-:W-:Y:S05]  /*4510*/  BSYNC.RECONVERGENT B2 ;  /* 0x0000000000027941 */ /* 0x000fea0003800200 */
.L_x_141:
[----:B------:R-:W-:Y:S05]  /*4520*/  @!P2 BRA `(.L_x_140) ;  /* 0x000000000078a947 */ /* 0x000fea0003800000 */
[C---:B------:R-:W-:Y:S02]  /*4530*/  IMAD.IADD R5, R0.reuse, 0x1, R11 ;  /* 0x0000000100057824 */ /* 0x040fe400078e020b */
[----:B------:R-:W-:-:S07]  /*4540*/  VIADD R0, R0, 0x200 ;  /* 0x0000020000007836 */ /* 0x000fce0000000000 */
.L_x_144:
[----:B------:R-:W-:-:S04]  /*4550*/  IMAD.WIDE.U32 R10, R5, 0x8, R2 ;  /* 0x00000008050a7825 */ /* 0x000fc800078e0002 */
        /* <DEDUP_REMOVED lines=13> */
[----:B------:R-:W-:Y:S01]  /*4630*/  FSEL R9, R11, R9, !P0 ;  /* 0x000000090b097208 */ /* 0x000fe20004000000 */
[C---:B------:R-:W-:Y:S02]  /*4640*/  VIADD R11, R0.reuse, 0x200 ;  /* 0x00000200000b7836 */ /* 0x040fe40000000000 */
[----:B------:R-:W-:-:S03]  /*4650*/  VIADD R0, R0, 0x400 ;  /* 0x0000040000007836 */ /* 0x000fc60000000000 */
[----:B---3--:R-:W-:Y:S01]  /*4660*/  DSETP.GEU.AND P0, PT, R8, R12, PT ;  /* 0x0000000c0800722a */ /* 0x008fe20003f0e000 */
[----:B------:R-:W-:-:S05]  /*4670*/  ISETP.GE.AND P1, PT, R11, R4, PT ;  /* 0x000000040b00720c */ /* 0x000fca0003f26270 */
        /* <DEDUP_REMOVED lines=9> */
.L_x_140:
[----:B------:R-:W-:Y:S05]  /*4710*/  BSYNC.RECONVERGENT B1 ;  /* 0x0000000000017941 */ /* 0x000fea0003800200 */
.L_x_138:
        /* <DEDUP_REMOVED lines=74> */
.L_x_114:
[----:B------:R-:W-:Y:S05]  /*4bc0*/  BSYNC.RECONVERGENT B0 ;  /* 0x0000000000007941 */ /* 0x000fea0003800200 */
.L_x_98:
[----:B------:R-:W-:Y:S05]  /*4bd0*/  @P0 EXIT ;  /* 0x000000000000094d */ /* 0x000fea0003800000 */
[----:B------:R-:W4:Y:S01]  /*4be0*/  LDCU.64 UR8, c[0x0][0x398] ;  /* 0x00007300ff0877ac */ /* 0x000f220008000a00 */
[----:B01----:R-:W0:Y:S01]  /*4bf0*/  LDC.64 R4, c[0x0][0x388] ;  /* 0x0000e200ff047b82 */ /* 0x003e220000000a00 */
[----:B------:R-:W2:Y:S01]  /*4c00*/  LDCU.64 UR4, c[0x0][0x398] ;  /* 0x00007300ff0477ac */ /* 0x000ea20008000a00 */
[----:B----4-:R-:W-:-:S06]  /*4c10*/  DSETP.GT.AND P0, PT, R6, UR8, PT ;  /* 0x0000000806007e2a */ /* 0x010fcc000bf04000 */
[----:B--23--:R-:W-:Y:S02]  /*4c20*/  FSEL R2, R6, UR4, P0 ;  /* 0x0000000406027c08 */ /* 0x00cfe40008000000 */
[----:B------:R-:W-:-:S05]  /*4c30*/  FSEL R3, R7, UR5, P0 ;  /* 0x0000000507037c08 */ /* 0x000fca0008000000 */
[----:B0-----:R-:W-:Y:S01]  /*4c40*/  STG.E.64 desc[UR6][R4.64], R2 ;  /* 0x0000000204007986 */ /* 0x001fe2000c101b06 */
[----:B------:R-:W-:Y:S05]  /*4c50*/  EXIT ;  /* 0x000000000000794d */ /* 0x000fea0003800000 */
.L_x_145:
        /* <DEDUP_REMOVED lines=10> */
.L_x_151:


//--------------------- .text._ZN3cub18CUB_300001_SM_10006detail11EmptyKernelIvEEvv --------------------------
	.section	.text._ZN3cub18CUB_300001_SM_10006detail11EmptyKernelIvEEvv,"ax",@progbits
	.align	128
        .global         _ZN3cub18CUB_300001_SM_10006detail11EmptyKernelIvEEvv
        .type           _ZN3cub18CUB_300001_SM_10006detail11EmptyKernelIvEEvv,@function
        .size           _ZN3cub18CUB_300001_SM_10006detail11EmptyKernelIvEEvv,(.L_x_152 - _ZN3cub18CUB_300001_SM_10006detail11EmptyKernelIvEEvv)
        .other          _ZN3cub18CUB_300001_SM_10006detail11EmptyKernelIvEEvv,@"STO_CUDA_ENTRY STV_DEFAULT"
_ZN3cub18CUB_300001_SM_10006detail11EmptyKernelIvEEvv:
.text._ZN3cub18CUB_300001_SM_10006detail11EmptyKernelIvEEvv:
[----:B------:R-:W-:Y:S01]  /*0000*/  LDC R1, c[0x0][0x37c] ;  /* 0x0000df00ff017b82 */ /* 0x000fe20000000800 */
[----:B------:R-:W-:Y:S05]  /*0010*/  EXIT ;  /* 0x000000000000794d */ /* 0x000fea0003800000 */
.L_x_146:
        /* <DEDUP_REMOVED lines=14> */
.L_x_152:


//--------------------- .text._Z7finderrPdS_S_    --------------------------
	.section	.text._Z7finderrPdS_S_,"ax",@progbits
	.align	128
        .global         _Z7finderrPdS_S_
        .type           _Z7finderrPdS_S_,@function
        .size           _Z7finderrPdS_S_,(.L_x_153 - _Z7finderrPdS_S_)
        .other          _Z7finderrPdS_S_,@"STO_CUDA_ENTRY STV_DEFAULT"
_Z7finderrPdS_S_:
.text._Z7finderrPdS_S_:
[----:B------:R-:W-:Y:S01]  /*0000*/  LDC R1, c[0x0][0x37c] ;  /* 0x0000df00ff017b82 */ /* 0x000fe20000000800 */
[----:B------:R-:W0:Y:S07]  /*0010*/  S2R R0, SR_TID.X ;  /* 0x0000000000007919 */ /* 0x000e2e0000002100 */
[----:B------:R-:W1:Y:S08]  /*0020*/  S2UR UR4, SR_CTAID.X ;  /* 0x00000000000479c3 */ /* 0x000e700000002500 */
[----:B------:R-:W1:Y:S01]  /*0030*/  LDC R13, c[0x0][0x360] ;  /* 0x0000d800ff0d7b82 */ /* 0x000e620000000800 */
[----:B0-----:R-:W-:Y:S01]  /*0040*/  ISETP.NE.AND P0, PT, R0, RZ, PT ;  /* 0x000000ff0000720c */ /* 0x001fe20003f05270 */
[----:B-1----:R-:W-:-:S03]  /*0050*/  IMAD R13, R13, UR4, R0 ;  /* 0x000000040d0d7c24 */ /* 0x002fc6000f8e0200 */
[----:B------:R-:W-:-:S13]  /*0060*/  ISETP.EQ.OR P0, PT, RZ, UR4, !P0 ;  /* 0x00000004ff007c0c */ /* 0x000fda000c702670 */
[----:B------:R-:W-:Y:S05]  /*0070*/  @P0 EXIT ;  /* 0x000000000000094d */ /* 0x000fea0003800000 */
[----:B------:R-:W0:Y:S01]  /*0080*/  LDC.64 R2, c[0x0][0x388] ;  /* 0x0000e200ff027b82 */ /* 0x000e220000000a00 */
[----:B------:R-:W1:Y:S07]  /*0090*/  LDCU.64 UR4, c[0x0][0x358] ;  /* 0x00006b00ff0477ac */ /* 0x000e6e0008000a00 */
[----:B------:R-:W2:Y:S08]  /*00a0*/  LDC.64 R4, c[0x0][0x380] ;  /* 0x0000e000ff047b82 */ /* 0x000eb00000000a00 */
[----:B------:R-:W3:Y:S01]  /*00b0*/  LDC.64 R8, c[0x0][0x390] ;  /* 0x0000e400ff087b82 */ /* 0x000ee20000000a00 */
[----:B0-----:R-:W-:-:S06]  /*00c0*/  IMAD.WIDE.U32 R2, R13, 0x8, R2 ;  /* 0x000000080d027825 */ /* 0x001fcc00078e0002 */
[----:B-1----:R-:W4:Y:S01]  /*00d0*/  LDG.E.64 R2, desc[UR4][R2.64] ;  /* 0x0000000402027981 */ /* 0x002f22000c1e1b00 */
[----:B--2---:R-:W-:-:S06]  /*00e0*/  IMAD.WIDE.U32 R4, R13, 0x8, R4 ;  /* 0x000000080d047825 */ /* 0x004fcc00078e0004 */
[----:B------:R-:W4:Y:S02]  /*00f0*/  LDG.E.64 R4, desc[UR4][R4.64] ;  /* 0x0000000404047981 */ /* 0x000f24000c1e1b00 */
[----:B----4-:R-:W-:-:S08]  /*0100*/  DADD R6, R2, -R4 ;  /* 0x0000000002067229 */ /* 0x010fd00000000804 */
[----:B------:R-:W-:Y:S01]  /*0110*/  DADD R10, -RZ, |R6| ;  /* 0x00000000ff0a7229 */ /* 0x000fe20000000506 */
[----:B---3--:R-:W-:-:S06]  /*0120*/  IMAD.WIDE.U32 R6, R13, 0x8, R8 ;  /* 0x000000080d067825 */ /* 0x008fcc00078e0008 */
[----:B------:R-:W-:Y:S01]  /*0130*/  STG.E.64 desc[UR4][R6.64], R10 ;  /* 0x0000000a06007986 */ /* 0x000fe2000c101b04 */
[----:B------:R-:W-:Y:S05]  /*0140*/  EXIT ;  /* 0x000000000000794d */ /* 0x000fea0003800000 */
.L_x_147:
        /* <DEDUP_REMOVED lines=11> */
.L_x_153:


//--------------------- .text._Z14countnewmatrixPdS_m --------------------------
	.section	.text._Z14countnewmatrixPdS_m,"ax",@progbits
	.align	128
        .global         _Z14countnewmatrixPdS_m
        .type           _Z14countnewmatrixPdS_m,@function
        .size           _Z14countnewmatrixPdS_m,(.L_x_154 - _Z14countnewmatrixPdS_m)
        .other          _Z14countnewmatrixPdS_m,@"STO_CUDA_ENTRY STV_DEFAULT"
_Z14countnewmatrixPdS_m:
.text._Z14countnewmatrixPdS_m:
[----:B------:R-:W-:Y:S01]  /*0000*/  LDC R1, c[0x0][0x37c] ;  /* 0x0000df00ff017b82 */ /* 0x000fe20000000800 */
[----:B------:R-:W0:Y:S07]  /*0010*/  S2R R6, SR_TID.X ;  /* 0x0000000000067919 */ /* 0x000e2e0000002100 */
[----:B------:R-:W1:Y:S01]  /*0020*/  S2UR UR6, SR_CTAID.X ;  /* 0x00000000000679c3 */ /* 0x000e620000002500 */
[----:B0-----:R-:W-:-:S04]  /*0030*/  ISETP.NE.AND P0, PT, R6, RZ, PT ;  /* 0x000000ff0600720c */ /* 0x001fc80003f05270 */
[----:B-1----:R-:W-:-:S13]  /*0040*/  ISETP.EQ.OR P0, PT, RZ, UR6, !P0 ;  /* 0x00000006ff007c0c */ /* 0x002fda000c702670 */
[----:B------:R-:W-:Y:S05]  /*0050*/  @P0 EXIT ;  /* 0x000000000000094d */ /* 0x000fea0003800000 */
[----:B------:R-:W0:Y:S01]  /*0060*/  LDC.64 R4, c[0x0][0x390] ;  /* 0x0000e400ff047b82 */ /* 0x000e220000000a00 */
[----:B------:R-:W1:Y:S01]  /*0070*/  LDCU.128 UR8, c[0x0][0x380] ;  /* 0x00007000ff0877ac */ /* 0x000e620008000c00 */
[----:B------:R-:W-:Y:S01]  /*0080*/  IMAD.MOV.U32 R7, RZ, RZ, RZ ;  /* 0x000000ffff077224 */ /* 0x000fe200078e00ff */
[----:B------:R-:W2:Y:S01]  /*0090*/  LDCU.64 UR4, c[0x0][0x358] ;  /* 0x00006b00ff0477ac */ /* 0x000ea20008000a00 */
[----:B0-----:R-:W-:Y:S01]  /*00a0*/  IADD3 R8, P0, PT, RZ, -R4, RZ ;  /* 0x80000004ff087210 */ /* 0x001fe20007f1e0ff */
[----:B------:R-:W-:-:S04]  /*00b0*/  IMAD.WIDE.U32 R2, R4, UR6, R6 ;  /* 0x0000000604027c25 */ /* 0x000fc8000f8e0006 */
[----:B------:R-:W-:Y:S02]  /*00c0*/  IMAD.X R9, RZ, RZ, ~R5, P0 ;  /* 0x000000ffff097224 */ /* 0x000fe400000e0e05 */
[----:B------:R-:W-:Y:S02]  /*00d0*/  IMAD R7, R5, UR6, RZ ;  /* 0x0000000605077c24 */ /* 0x000fe4000f8e02ff */
[----:B------:R-:W-:-:S04]  /*00e0*/  IMAD.WIDE.U32 R8, R4, UR6, R8 ;  /* 0x0000000604087c25 */ /* 0x000fc8000f8e0008 */
[----:B------:R-:W-:Y:S01]  /*00f0*/  IMAD.IADD R3, R3, 0x1, R7 ;  /* 0x0000000103037824 */ /* 0x000fe200078e0207 */
[----:B------:R-:W-:Y:S01]  /*0100*/  IADD3 R6, P1, PT, R6, R8, RZ ;  /* 0x0000000806067210 */ /* 0x000fe20007f3e0ff */
[----:B------:R-:W-:-:S03]  /*0110*/  IMAD.SHL.U32 R0, R2, 0x8, RZ ;  /* 0x0000000802007824 */ /* 0x000fc600078e00ff */
[----:B------:R-:W-:Y:S01]  /*0120*/  SHF.L.U64.HI R2, R2, 0x3, R3 ;  /* 0x0000000302027819 */ /* 0x000fe20000010203 */
[----:B------:R-:W-:Y:S01]  /*0130*/  IMAD.X R9, R7, 0x1, R9, P1 ;  /* 0x0000000107097824 */ /* 0x000fe200008e0609 */
[----:B-1----:R-:W-:Y:S02]  /*0140*/  LEA R8, P1, R6, UR8, 0x3 ;  /* 0x0000000806087c11 */ /* 0x002fe4000f8218ff */
[----:B------:R-:W-:Y:S02]  /*0150*/  IADD3 R12, P0, PT, R0, UR8, RZ ;  /* 0x00000008000c7c10 */ /* 0x000fe4000ff1e0ff */
[----:B------:R-:W-:Y:S02]  /*0160*/  LEA.HI.X R9, R6, UR9, R9, 0x3, P1 ;  /* 0x0000000906097c11 */ /* 0x000fe400088f1c09 */
[----:B------:R-:W-:Y:S02]  /*0170*/  IADD3.X R13, PT, PT, R2, UR9, RZ, P0, !PT ;  /* 0x00000009020d7c10 */ /* 0x000fe400087fe4ff */
[----:B------:R-:W-:-:S02]  /*0180*/  LEA R14, P0, R4, R12, 0x3 ;  /* 0x0000000c040e7211 */ /* 0x000fc400078018ff */
[----:B--2---:R-:W2:Y:S04]  /*0190*/  LDG.E.64 R8, desc[UR4][R8.64] ;  /* 0x0000000408087981 */ /* 0x004ea8000c1e1b00 */
[----:B------:R-:W2:Y:S01]  /*01a0*/  LDG.E.64 R6, desc[UR4][R12.64+-0x8] ;  /* 0xfffff8040c067981 */ /* 0x000ea2000c1e1b00 */
[----:B------:R-:W-:-:S03]  /*01b0*/  LEA.HI.X R15, R4, R13, R5, 0x3, P0 ;  /* 0x0000000d040f7211 */ /* 0x000fc600000f1c05 */
[----:B------:R-:W3:Y:S04]  /*01c0*/  LDG.E.64 R10, desc[UR4][R12.64+0x8] ;  /* 0x000008040c0a7981 */ /* 0x000ee8000c1e1b00 */
[----:B------:R-:W4:Y:S01]  /*01d0*/  LDG.E.64 R4, desc[UR4][R14.64] ;  /* 0x000000040e047981 */ /* 0x000f22000c1e1b00 */
[----:B--2---:R-:W-:-:S08]  /*01e0*/  DADD R6, R6, R8 ;  /* 0x0000000006067229 */ /* 0x004fd00000000008 */
[----:B----4-:R-:W-:Y:S01]  /*01f0*/  DADD R4, R6, R4 ;  /* 0x0000000006047229 */ /* 0x010fe20000000004 */
[----:B------:R-:W-:-:S07]  /*0200*/  IADD3 R6, P0, PT, R0, UR10, RZ ;  /* 0x0000000a00067c10 */ /* 0x000fce000ff1e0ff */
[----:B---3--:R-:W-:Y:S01]  /*0210*/  DADD R4, R4, R10 ;  /* 0x0000000004047229 */ /* 0x008fe2000000000a */
[----:B------:R-:W-:-:S07]  /*0220*/  IADD3.X R7, PT, PT, R2, UR11, RZ, P0, !PT ;  /* 0x0000000b02077c10 */ /* 0x000fce00087fe4ff */
[----:B------:R-:W-:-:S07]  /*0230*/  DMUL R4, R4, 0.25 ;  /* 0x3fd0000004047828 */ /* 0x000fce0000000000 */
[----:B------:R-:W-:Y:S01]  /*0240*/  STG.E.64 desc[UR4][R6.64], R4 ;  /* 0x0000000406007986 */ /* 0x000fe2000c101b04 */
[----:B------:R-:W-:Y:S05]  /*0250*/  EXIT ;  /* 0x000000000000794d */ /* 0x000fea0003800000 */
.L_x_148:
        /* <DEDUP_REMOVED lines=10> */
.L_x_154:


//--------------------- .nv.shared._ZN3cub18CUB_300001_SM_10006detail6reduce28DeviceReduceSingleTileKernelINS2_10policy_hubIdjN4cuda3__47maximumIvEEE10Policy1000EPdSB_iS8_ddNS5_3std3__410__identityEEEvT0_T1_T2_T3_T4_T6_ --------------------------
	.section	.nv.shared._ZN3cub18CUB_300001_SM_10006detail6reduce28DeviceReduceSingleTileKernelINS2_10policy_hubIdjN4cuda3__47maximumIvEEE10Policy1000EPdSB_iS8_ddNS5_3std3__410__identityEEEvT0_T1_T2_T3_T4_T6_,"aw",@nobits
	.sectionflags	@""
	.align	8
.nv.shared._ZN3cub18CUB_300001_SM_10006detail6reduce28DeviceReduceSingleTileKernelINS2_10policy_hubIdjN4cuda3__47maximumIvEEE10Policy1000EPdSB_iS8_ddNS5_3std3__410__identityEEEvT0_T1_T2_T3_T4_T6_:
	.zero		1104


//--------------------- .nv.shared.reserved.0     --------------------------
	.section	.nv.shared.reserved.0,"aw",@nobits
	.weak		__nv_reservedSMEM_offset_0_alias
	.size		__nv_reservedSMEM_offset_0_alias, 0, 64
	.other		__nv_reservedSMEM_offset_0_alias,@"STO_CUDA_RESERVED_SHARED STV_DEFAULT"
__nv_reservedSMEM_offset_0_alias:
	.zero		0
	.zero		64


//--------------------- .nv.global                --------------------------
	.section	.nv.global,"aw",@nobits
.nv.global:
	.type		_ZN34_INTERNAL_8aff6e68_4_k_cu_28c15a926thrust24THRUST_300001_SM_1000_NS12placeholders2_5E,@object
	.size		_ZN34_INTERNAL_8aff6e68_4_k_cu_28c15a926thrust24THRUST_300001_SM_1000_NS12placeholders2_5E,(_ZN34_INTERNAL_8aff6e68_4_k_cu_28c15a924cuda3std3__45__cpo6cbeginE - _ZN34_INTERNAL_8aff6e68_4_k_cu_28c15a926thrust24THRUST_300001_SM_1000_NS12placeholders2_5E)
_ZN34_INTERNAL_8aff6e68_4_k_cu_28c15a926thrust24THRUST_300001_SM_1000_NS12placeholders2_5E:
	.zero		1
	.type		_ZN34_INTERNAL_8aff6e68_4_k_cu_28c15a924cuda3std3__45__cpo6cbeginE,@object
	.size		_ZN34_INTERNAL_8aff6e68_4_k_cu_28c15a924cuda3std3__45__cpo6cbeginE,(_ZN34_INTERNAL_8aff6e68_4_k_cu_28c15a924cuda3std6ranges3__45__cpo6cbeginE - _ZN34_INTERNAL_8aff6e68_4_k_cu_28c15a924cuda3std3__45__cpo6cbeginE)
_ZN34_INTERNAL_8aff6e68_4_k_cu_28c15a924cuda3std3__45__cpo6cbeginE:
	.zero		1
	.type		_ZN34_INTERNAL_8aff6e68_4_k_cu_28c15a924cuda3std6ranges3__45__cpo6cbeginE,@object
	.size		_ZN34_INTERNAL_8aff6e68_4_k_cu_28c15a924cuda3std6ranges3__45__cpo6cbeginE,(_ZN34_INTERNAL_8aff6e68_4_k_cu_28c15a924cuda3std3__48in_placeE - _ZN34_INTERNAL_8aff6e68_4_k_cu_28c15a924cuda3std6ranges3__45__cpo6cbeginE)
_ZN34_INTERNAL_8aff6e68_4_k_cu_28c15a924cuda3std6ranges3__45__cpo6cbeginE:
	.zero		1
	.type		_ZN34_INTERNAL_8aff6e68_4_k_cu_28c15a924cuda3std3__48in_placeE,@object
	.size		_ZN34_INTERNAL_8aff6e68_4_k_cu_28c15a924cuda3std3__48in_placeE,(_ZN34_INTERNAL_8aff6e68_4_k_cu_28c15a924cuda3std6ranges3__45__cpo4sizeE - _ZN34_INTERNAL_8aff6e68_4_k_cu_28c15a924cuda3std3__48in_placeE)
_ZN34_INTERNAL_8aff6e68_4_k_cu_28c15a924cuda3std3__48in_placeE:
	.zero		1
	.type		_ZN34_INTERNAL_8aff6e68_4_k_cu_28c15a924cuda3std6ranges3__45__cpo4sizeE,@object
	.size		_ZN34_INTERNAL_8aff6e68_4_k_cu_28c15a924cuda3std6ranges3__45__cpo4sizeE,(_ZN34_INTERNAL_8aff6e68_4_k_cu_28c15a926thrust24THRUST_300001_SM_1000_NS12placeholders2_9E - _ZN34_INTERNAL_8aff6e68_4_k_cu_28c15a924cuda3std6ranges3__45__cpo4sizeE)
_ZN34_INTERNAL_8aff6e68_4_k_cu_28c15a924cuda3std6ranges3__45__cpo4sizeE:
	.zero		1
	.type		_ZN34_INTERNAL_8aff6e68_4_k_cu_28c15a926thrust24THRUST_300001_SM_1000_NS12placeholders2_9E,@object
	.size		_ZN34_INTERNAL_8aff6e68_4_k_cu_28c15a926thrust24THRUST_300001_SM_1000_NS12placeholders2_9E,(_ZN34_INTERNAL_8aff6e68_4_k_cu_28c15a924cuda3std3__45__cpo7crbeginE - _ZN34_INTERNAL_8aff6e68_4_k_cu_28c15a926thrust24THRUST_300001_SM_1000_NS12placeholders2_9E)
_ZN34_INTERNAL_8aff6e68_4_k_cu_28c15a926thrust24THRUST_300001_SM_1000_NS12placeholders2_9E:
	.zero		1
	.type		_ZN34_INTERNAL_8aff6e68_4_k_cu_28c15a924cuda3std3__45__cpo7crbeginE,@object
	.size		_ZN34_INTERNAL_8aff6e68_4_k_cu_28c15a924cuda3std3__45__cpo7crbeginE,(_ZN34_INTERNAL_8aff6e68_4_k_cu_28c15a924cuda3std6ranges3__45__cpo4nextE - _ZN34_INTERNAL_8aff6e68_4_k_cu_28c15a924cuda3std3__45__cpo7crbeginE)
_ZN34_INTERNAL_8aff6e68_4_k_cu_28c15a924cuda3std3__45__cpo7crbeginE:
	.zero		1
	.type		_ZN34_INTERNAL_8aff6e68_4_k_cu_28c15a924cuda3std6ranges3__45__cpo4nextE,@object
	.size		_ZN34_INTERNAL_8aff6e68_4_k_cu_28c15a924cuda3std6ranges3__45__cpo4nextE,(_ZN34_INTERNAL_8aff6e68_4_k_cu_28c15a924cuda3std6ranges3__45__cpo4swapE - _ZN34_INTERNAL_8aff6e68_4_k_cu_28c15a924cuda3std6ranges3__45__cpo4nextE)
_ZN34_INTERNAL_8aff6e68_4_k_cu_28c15a924cuda3std6ranges3__45__cpo4nextE:
	.zero		1
	.type		_ZN34_INTERNAL_8aff6e68_4_k_cu_28c15a924cuda3std6ranges3__45__cpo4swapE,@object
	.size		_ZN34_INTERNAL_8aff6e68_4_k_cu_28c15a924cuda3std6ranges3__45__cpo4swapE,(_ZN34_INTERNAL_8aff6e68_4_k_cu_28c15a926thrust24THRUST_300001_SM_1000_NS12placeholders2_1E - _ZN34_INTERNAL_8aff6e68_4_k_cu_28c15a924cuda3std6ranges3__45__cpo4swapE)
_ZN34_INTERNAL_8aff6e68_4_k_cu_28c15a924cuda3std6ranges3__45__cpo4swapE:
	.zero		1
	.type		_ZN34_INTERNAL_8aff6e68_4_k_cu_28c15a926thrust24THRUST_300001_SM_1000_NS12placeholders2_1E,@object
	.size		_ZN34_INTERNAL_8aff6e68_4_k_cu_28c15a926thrust24THRUST_300001_SM_1000_NS12placeholders2_1E,(_ZN34_INTERNAL_8aff6e68_4_k_cu_28c15a926thrust24THRUST_300001_SM_1000_NS12placeholders2_3E - _ZN34_INTERNAL_8aff6e68_4_k_cu_28c15a926thrust24THRUST_300001_SM_1000_NS12placeholders2_1E)
_ZN34_INTERNAL_8aff6e68_4_k_cu_28c15a926thrust24THRUST_300001_SM_1000_NS12placeholders2_1E:
	.zero		1
	.type		_ZN34_INTERNAL_8aff6e68_4_k_cu_28c15a926thrust24THRUST_300001_SM_1000_NS12placeholders2_3E,@object
	.size		_ZN34_INTERNAL_8aff6e68_4_k_cu_28c15a926thrust24THRUST_300001_SM_1000_NS12placeholders2_3E,(_ZN34_INTERNAL_8aff6e68_4_k_cu_28c15a924cuda3std3__45__cpo5beginE - _ZN34_INTERNAL_8aff6e68_4_k_cu_28c15a926thrust24THRUST_300001_SM_1000_NS12placeholders2_3E)
_ZN34_INTERNAL_8aff6e68_4_k_cu_28c15a926thrust24THRUST_300001_SM_1000_NS12placeholders2_3E:
	.zero		1
	.type		_ZN34_INTERNAL_8aff6e68_4_k_cu_28c15a924cuda3std3__45__cpo5beginE,@object
	.size		_ZN34_INTERNAL_8aff6e68_4_k_cu_28c15a924cuda3std3__45__cpo5beginE,(_ZN34_INTERNAL_8aff6e68_4_k_cu_28c15a924cuda3std6ranges3__45__cpo5beginE - _ZN34_INTERNAL_8aff6e68_4_k_cu_28c15a924cuda3std3__45__cpo5beginE)
_ZN34_INTERNAL_8aff6e68_4_k_cu_28c15a924cuda3std3__45__cpo5beginE:
	.zero		1
	.type		_ZN34_INTERNAL_8aff6e68_4_k_cu_28c15a924cuda3std6ranges3__45__cpo5beginE,@object
	.size		_ZN34_INTERNAL_8aff6e68_4_k_cu_28c15a924cuda3std6ranges3__45__cpo5beginE,(_ZN34_INTERNAL_8aff6e68_4_k_cu_28c15a924cuda3std3__436_GLOBAL__N__8aff6e68_4_k_cu_28c15a926ignoreE - _ZN34_INTERNAL_8aff6e68_4_k_cu_28c15a924cuda3std6ranges3__45__cpo5beginE)
_ZN34_INTERNAL_8aff6e68_4_k_cu_28c15a924cuda3std6ranges3__45__cpo5beginE:
	.zero		1
	.type		_ZN34_INTERNAL_8aff6e68_4_k_cu_28c15a924cuda3std3__436_GLOBAL__N__8aff6e68_4_k_cu_28c15a926ignoreE,@object
	.size		_ZN34_INTERNAL_8aff6e68_4_k_cu_28c15a924cuda3std3__436_GLOBAL__N__8aff6e68_4_k_cu_28c15a926ignoreE,(_ZN34_INTERNAL_8aff6e68_4_k_cu_28c15a924cuda3std6ranges3__45__cpo4dataE - _ZN34_INTERNAL_8aff6e68_4_k_cu_28c15a924cuda3std3__436_GLOBAL__N__8aff6e68_4_k_cu_28c15a926ignoreE)
_ZN34_INTERNAL_8aff6e68_4_k_cu_28c15a924cuda3std3__436_GLOBAL__N__8aff6e68_4_k_cu_28c15a926ignoreE:
	.zero		1
	.type		_ZN34_INTERNAL_8aff6e68_4_k_cu_28c15a924cuda3std6ranges3__45__cpo4dataE,@object
	.size		_ZN34_INTERNAL_8aff6e68_4_k_cu_28c15a924cuda3std6ranges3__45__cpo4dataE,(_ZN34_INTERNAL_8aff6e68_4_k_cu_28c15a926thrust24THRUST_300001_SM_1000_NS12placeholders2_7E - _ZN34_INTERNAL_8aff6e68_4_k_cu_28c15a924cuda3std6ranges3__45__cpo4dataE)
_ZN34_INTERNAL_8aff6e68_4_k_cu_28c15a924cuda3std6ranges3__45__cpo4dataE:
	.zero		1
	.type		_ZN34_INTERNAL_8aff6e68_4_k_cu_28c15a926thrust24THRUST_300001_SM_1000_NS12placeholders2_7E,@object
	.size		_ZN34_INTERNAL_8aff6e68_4_k_cu_28c15a926thrust24THRUST_300001_SM_1000_NS12placeholders2_7E,(_ZN34_INTERNAL_8aff6e68_4_k_cu_28c15a924cuda3std3__45__cpo6rbeginE - _ZN34_INTERNAL_8aff6e68_4_k_cu_28c15a926thrust24THRUST_300001_SM_1000_NS12placeholders2_7E)
_ZN34_INTERNAL_8aff6e68_4_k_cu_28c15a926thrust24THRUST_300001_SM_1000_NS12placeholders2_7E:
	.zero		1
	.type		_ZN34_INTERNAL_8aff6e68_4_k_cu_28c15a924cuda3std3__45__cpo6rbeginE,@object
	.size		_ZN34_INTERNAL_8aff6e68_4_k_cu_28c15a924cuda3std3__45__cpo6rbeginE,(_ZN34_INTERNAL_8aff6e68_4_k_cu_28c15a924cuda3std6ranges3__45__cpo7advanceE - _ZN34_INTERNAL_8aff6e68_4_k_cu_28c15a924cuda3std3__45__cpo6rbeginE)
_ZN34_INTERNAL_8aff6e68_4_k_cu_28c15a924cuda3std3__45__cpo6rbeginE:
	.zero		1
	.type		_ZN34_INTERNAL_8aff6e68_4_k_cu_28c15a924cuda3std6ranges3__45__cpo7advanceE,@object
	.size		_ZN34_INTERNAL_8aff6e68_4_k_cu_28c15a924cuda3std6ranges3__45__cpo7advanceE,(_ZN34_INTERNAL_8aff6e68_4_k_cu_28c15a924cuda3std3__47nulloptE - _ZN34_INTERNAL_8aff6e68_4_k_cu_28c15a924cuda3std6ranges3__45__cpo7advanceE)
_ZN34_INTERNAL_8aff6e68_4_k_cu_28c15a924cuda3std6ranges3__45__cpo7advanceE:
	.zero		1
	.type		_ZN34_INTERNAL_8aff6e68_4_k_cu_28c15a924cuda3std3__47nulloptE,@object
	.size		_ZN34_INTERNAL_8aff6e68_4_k_cu_28c15a924cuda3std3__47nulloptE,(_ZN34_INTERNAL_8aff6e68_4_k_cu_28c15a924cuda3std6ranges3__45__cpo8distanceE - _ZN34_INTERNAL_8aff6e68_4_k_cu_28c15a924cuda3std3__47nulloptE)
_ZN34_INTERNAL_8aff6e68_4_k_cu_28c15a924cuda3std3__47nulloptE:
	.zero		1
	.type		_ZN34_INTERNAL_8aff6e68_4_k_cu_28c15a924cuda3std6ranges3__45__cpo8distanceE,@object
	.size		_ZN34_INTERNAL_8aff6e68_4_k_cu_28c15a924cuda3std6ranges3__45__cpo8distanceE,(_ZN34_INTERNAL_8aff6e68_4_k_cu_28c15a926thrust24THRUST_300001_SM_1000_NS12placeholders2_6E - _ZN34_INTERNAL_8aff6e68_4_k_cu_28c15a924cuda3std6ranges3__45__cpo8distanceE)
_ZN34_INTERNAL_8aff6e68_4_k_cu_28c15a924cuda3std6ranges3__45__cpo8distanceE:
	.zero		1
	.type		_ZN34_INTERNAL_8aff6e68_4_k_cu_28c15a926thrust24THRUST_300001_SM_1000_NS12placeholders2_6E,@object
	.size		_ZN34_INTERNAL_8aff6e68_4_k_cu_28c15a926thrust24THRUST_300001_SM_1000_NS12placeholders2_6E,(_ZN34_INTERNAL_8aff6e68_4_k_cu_28c15a924cuda3std3__45__cpo4cendE - _ZN34_INTERNAL_8aff6e68_4_k_cu_28c15a926thrust24THRUST_300001_SM_1000_NS12placeholders2_6E)
_ZN34_INTERNAL_8aff6e68_4_k_cu_28c15a926thrust24THRUST_300001_SM_1000_NS12placeholders2_6E:
	.zero		1
	.type		_ZN34_INTERNAL_8aff6e68_4_k_cu_28c15a924cuda3std3__45__cpo4cendE,@object
	.size		_ZN34_INTERNAL_8aff6e68_4_k_cu_28c15a924cuda3std3__45__cpo4cendE,(_ZN34_INTERNAL_8aff6e68_4_k_cu_28c15a924cuda3std6ranges3__45__cpo4cendE - _ZN34_INTERNAL_8aff6e68_4_k_cu_28c15a924cuda3std3__45__cpo4cendE)
_ZN34_INTERNAL_8aff6e68_4_k_cu_28c15a924cuda3std3__45__cpo4cendE:
	.zero		1
	.type		_ZN34_INTERNAL_8aff6e68_4_k_cu_28c15a924cuda3std6ranges3__45__cpo4cendE,@object
	.size		_ZN34_INTERNAL_8aff6e68_4_k_cu_28c15a924cuda3std6ranges3__45__cpo4cendE,(_ZN34_INTERNAL_8aff6e68_4_k_cu_28c15a924cuda3std3__420unreachable_sentinelE - _ZN34_INTERNAL_8aff6e68_4_k_cu_28c15a924cuda3std6ranges3__45__cpo4cendE)
_ZN34_INTERNAL_8aff6e68_4_k_cu_28c15a924cuda3std6ranges3__45__cpo4cendE:
	.zero		1
	.type		_ZN34_INTERNAL_8aff6e68_4_k_cu_28c15a924cuda3std3__420unreachable_sentinelE,@object
	.size		_ZN34_INTERNAL_8aff6e68_4_k_cu_28c15a924cuda3std3__420unreachable_sentinelE,(_ZN34_INTERNAL_8aff6e68_4_k_cu_28c15a924cuda3std6ranges3__45__cpo5ssizeE - _ZN34_INTERNAL_8aff6e68_4_k_cu_28c15a924cuda3std3__420unreachable_sentinelE)
_ZN34_INTERNAL_8aff6e68_4_k_cu_28c15a924cuda3std3__420unreachable_sentinelE:
	.zero		1
	.type		_ZN34_INTERNAL_8aff6e68_4_k_cu_28c15a924cuda3std6ranges3__45__cpo5ssizeE,@object
	.size		_ZN34_INTERNAL_8aff6e68_4_k_cu_28c15a924cuda3std6ranges3__45__cpo5ssizeE,(_ZN34_INTERNAL_8aff6e68_4_k_cu_28c15a926thrust24THRUST_300001_SM_1000_NS12placeholders3_10E - _ZN34_INTERNAL_8aff6e68_4_k_cu_28c15a924cuda3std6ranges3__45__cpo5ssizeE)
_ZN34_INTERNAL_8aff6e68_4_k_cu_28c15a924cuda3std6ranges3__45__cpo5ssizeE:
	.zero		1
	.type		_ZN34_INTERNAL_8aff6e68_4_k_cu_28c15a926thrust24THRUST_300001_SM_1000_NS12placeholders3_10E,@object
	.size		_ZN34_INTERNAL_8aff6e68_4_k_cu_28c15a926thrust24THRUST_300001_SM_1000_NS12placeholders3_10E,(_ZN34_INTERNAL_8aff6e68_4_k_cu_28c15a924cuda3std3__45__cpo5crendE - _ZN34_INTERNAL_8aff6e68_4_k_cu_28c15a926thrust24THRUST_300001_SM_1000_NS12placeholders3_10E)
_ZN34_INTERNAL_8aff6e68_4_k_cu_28c15a926thrust24THRUST_300001_SM_1000_NS12placeholders3_10E:
	.zero		1
	.type		_ZN34_INTERNAL_8aff6e68_4_k_cu_28c15a924cuda3std3__45__cpo5crendE,@object
	.size		_ZN34_INTERNAL_8aff6e68_4_k_cu_28c15a924cuda3std3__45__cpo5crendE,(_ZN34_INTERNAL_8aff6e68_4_k_cu_28c15a924cuda3std6ranges3__45__cpo4prevE - _ZN34_INTERNAL_8aff6e68_4_k_cu_28c15a924cuda3std3__45__cpo5crendE)
_ZN34_INTERNAL_8aff6e68_4_k_cu_28c15a924cuda3std3__45__cpo5crendE:
	.zero		1
	.type		_ZN34_INTERNAL_8aff6e68_4_k_cu_28c15a924cuda3std6ranges3__45__cpo4prevE,@object
	.size		_ZN34_INTERNAL_8aff6e68_4_k_cu_28c15a924cuda3std6ranges3__45__cpo4prevE,(_ZN34_INTERNAL_8aff6e68_4_k_cu_28c15a924cuda3std6ranges3__45__cpo9iter_moveE - _ZN34_INTERNAL_8aff6e68_4_k_cu_28c15a924cuda3std6ranges3__45__cpo4prevE)
_ZN34_INTERNAL_8aff6e68_4_k_cu_28c15a924cuda3std6ranges3__45__cpo4prevE:
	.zero		1
	.type		_ZN34_INTERNAL_8aff6e68_4_k_cu_28c15a924cuda3std6ranges3__45__cpo9iter_moveE,@object
	.size		_ZN34_INTERNAL_8aff6e68_4_k_cu_28c15a924cuda3std6ranges3__45__cpo9iter_moveE,(_ZN34_INTERNAL_8aff6e68_4_k_cu_28c15a926thrust24THRUST_300001_SM_1000_NS12placeholders2_2E - _ZN34_INTERNAL_8aff6e68_4_k_cu_28c15a924cuda3std6ranges3__45__cpo9iter_moveE)
_ZN34_INTERNAL_8aff6e68_4_k_cu_28c15a924cuda3std6ranges3__45__cpo9iter_moveE:
	.zero		1
	.type		_ZN34_INTERNAL_8aff6e68_4_k_cu_28c15a926thrust24THRUST_300001_SM_1000_NS12placeholders2_2E,@object
	.size		_ZN34_INTERNAL_8aff6e68_4_k_cu_28c15a926thrust24THRUST_300001_SM_1000_NS12placeholders2_2E,(_ZN34_INTERNAL_8aff6e68_4_k_cu_28c15a926thrust24THRUST_300001_SM_1000_NS12placeholders2_4E - _ZN34_INTERNAL_8aff6e68_4_k_cu_28c15a926thrust24THRUST_300001_SM_1000_NS12placeholders2_2E)
_ZN34_INTERNAL_8aff6e68_4_k_cu_28c15a926thrust24THRUST_300001_SM_1000_NS12placeholders2_2E:
	.zero		1
	.type		_ZN34_INTERNAL_8aff6e68_4_k_cu_28c15a926thrust24THRUST_300001_SM_1000_NS12placeholders2_4E,@object
	.size		_ZN34_INTERNAL_8aff6e68_4_k_cu_28c15a926thrust24THRUST_300001_SM_1000_NS12placeholders2_4E,(_ZN34_INTERNAL_8aff6e68_4_k_cu_28c15a924cuda3std3__45__cpo3endE - _ZN34_INTERNAL_8aff6e68_4_k_cu_28c15a926thrust24THRUST_300001_SM_1000_NS12placeholders2_4E)
_ZN34_INTERNAL_8aff6e68_4_k_cu_28c15a926thrust24THRUST_300001_SM_1000_NS12placeholders2_4E:
	.zero		1
	.type		_ZN34_INTERNAL_8aff6e68_4_k_cu_28c15a924cuda3std3__45__cpo3endE,@object
	.size		_ZN34_INTERNAL_8aff6e68_4_k_cu_28c15a924cuda3std3__45__cpo3endE,(_ZN34_INTERNAL_8aff6e68_4_k_cu_28c15a924cuda3std6ranges3__45__cpo3endE - _ZN34_INTERNAL_8aff6e68_4_k_cu_28c15a924cuda3std3__45__cpo3endE)
_ZN34_INTERNAL_8aff6e68_4_k_cu_28c15a924cuda3std3__45__cpo3endE:
	.zero		1
	.type		_ZN34_INTERNAL_8aff6e68_4_k_cu_28c15a924cuda3std6ranges3__45__cpo3endE,@object
	.size		_ZN34_INTERNAL_8aff6e68_4_k_cu_28c15a924cuda3std6ranges3__45__cpo3endE,(_ZN34_INTERNAL_8aff6e68_4_k_cu_28c15a924cuda3std3__419piecewise_constructE - _ZN34_INTERNAL_8aff6e68_4_k_cu_28c15a924cuda3std6ranges3__45__cpo3endE)
_ZN34_INTERNAL_8aff6e68_4_k_cu_28c15a924cuda3std6ranges3__45__cpo3endE:
	.zero		1
	.type		_ZN34_INTERNAL_8aff6e68_4_k_cu_28c15a924cuda3std3__419piecewise_constructE,@object
	.size		_ZN34_INTERNAL_8aff6e68_4_k_cu_28c15a924cuda3std3__419piecewise_constructE,(_ZN34_INTERNAL_8aff6e68_4_k_cu_28c15a924cuda3std6ranges3__45__cpo5cdataE - _ZN34_INTERNAL_8aff6e68_4_k_cu_28c15a924cuda3std3__419piecewise_constructE)
_ZN34_INTERNAL_8aff6e68_4_k_cu_28c15a924cuda3std3__419piecewise_constructE:
	.zero		1
	.type		_ZN34_INTERNAL_8aff6e68_4_k_cu_28c15a924cuda3std6ranges3__45__cpo5cdataE,@object
	.size		_ZN34_INTERNAL_8aff6e68_4_k_cu_28c15a924cuda3std6ranges3__45__cpo5cdataE,(_ZN34_INTERNAL_8aff6e68_4_k_cu_28c15a926thrust24THRUST_300001_SM_1000_NS12placeholders2_8E - _ZN34_INTERNAL_8aff6e68_4_k_cu_28c15a924cuda3std6ranges3__45__cpo5cdataE)
_ZN34_INTERNAL_8aff6e68_4_k_cu_28c15a924cuda3std6ranges3__45__cpo5cdataE:
	.zero		1
	.type		_ZN34_INTERNAL_8aff6e68_4_k_cu_28c15a926thrust24THRUST_300001_SM_1000_NS12placeholders2_8E,@object
	.size		_ZN34_INTERNAL_8aff6e68_4_k_cu_28c15a926thrust24THRUST_300001_SM_1000_NS12placeholders2_8E,(_ZN34_INTERNAL_8aff6e68_4_k_cu_28c15a924cuda3std3__45__cpo4rendE - _ZN34_INTERNAL_8aff6e68_4_k_cu_28c15a926thrust24THRUST_300001_SM_1000_NS12placeholders2_8E)
_ZN34_INTERNAL_8aff6e68_4_k_cu_28c15a926thrust24THRUST_300001_SM_1000_NS12placeholders2_8E:
	.zero		1
	.type		_ZN34_INTERNAL_8aff6e68_4_k_cu_28c15a924cuda3std3__45__cpo4rendE,@object
	.size		_ZN34_INTERNAL_8aff6e68_4_k_cu_28c15a924cuda3std3__45__cpo4rendE,(_ZN34_INTERNAL_8aff6e68_4_k_cu_28c15a924cuda3std6ranges3__45__cpo9iter_swapE - _ZN34_INTERNAL_8aff6e68_4_k_cu_28c15a924cuda3std3__45__cpo4rendE)
_ZN34_INTERNAL_8aff6e68_4_k_cu_28c15a924cuda3std3__45__cpo4rendE:
	.zero		1
	.type		_ZN34_INTERNAL_8aff6e68_4_k_cu_28c15a924cuda3std6ranges3__45__cpo9iter_swapE,@object
	.size		_ZN34_INTERNAL_8aff6e68_4_k_cu_28c15a924cuda3std6ranges3__45__cpo9iter_swapE,(_ZN34_INTERNAL_8aff6e68_4_k_cu_28c15a924cuda3std3__48unexpectE - _ZN34_INTERNAL_8aff6e68_4_k_cu_28c15a924cuda3std6ranges3__45__cpo9iter_swapE)
_ZN34_INTERNAL_8aff6e68_4_k_cu_28c15a924cuda3std6ranges3__45__cpo9iter_swapE:
	.zero		1
	.type		_ZN34_INTERNAL_8aff6e68_4_k_cu_28c15a924cuda3std3__48unexpectE,@object
	.size		_ZN34_INTERNAL_8aff6e68_4_k_cu_28c15a924cuda3std3__48unexpectE,(_ZN34_INTERNAL_8aff6e68_4_k_cu_28c15a926thrust24THRUST_300001_SM_1000_NS6system6detail10sequential3seqE - _ZN34_INTERNAL_8aff6e68_4_k_cu_28c15a924cuda3std3__48unexpectE)
_ZN34_INTERNAL_8aff6e68_4_k_cu_28c15a924cuda3std3__48unexpectE:
	.zero		1
	.type		_ZN34_INTERNAL_8aff6e68_4_k_cu_28c15a926thrust24THRUST_300001_SM_1000_NS6system6detail10sequential3seqE,@object
	.size		_ZN34_INTERNAL_8aff6e68_4_k_cu_28c15a926thrust24THRUST_300001_SM_1000_NS6system6detail10sequential3seqE,(.L_29 - _ZN34_INTERNAL_8aff6e68_4_k_cu_28c15a926thrust24THRUST_300001_SM_1000_NS6system6detail10sequential3seqE)
_ZN34_INTERNAL_8aff6e68_4_k_cu_28c15a926thrust24THRUST_300001_SM_1000_NS6system6detail10sequential3seqE:
	.zero		1
.L_29:


//--------------------- .nv.shared._ZN3cub18CUB_300001_SM_10006detail6reduce18DeviceReduceKernelINS2_10policy_hubIdjN4cuda3__47maximumIvEEE10Policy1000EPdjS8_dNS5_3std3__410__identityEEEvT0_PT3_T1_NS0_13GridEvenShareISI_EET2_T4_ --------------------------
	.section	.nv.shared._ZN3cub18CUB_300001_SM_10006detail6reduce18DeviceReduceKernelINS2_10policy_hubIdjN4cuda3__47maximumIvEEE10Policy1000EPdjS8_dNS5_3std3__410__identityEEEvT0_PT3_T1_NS0_13GridEvenShareISI_EET2_T4_,"aw",@nobits
	.sectionflags	@""
	.align	8
.nv.shared._ZN3cub18CUB_300001_SM_10006detail6reduce18DeviceReduceKernelINS2_10policy_hubIdjN4cuda3__47maximumIvEEE10Policy1000EPdjS8_dNS5_3std3__410__identityEEEvT0_PT3_T1_NS0_13GridEvenShareISI_EET2_T4_:
	.zero		1104


//--------------------- .nv.shared._ZN3cub18CUB_300001_SM_10006detail6reduce28DeviceReduceSingleTileKernelINS2_10policy_hubIdjN4cuda3__47maximumIvEEE10Policy1000EPdSB_jS8_ddNS5_3std3__410__identityEEEvT0_T1_T2_T3_T4_T6_ --------------------------
	.section	.nv.shared._ZN3cub18CUB_300001_SM_10006detail6reduce28DeviceReduceSingleTileKernelINS2_10policy_hubIdjN4cuda3__47maximumIvEEE10Policy1000EPdSB_jS8_ddNS5_3std3__410__identityEEEvT0_T1_T2_T3_T4_T6_,"aw",@nobits
	.sectionflags	@""
	.align	8
.nv.shared._ZN3cub18CUB_300001_SM_10006detail6reduce28DeviceReduceSingleTileKernelINS2_10policy_hubIdjN4cuda3__47maximumIvEEE10Policy1000EPdSB_jS8_ddNS5_3std3__410__identityEEEvT0_T1_T2_T3_T4_T6_:
	.zero		1104


//--------------------- .nv.constant0._ZN3cub18CUB_300001_SM_10006detail6reduce28DeviceReduceSingleTileKernelINS2_10policy_hubIdjN4cuda3__47maximumIvEEE10Policy1000EPdSB_iS8_ddNS5_3std3__410__identityEEEvT0_T1_T2_T3_T4_T6_ --------------------------
	.section	.nv.constant0._ZN3cub18CUB_300001_SM_10006detail6reduce28DeviceReduceSingleTileKernelINS2_10policy_hubIdjN4cuda3__47maximumIvEEE10Policy1000EPdSB_iS8_ddNS5_3std3__410__identityEEEvT0_T1_T2_T3_T4_T6_,"a",@progbits
	.sectionflags	@""
	.align	4
.nv.constant0._ZN3cub18CUB_300001_SM_10006detail6reduce28DeviceReduceSingleTileKernelINS2_10policy_hubIdjN4cuda3__47maximumIvEEE10Policy1000EPdSB_iS8_ddNS5_3std3__410__identityEEEvT0_T1_T2_T3_T4_T6_:
	.zero		929


//--------------------- .nv.constant0._ZN3cub18CUB_300001_SM_10006detail6reduce18DeviceReduceKernelINS2_10policy_hubIdjN4cuda3__47maximumIvEEE10Policy1000EPdjS8_dNS5_3std3__410__identityEEEvT0_PT3_T1_NS0_13GridEvenShareISI_EET2_T4_ --------------------------
	.section	.nv.constant0._ZN3cub18CUB_300001_SM_10006detail6reduce18DeviceReduceKernelINS2_10policy_hubIdjN4cuda3__47maximumIvEEE10Policy1000EPdjS8_dNS5_3std3__410__identityEEEvT0_PT3_T1_NS0_13GridEvenShareISI_EET2_T4_,"a",@progbits
	.sectionflags	@""
	.align	4
.nv.constant0._ZN3cub18CUB_300001_SM_10006detail6reduce18DeviceReduceKernelINS2_10policy_hubIdjN4cuda3__47maximumIvEEE10Policy1000EPdjS8_dNS5_3std3__410__identityEEEvT0_PT3_T1_NS0_13GridEvenShareISI_EET2_T4_:
	.zero		958


//--------------------- .nv.constant0._ZN3cub18CUB_300001_SM_10006detail6reduce28DeviceReduceSingleTileKernelINS2_10policy_hubIdjN4cuda3__47maximumIvEEE10Policy1000EPdSB_jS8_ddNS5_3std3__410__identityEEEvT0_T1_T2_T3_T4_T6_ --------------------------
	.section	.nv.constant0._ZN3cub18CUB_300001_SM_10006detail6reduce28DeviceReduceSingleTileKernelINS2_10policy_hubIdjN4cuda3__47maximumIvEEE10Policy1000EPdSB_jS8_ddNS5_3std3__410__identityEEEvT0_T1_T2_T3_T4_T6_,"a",@progbits
	.sectionflags	@""
	.align	4
.nv.constant0._ZN3cub18CUB_300001_SM_10006detail6reduce28DeviceReduceSingleTileKernelINS2_10policy_hubIdjN4cuda3__47maximumIvEEE10Policy1000EPdSB_jS8_ddNS5_3std3__410__identityEEEvT0_T1_T2_T3_T4_T6_:
	.zero		929


//--------------------- .nv.constant0._ZN3cub18CUB_300001_SM_10006detail11EmptyKernelIvEEvv --------------------------
	.section	.nv.constant0._ZN3cub18CUB_300001_SM_10006detail11EmptyKernelIvEEvv,"a",@progbits
	.sectionflags	@""
	.align	4
.nv.constant0._ZN3cub18CUB_300001_SM_10006detail11EmptyKernelIvEEvv:
	.zero		896


//--------------------- .nv.constant0._Z7finderrPdS_S_ --------------------------
	.section	.nv.constant0._Z7finderrPdS_S_,"a",@progbits
	.sectionflags	@""
	.align	4
.nv.constant0._Z7finderrPdS_S_:
	.zero		920


//--------------------- .nv.constant0._Z14countnewmatrixPdS_m --------------------------
	.section	.nv.constant0._Z14countnewmatrixPdS_m,"a",@progbits
	.sectionflags	@""
	.align	4
.nv.constant0._Z14countnewmatrixPdS_m:
	.zero		920


//--------------------- SYMBOLS --------------------------

	.type		.nv.reservedSmem.offset0,@object
	.size		.nv.reservedSmem.offset0,0x4
	.type		.nv.reservedSmem.cap,@object
	.size		.nv.reservedSmem.cap,0x4
